	.target	sm_90a

	.elftype	@"ET_EXEC"


//--------------------- .note.nv.tkinfo           --------------------------
	.section	.note.nv.tkinfo,"",@"SHT_NOTE"
	.sectionflags	@"SHF_NOTE_NV_TKINFO"
	.tkinfo
        /*0018*/ 	.word	0x00000002
        /*0030*/ 	.string	""
        /*0030*/ 	.string	"ptxas"
        /*0030*/ 	.string	"Cuda compilation tools, release 13.0, V13.0.88"
        /*0030*/ 	.string	"Build cuda_13.0.r13.0/compiler.36424714_0"
        /*0030*/ 	.string	"-v  -suppress-debug-info  -lineinfo  -arch sm_90a "



//--------------------- .note.nv.cuinfo           --------------------------
	.section	.note.nv.cuinfo,"",@"SHT_NOTE"
	.sectionflags	@"SHF_NOTE_NV_CUINFO"
        /*0018*/ 	.short	0x0002
        /*001a*/ 	.short	0x005a
        /*001c*/ 	.short	0x0082
	.zero		2


//--------------------- .nv.info                  --------------------------
	.section	.nv.info,"",@"SHT_CUDA_INFO"
	.align	4


	//----- nvinfo : EIATTR_REGCOUNT
	.align		4
        /*0000*/ 	.byte	0x04, 0x2f
        /*0002*/ 	.short	(.L_1 - .L_0)
	.align		4
.L_0:
        /*0004*/ 	.word	index@(matmul_kernel)
        /*0008*/ 	.word	0x00000020


	//----- nvinfo : EIATTR_FRAME_SIZE
	.align		4
.L_1:
        /*000c*/ 	.byte	0x04, 0x11
        /*000e*/ 	.short	(.L_3 - .L_2)
	.align		4
.L_2:
        /*0010*/ 	.word	index@(matmul_kernel)
        /*0014*/ 	.word	0x00004cd8


	//----- nvinfo : EIATTR_MIN_STACK_SIZE
	.align		4
.L_3:
        /*0018*/ 	.byte	0x04, 0x12
        /*001a*/ 	.short	(.L_5 - .L_4)
	.align		4
.L_4:
        /*001c*/ 	.word	index@(matmul_kernel)
        /*0020*/ 	.word	0x00004cd8
.L_5:


//--------------------- .nv.compat                --------------------------
	.section	.nv.compat,"",@"SHT_CUDA_COMPAT_INFO"
	.align	4
        /*0000*/ 	.byte	0x02, 0x09, 0x01, 0x00, 0x02, 0x02, 0x01, 0x00, 0x02, 0x05, 0x05, 0x00, 0x03, 0x07, 0x01, 0x01
        /*0010*/ 	.byte	0x02, 0x03, 0x00, 0x00, 0x02, 0x06, 0x01, 0x00, 0x04, 0x0b, 0x08, 0x00, 0x00, 0x00, 0x00, 0x00
        /*0020*/ 	.byte	0x00, 0x00, 0x00, 0x00


//--------------------- .nv.info.matmul_kernel    --------------------------
	.section	.nv.info.matmul_kernel,"",@"SHT_CUDA_INFO"
	.sectionflags	@""
	.align	4


	//----- nvinfo : EIATTR_CUDA_API_VERSION
	.align		4
        /*0000*/ 	.byte	0x04, 0x37
        /*0002*/ 	.short	(.L_7 - .L_6)
.L_6:
        /*0004*/ 	.word	0x00000082


	//----- nvinfo : EIATTR_KPARAM_INFO
	.align		4
.L_7:
        /*0008*/ 	.byte	0x04, 0x17
        /*000a*/ 	.short	(.L_9 - .L_8)
.L_8:
        /*000c*/ 	.word	0x00000000
        /*0010*/ 	.short	0x000d
        /*0012*/ 	.short	0x0048
        /*0014*/ 	.byte	0x00, 0xf4, 0x21, 0x00


	//----- nvinfo : EIATTR_KPARAM_INFO
	.align		4
.L_9:
        /*0018*/ 	.byte	0x04, 0x17
        /*001a*/ 	.short	(.L_11 - .L_10)
.L_10:
        /*001c*/ 	.word	0x00000000
        /*0020*/ 	.short	0x000c
        /*0022*/ 	.short	0x0040
        /*0024*/ 	.byte	0x00, 0xf4, 0x21, 0x00


	//----- nvinfo : EIATTR_KPARAM_INFO
	.align		4
.L_11:
        /*0028*/ 	.byte	0x04, 0x17
        /*002a*/ 	.short	(.L_13 - .L_12)
.L_12:
        /*002c*/ 	.word	0x00000000
        /*0030*/ 	.short	0x000b
        /*0032*/ 	.short	0x0038
        /*0034*/ 	.byte	0x00, 0xf0, 0x11, 0x00


	//----- nvinfo : EIATTR_KPARAM_INFO
	.align		4
.L_13:
        /*0038*/ 	.byte	0x04, 0x17
        /*003a*/ 	.short	(.L_15 - .L_14)
.L_14:
        /*003c*/ 	.word	0x00000000
        /*0040*/ 	.short	0x000a
        /*0042*/ 	.short	0x0034
        /*0044*/ 	.byte	0x00, 0xf0, 0x11, 0x00


	//----- nvinfo : EIATTR_KPARAM_INFO
	.align		4
.L_15:
        /*0048*/ 	.byte	0x04, 0x17
        /*004a*/ 	.short	(.L_17 - .L_16)
.L_16:
        /*004c*/ 	.word	0x00000000
        /*0050*/ 	.short	0x0009
        /*0052*/ 	.short	0x0030
        /*0054*/ 	.byte	0x00, 0xf0, 0x11, 0x00


	//----- nvinfo : EIATTR_KPARAM_INFO
	.align		4
.L_17:
        /*0058*/ 	.byte	0x04, 0x17
        /*005a*/ 	.short	(.L_19 - .L_18)
.L_18:
        /*005c*/ 	.word	0x00000000
        /*0060*/ 	.short	0x0008
        /*0062*/ 	.short	0x002c
        /*0064*/ 	.byte	0x00, 0xf0, 0x11, 0x00


	//----- nvinfo : EIATTR_KPARAM_INFO
	.align		4
.L_19:
        /*0068*/ 	.byte	0x04, 0x17
        /*006a*/ 	.short	(.L_21 - .L_20)
.L_20:
        /*006c*/ 	.word	0x00000000
        /*0070*/ 	.short	0x0007
        /*0072*/ 	.short	0x0028
        /*0074*/ 	.byte	0x00, 0xf0, 0x11, 0x00


	//----- nvinfo : EIATTR_KPARAM_INFO
	.align		4
.L_21:
        /*0078*/ 	.byte	0x04, 0x17
        /*007a*/ 	.short	(.L_23 - .L_22)
.L_22:
        /*007c*/ 	.word	0x00000000
        /*0080*/ 	.short	0x0006
        /*0082*/ 	.short	0x0024
        /*0084*/ 	.byte	0x00, 0xf0, 0x11, 0x00


	//----- nvinfo : EIATTR_KPARAM_INFO
	.align		4
.L_23:
        /*0088*/ 	.byte	0x04, 0x17
        /*008a*/ 	.short	(.L_25 - .L_24)
.L_24:
        /*008c*/ 	.word	0x00000000
        /*0090*/ 	.short	0x0005
        /*0092*/ 	.short	0x0020
        /*0094*/ 	.byte	0x00, 0xf0, 0x11, 0x00


	//----- nvinfo : EIATTR_KPARAM_INFO
	.align		4
.L_25:
        /*0098*/ 	.byte	0x04, 0x17
        /*009a*/ 	.short	(.L_27 - .L_26)
.L_26:
        /*009c*/ 	.word	0x00000000
        /*00a0*/ 	.short	0x0004
        /*00a2*/ 	.short	0x001c
        /*00a4*/ 	.byte	0x00, 0xf0, 0x11, 0x00


	//----- nvinfo : EIATTR_KPARAM_INFO
	.align		4
.L_27:
        /*00a8*/ 	.byte	0x04, 0x17
        /*00aa*/ 	.short	(.L_29 - .L_28)
.L_28:
        /*00ac*/ 	.word	0x00000000
        /*00b0*/ 	.short	0x0003
        /*00b2*/ 	.short	0x0018
        /*00b4*/ 	.byte	0x00, 0xf0, 0x11, 0x00


	//----- nvinfo : EIATTR_KPARAM_INFO
	.align		4
.L_29:
        /*00b8*/ 	.byte	0x04, 0x17
        /*00ba*/ 	.short	(.L_31 - .L_30)
.L_30:
        /*00bc*/ 	.word	0x00000000
        /*00c0*/ 	.short	0x0002
        /*00c2*/ 	.short	0x0010
        /*00c4*/ 	.byte	0x00, 0xf4, 0x21, 0x00


	//----- nvinfo : EIATTR_KPARAM_INFO
	.align		4
.L_31:
        /*00c8*/ 	.byte	0x04, 0x17
        /*00ca*/ 	.short	(.L_33 - .L_32)
.L_32:
        /*00cc*/ 	.word	0x00000000
        /*00d0*/ 	.short	0x0001
        /*00d2*/ 	.short	0x0008
        /*00d4*/ 	.byte	0x00, 0xf4, 0x21, 0x00


	//----- nvinfo : EIATTR_KPARAM_INFO
	.align		4
.L_33:
        /*00d8*/ 	.byte	0x04, 0x17
        /*00da*/ 	.short	(.L_35 - .L_34)
.L_34:
        /*00dc*/ 	.word	0x00000000
        /*00e0*/ 	.short	0x0000
        /*00e2*/ 	.short	0x0000
        /*00e4*/ 	.byte	0x00, 0xf4, 0x21, 0x00


	//----- nvinfo : EIATTR_SPARSE_MMA_MASK
	.align		4
.L_35:
        /*00e8*/ 	.byte	0x03, 0x50
        /*00ea*/ 	.short	0x0000


	//----- nvinfo : EIATTR_MAXREG_COUNT
	.align		4
        /*00ec*/ 	.byte	0x03, 0x1b
        /*00ee*/ 	.short	0x00ff


	//----- nvinfo : EIATTR_NUM_BARRIERS
	.align		4
        /*00f0*/ 	.byte	0x02, 0x4c
        /*00f2*/ 	.byte	0x01
	.zero		1


	//----- nvinfo : EIATTR_ANNOTATIONS
	.align		4
        /*00f4*/ 	.byte	0x04, 0x55
        /*00f6*/ 	.short	(.L_37 - .L_36)


	//   ....[0]....
.L_36:
        /*00f8*/ 	.word	0x00000001
        /*00fc*/ 	.byte	0xe0, 0x00, 0x00, 0x00, 0x01, 0x00, 0x00, 0x00, 0x00, 0x01, 0x00, 0x00, 0x01, 0x00, 0x00, 0x00
        /* <DEDUP_REMOVED lines=3542> */
        /*de6c*/ 	.byte	0xd0, 0x43, 0x03, 0x00


	//----- nvinfo : EIATTR_MERCURY_ISA_VERSION
	.align		4
.L_37:
        /*de70*/ 	.byte	0x03, 0x5f
        /*de72*/ 	.short	0x0101


	//----- nvinfo : EIATTR_EXIT_INSTR_OFFSETS
	.align		4
        /*de74*/ 	.byte	0x04, 0x1c
        /*de76*/ 	.short	(.L_39 - .L_38)


	//   ....[0]....
.L_38:
        /*de78*/ 	.word	0x00065660


	//   ....[1]....
        /*de7c*/ 	.word	0x00065690


	//----- nvinfo : EIATTR_REQNTID
	.align		4
.L_39:
        /*de80*/ 	.byte	0x04, 0x10
        /*de82*/ 	.short	(.L_41 - .L_40)
.L_40:
        /*de84*/ 	.word	0x00000040
        /*de88*/ 	.word	0x00000001
        /*de8c*/ 	.word	0x00000001


	//----- nvinfo : EIATTR_CBANK_PARAM_SIZE
	.align		4
.L_41:
        /*de90*/ 	.byte	0x03, 0x19
        /*de92*/ 	.short	0x0050


	//----- nvinfo : EIATTR_PARAM_CBANK
	.align		4
        /*de94*/ 	.byte	0x04, 0x0a
        /*de96*/ 	.short	(.L_43 - .L_42)
	.align		4
.L_42:
        /*de98*/ 	.word	index@(.nv.constant0.matmul_kernel)
        /*de9c*/ 	.short	0x0210
        /*de9e*/ 	.short	0x0050


	//----- nvinfo : EIATTR_SW_WAR
	.align		4
.L_43:
        /*dea0*/ 	.byte	0x04, 0x36
        /*dea2*/ 	.short	(.L_45 - .L_44)
.L_44:
        /*dea4*/ 	.word	0x00000008
.L_45:


//--------------------- .nv.callgraph             --------------------------
	.section	.nv.callgraph,"",@"SHT_CUDA_CALLGRAPH"
	.align	4
	.sectionentsize	8
	.align		4
        /*0000*/ 	.word	0x00000000
	.align		4
        /*0004*/ 	.word	0xffffffff
	.align		4
        /*0008*/ 	.word	0x00000000
	.align		4
        /*000c*/ 	.word	0xfffffffe
	.align		4
        /*0010*/ 	.word	0x00000000
	.align		4
        /*0014*/ 	.word	0xfffffffd
	.align		4
        /*0018*/ 	.word	0x00000000
	.align		4
        /*001c*/ 	.word	0xfffffffc


//--------------------- .text.matmul_kernel       --------------------------
	.section	.text.matmul_kernel,"ax",@progbits
	.align	128
        .global         matmul_kernel
        .type           matmul_kernel,@function
        .size           matmul_kernel,(.L_x_3 - matmul_kernel)
        .other          matmul_kernel,@"STO_CUDA_ENTRY STV_DEFAULT"
matmul_kernel:
.text.matmul_kernel:
[----:B------:R-:W0:Y:S08]  /*0000*/  LDC R1, c[0x0][0x28] ;  /* 0x00000a00ff017b82 */ /* 0x000e300000000800 */
[----:B------:R-:W1:Y:S01]  /*0010*/  LDC.64 R2, c[0x0][0x228] ;  /* 0x00008a00ff027b82 */ /* 0x000e620000000a00 */
[----:B0-----:R-:W-:Y:S01]  /*0020*/  VIADD R1, R1, 0xffffb328 ;  /* 0xffffb32801017836 */ /* 0x001fe20000000000 */
[----:B------:R-:W-:Y:S01]  /*0030*/  CS2R R24, SRZ ;  /* 0x0000000000187805 */ /* 0x000fe2000001ff00 */
[----:B------:R-:W-:Y:S01]  /*0040*/  UMOV UR4, 0x400 ;  /* 0x0000040000047882 */ /* 0x000fe20000000000 */
[----:B------:R-:W-:-:S02]  /*0050*/  CS2R R26, SRZ ;  /* 0x00000000001a7805 */ /* 0x000fc4000001ff00 */
[----:B------:R-:W-:Y:S02]  /*0060*/  CS2R R20, SRZ ;  /* 0x0000000000147805 */ /* 0x000fe4000001ff00 */
[----:B------:R-:W-:Y:S02]  /*0070*/  CS2R R22, SRZ ;  /* 0x0000000000167805 */ /* 0x000fe4000001ff00 */
[----:B------:R-:W-:Y:S01]  /*0080*/  CS2R R16, SRZ ;  /* 0x0000000000107805 */ /* 0x000fe2000001ff00 */
[----:B------:R-:W0:Y:S01]  /*0090*/  LDC R29, c[0x0][0x230] ;  /* 0x00008c00ff1d7b82 */ /* 0x000e220000000800 */
[----:B------:R-:W-:Y:S02]  /*00a0*/  CS2R R18, SRZ ;  /* 0x0000000000127805 */ /* 0x000fe4000001ff00 */
[----:B------:R-:W-:-:S05]  /*00b0*/  CS2R R14, SRZ ;  /* 0x00000000000e7805 */ /* 0x000fca000001ff00 */
[----:B------:R-:W2:Y:S01]  /*00c0*/  S2UR UR5, SR_CgaCtaId ;  /* 0x00000000000579c3 */ /* 0x000ea20000008800 */
[----:B-1----:R-:W-:Y:S01]  /*00d0*/  VIADD R0, R3, 0x3f ;  /* 0x0000003f03007836 */ /* 0x002fe20000000000 */
[----:B------:R-:W-:Y:S04]  /*00e0*/  STL [R1+0x1ff4], R3 ;  /* 0x001ff40301007387 */ /* 0x000fe80000100800 */
[----:B------:R-:W-:Y:S01]  /*00f0*/  SHF.R.S32.HI R5, RZ, 0x1f, R0 ;  /* 0x0000001fff057819 */ /* 0x000fe20000011400 */
[----:B------:R0:W-:Y:S03]  /*0100*/  STL [R1+0x1ff8], R2 ;  /* 0x001ff80201007387 */ /* 0x0001e60000100800 */
[----:B------:R-:W-:Y:S01]  /*0110*/  LEA.HI R5, R5, R0, RZ, 0x6 ;  /* 0x0000000005057211 */ /* 0x000fe200078f30ff */
[----:B------:R-:W-:Y:S03]  /*0120*/  STL [R1+0x80], RZ ;  /* 0x000080ff01007387 */ /* 0x000fe60000100800 */
[----:B------:R-:W-:Y:S01]  /*0130*/  SHF.R.S32.HI R0, RZ, 0x6, R5 ;  /* 0x00000006ff007819 */ /* 0x000fe20000011405 */
[----:B------:R-:W-:Y:S01]  /*0140*/  STL [R1+0x84], RZ ;  /* 0x000084ff01007387 */ /* 0x000fe20000100800 */
[----:B------:R-:W-:Y:S01]  /*0150*/  ULDC.64 UR6, c[0x0][0x208] ;  /* 0x0000820000067ab9 */ /* 0x000fe20000000a00 */
[----:B--2---:R-:W-:-:S02]  /*0160*/  ULEA UR4, UR5, UR4, 0x18 ;  /* 0x0000000405047291 */ /* 0x004fc4000f8ec03f */
[----:B------:R-:W-:Y:S01]  /*0170*/  IMAD.SHL.U32 R0, R0, 0x8, RZ ;  /* 0x0000000800007824 */ /* 0x000fe200078e00ff */
[----:B------:R-:W1:Y:S04]  /*0180*/  S2R R5, SR_CTAID.X ;  /* 0x0000000000057919 */ /* 0x000e680000002500 */
[-C--:B------:R-:W-:Y:S01]  /*0190*/  IABS R9, R0.reuse ;  /* 0x0000000000097213 */ /* 0x080fe20000000000 */
[----:B------:R-:W-:Y:S01]  /*01a0*/  STL [R1+0x88], RZ ;  /* 0x000088ff01007387 */ /* 0x000fe20000100800 */
[----:B------:R-:W-:Y:S02]  /*01b0*/  IABS R12, R0 ;  /* 0x00000000000c7213 */ /* 0x000fe40000000000 */
[----:B------:R-:W2:Y:S01]  /*01c0*/  I2F.RP R4, R9 ;  /* 0x0000000900047306 */ /* 0x000ea20000209400 */
[----:B------:R-:W-:Y:S04]  /*01d0*/  STL [R1+0x8c], RZ ;  /* 0x00008cff01007387 */ /* 0x000fe80000100800 */
[----:B------:R-:W-:Y:S04]  /*01e0*/  STL [R1+0x70], RZ ;  /* 0x000070ff01007387 */ /* 0x000fe80000100800 */
[----:B------:R-:W-:Y:S04]  /*01f0*/  STL [R1+0x74], RZ ;  /* 0x000074ff01007387 */ /* 0x000fe80000100800 */
[----:B------:R-:W-:Y:S01]  /*0200*/  STL [R1+0x78], RZ ;  /* 0x000078ff01007387 */ /* 0x000fe20000100800 */
[----:B--2---:R-:W2:Y:S03]  /*0210*/  MUFU.RCP R4, R4 ;  /* 0x0000000400047308 */ /* 0x004ea60000001000 */
[----:B------:R-:W-:Y:S04]  /*0220*/  STL [R1+0x7c], RZ ;  /* 0x00007cff01007387 */ /* 0x000fe80000100800 */
[----:B------:R-:W-:Y:S01]  /*0230*/  STL [R1+0x60], RZ ;  /* 0x000060ff01007387 */ /* 0x000fe20000100800 */
[----:B-1----:R-:W-:-:S03]  /*0240*/  IABS R10, R5 ;  /* 0x00000005000a7213 */ /* 0x002fc60000000000 */
[----:B------:R-:W-:Y:S04]  /*0250*/  STL [R1+0x64], RZ ;  /* 0x000064ff01007387 */ /* 0x000fe80000100800 */
[----:B------:R-:W-:Y:S01]  /*0260*/  STL [R1+0x68], RZ ;  /* 0x000068ff01007387 */ /* 0x000fe20000100800 */
[----:B--2---:R-:W-:-:S03]  /*0270*/  VIADD R6, R4, 0xffffffe ;  /* 0x0ffffffe04067836 */ /* 0x004fc60000000000 */
[----:B------:R-:W-:Y:S01]  /*0280*/  STL [R1+0x6c], RZ ;  /* 0x00006cff01007387 */ /* 0x000fe20000100800 */
[----:B------:R-:W-:Y:S01]  /*0290*/  IMAD.MOV R4, RZ, RZ, -R12 ;  /* 0x000000ffff047224 */ /* 0x000fe200078e0a0c */
[----:B------:R-:W-:Y:S01]  /*02a0*/  CS2R R12, SRZ ;  /* 0x00000000000c7805 */ /* 0x000fe2000001ff00 */
[----:B------:R1:W2:Y:S01]  /*02b0*/  F2I.FTZ.U32.TRUNC.NTZ R7, R6 ;  /* 0x0000000600077305 */ /* 0x0002a2000021f000 */
[----:B------:R-:W-:Y:S04]  /*02c0*/  STL [R1+0x50], RZ ;  /* 0x000050ff01007387 */ /* 0x000fe80000100800 */
[----:B------:R-:W-:Y:S01]  /*02d0*/  STL [R1+0x54], RZ ;  /* 0x000054ff01007387 */ /* 0x000fe20000100800 */
[----:B-1----:R-:W-:-:S03]  /*02e0*/  IMAD.MOV.U32 R6, RZ, RZ, RZ ;  /* 0x000000ffff067224 */ /* 0x002fc600078e00ff */
[----:B------:R-:W-:Y:S04]  /*02f0*/  STL [R1+0x58], RZ ;  /* 0x000058ff01007387 */ /* 0x000fe80000100800 */
[----:B------:R-:W-:Y:S01]  /*0300*/  STL [R1+0x5c], RZ ;  /* 0x00005cff01007387 */ /* 0x000fe20000100800 */
[----:B--2---:R-:W-:-:S03]  /*0310*/  IMAD.MOV R8, RZ, RZ, -R7 ;  /* 0x000000ffff087224 */ /* 0x004fc600078e0a07 */
[----:B------:R-:W-:Y:S01]  /*0320*/  STL [R1+0x40], RZ ;  /* 0x000040ff01007387 */ /* 0x000fe20000100800 */
[----:B------:R-:W-:Y:S02]  /*0330*/  IMAD R11, R8, R9, RZ ;  /* 0x00000009080b7224 */ /* 0x000fe400078e02ff */
[----:B------:R-:W-:Y:S01]  /*0340*/  IMAD.MOV.U32 R8, RZ, RZ, R10 ;  /* 0x000000ffff087224 */ /* 0x000fe200078e000a */
[----:B------:R-:W-:Y:S01]  /*0350*/  STL [R1+0x44], RZ ;  /* 0x000044ff01007387 */ /* 0x000fe20000100800 */
[----:B------:R-:W-:-:S03]  /*0360*/  IMAD.HI.U32 R7, R7, R11, R6 ;  /* 0x0000000b07077227 */ /* 0x000fc600078e0006 */
[----:B------:R-:W-:Y:S03]  /*0370*/  STL [R1+0x48], RZ ;  /* 0x000048ff01007387 */ /* 0x000fe60000100800 */
[----:B------:R-:W-:Y:S01]  /*0380*/  IMAD.HI.U32 R7, R7, R8, RZ ;  /* 0x0000000807077227 */ /* 0x000fe200078e00ff */
[----:B------:R-:W-:Y:S03]  /*0390*/  STL [R1+0x4c], RZ ;  /* 0x00004cff01007387 */ /* 0x000fe60000100800 */
[----:B------:R-:W-:Y:S01]  /*03a0*/  IMAD R4, R7, R4, R8 ;  /* 0x0000000407047224 */ /* 0x000fe200078e0208 */
[----:B------:R-:W-:Y:S04]  /*03b0*/  STL [R1+0x30], RZ ;  /* 0x000030ff01007387 */ /* 0x000fe80000100800 */
[----:B------:R-:W-:Y:S01]  /*03c0*/  ISETP.GT.U32.AND P1, PT, R9, R4, PT ;  /* 0x000000040900720c */ /* 0x000fe20003f24070 */
[----:B------:R-:W-:Y:S04]  /*03d0*/  STL [R1+0x34], RZ ;  /* 0x000034ff01007387 */ /* 0x000fe80000100800 */
[----:B------:R-:W-:Y:S04]  /*03e0*/  STL [R1+0x38], RZ ;  /* 0x000038ff01007387 */ /* 0x000fe80000100800 */
[----:B------:R-:W-:Y:S04]  /*03f0*/  STL [R1+0x3c], RZ ;  /* 0x00003cff01007387 */ /* 0x000fe80000100800 */
[----:B------:R-:W-:Y:S01]  /*0400*/  @!P1 IMAD.IADD R4, R4, 0x1, -R9 ;  /* 0x0000000104049824 */ /* 0x000fe200078e0a09 */
[----:B------:R-:W-:Y:S01]  /*0410*/  STL [R1+0x20], RZ ;  /* 0x000020ff01007387 */ /* 0x000fe20000100800 */
[----:B------:R-:W-:Y:S01]  /*0420*/  @!P1 VIADD R7, R7, 0x1 ;  /* 0x0000000107079836 */ /* 0x000fe20000000000 */
[----:B------:R-:W-:-:S02]  /*0430*/  ISETP.NE.AND P1, PT, R0, RZ, PT ;  /* 0x000000ff0000720c */ /* 0x000fc40003f25270 */
[----:B------:R-:W-:Y:S01]  /*0440*/  ISETP.GE.U32.AND P0, PT, R4, R9, PT ;  /* 0x000000090400720c */ /* 0x000fe20003f06070 */
[----:B------:R-:W-:Y:S01]  /*0450*/  STL [R1+0x24], RZ ;  /* 0x000024ff01007387 */ /* 0x000fe20000100800 */
[----:B------:R-:W-:-:S03]  /*0460*/  LOP3.LUT R4, R5, R0, RZ, 0x3c, !PT ;  /* 0x0000000005047212 */ /* 0x000fc600078e3cff */
[----:B------:R-:W-:Y:S01]  /*0470*/  STL [R1+0x28], RZ ;  /* 0x000028ff01007387 */ /* 0x000fe20000100800 */
[----:B------:R-:W-:Y:S01]  /*0480*/  ISETP.GE.AND P2, PT, R4, RZ, PT ;  /* 0x000000ff0400720c */ /* 0x000fe20003f46270 */
[----:B------:R-:W-:Y:S02]  /*0490*/  VIADD R4, R2, 0xff ;  /* 0x000000ff02047836 */ /* 0x000fe40000000000 */
[----:B------:R-:W-:Y:S01]  /*04a0*/  STL [R1+0x2c], RZ ;  /* 0x00002cff01007387 */ /* 0x000fe20000100800 */
[----:B0-----:R-:W-:-:S03]  /*04b0*/  VIADD R2, R29, 0x7f ;  /* 0x0000007f1d027836 */ /* 0x001fc60000000000 */
[----:B------:R-:W-:Y:S01]  /*04c0*/  @P0 VIADD R7, R7, 0x1 ;  /* 0x0000000107070836 */ /* 0x000fe20000000000 */
[----:B------:R-:W-:Y:S03]  /*04d0*/  STL [R1+0x10], RZ ;  /* 0x000010ff01007387 */ /* 0x000fe60000100800 */
[----:B------:R-:W-:Y:S01]  /*04e0*/  IMAD.MOV.U32 R6, RZ, RZ, R7 ;  /* 0x000000ffff067224 */ /* 0x000fe200078e0007 */
[----:B------:R-:W-:Y:S01]  /*04f0*/  SHF.R.S32.HI R7, RZ, 0x1f, R4 ;  /* 0x0000001fff077819 */ /* 0x000fe20000011404 */
[----:B------:R-:W-:Y:S02]  /*0500*/  STL [R1+0x14], RZ ;  /* 0x000014ff01007387 */ /* 0x000fe40000100800 */
[----:B------:R-:W-:Y:S01]  /*0510*/  @!P2 IMAD.MOV R6, RZ, RZ, -R6 ;  /* 0x000000ffff06a224 */ /* 0x000fe200078e0a06 */
[----:B------:R-:W-:Y:S01]  /*0520*/  @!P1 LOP3.LUT R6, RZ, R0, RZ, 0x33, !PT ;  /* 0x00000000ff069212 */ /* 0x000fe200078e33ff */
[----:B------:R-:W-:Y:S01]  /*0530*/  STL [R1+0x18], RZ ;  /* 0x000018ff01007387 */ /* 0x000fe20000100800 */
[----:B------:R-:W-:-:S03]  /*0540*/  LEA.HI R7, R7, R4, RZ, 0x8 ;  /* 0x0000000407077211 */ /* 0x000fc600078f40ff */
[----:B------:R-:W-:Y:S01]  /*0550*/  IMAD.SHL.U32 R28, R6, 0x8, RZ ;  /* 0x00000008061c7824 */ /* 0x000fe200078e00ff */
[----:B------:R-:W-:Y:S01]  /*0560*/  STL [R1+0x1c], RZ ;  /* 0x00001cff01007387 */ /* 0x000fe20000100800 */
[----:B------:R-:W-:-:S03]  /*0570*/  IMAD.MOV R6, RZ, RZ, -R6 ;  /* 0x000000ffff067224 */ /* 0x000fc600078e0a06 */
[----:B------:R-:W-:Y:S01]  /*0580*/  LEA.HI.SX32 R4, R7, -R28, 0x18 ;  /* 0x8000001c07047211 */ /* 0x000fe200078fc2ff */
[----:B------:R-:W-:Y:S01]  /*0590*/  IMAD R11, R0, R6, R5 ;  /* 0x00000006000b7224 */ /* 0x000fe200078e0205 */
[----:B------:R-:W-:Y:S01]  /*05a0*/  STL [R1], RZ ;  /* 0x000000ff01007387 */ /* 0x000fe20000100800 */
[----:B------:R-:W-:Y:S01]  /*05b0*/  IMAD.MOV.U32 R6, RZ, RZ, RZ ;  /* 0x000000ffff067224 */ /* 0x000fe200078e00ff */
[----:B------:R-:W-:Y:S02]  /*05c0*/  VIMNMX R4, R4, 0x8, PT ;  /* 0x0000000804047848 */ /* 0x000fe40003fe0100 */
[----:B------:R-:W-:Y:S02]  /*05d0*/  STL [R1+0x4], RZ ;  /* 0x000004ff01007387 */ /* 0x000fe40000100800 */
[-C--:B------:R-:W-:Y:S02]  /*05e0*/  IABS R10, R4.reuse ;  /* 0x00000004000a7213 */ /* 0x080fe40000000000 */
[----:B------:R-:W-:Y:S01]  /*05f0*/  STL [R1+0x8], RZ ;  /* 0x000008ff01007387 */ /* 0x000fe20000100800 */
[----:B------:R-:W-:Y:S01]  /*0600*/  IABS R0, R4 ;  /* 0x0000000400007213 */ /* 0x000fe20000000000 */
[----:B------:R-:W0:Y:S02]  /*0610*/  I2F.RP R8, R10 ;  /* 0x0000000a00087306 */ /* 0x000e240000209400 */
[----:B------:R-:W-:Y:S04]  /*0620*/  STL [R1+0xc], RZ ;  /* 0x00000cff01007387 */ /* 0x000fe80000100800 */
[----:B------:R1:W-:Y:S04]  /*0630*/  STL [R1+0x1ffc], R24 ;  /* 0x001ffc1801007387 */ /* 0x0003e80000100800 */
[----:B------:R-:W-:Y:S04]  /*0640*/  STL [R1+0x190], RZ ;  /* 0x000190ff01007387 */ /* 0x000fe80000100800 */
[----:B------:R-:W-:Y:S01]  /*0650*/  STL [R1+0x194], RZ ;  /* 0x000194ff01007387 */ /* 0x000fe20000100800 */
[----:B0-----:R-:W0:Y:S03]  /*0660*/  MUFU.RCP R8, R8 ;  /* 0x0000000800087308 */ /* 0x001e260000001000 */
[----:B------:R-:W-:Y:S04]  /*0670*/  STL [R1+0x198], RZ ;  /* 0x000198ff01007387 */ /* 0x000fe80000100800 */
[----:B------:R-:W-:Y:S04]  /*0680*/  STL [R1+0x19c], RZ ;  /* 0x00019cff01007387 */ /* 0x000fe80000100800 */
[----:B------:R-:W-:Y:S04]  /*0690*/  STL [R1+0x180], RZ ;  /* 0x000180ff01007387 */ /* 0x000fe80000100800 */
[----:B------:R-:W-:Y:S01]  /*06a0*/  STL [R1+0x184], RZ ;  /* 0x000184ff01007387 */ /* 0x000fe20000100800 */
[----:B0-----:R-:W-:-:S03]  /*06b0*/  VIADD R7, R8, 0xffffffe ;  /* 0x0ffffffe08077836 */ /* 0x001fc60000000000 */
[----:B------:R-:W-:Y:S03]  /*06c0*/  STL [R1+0x188], RZ ;  /* 0x000188ff01007387 */ /* 0x000fe60000100800 */
[----:B------:R-:W0:Y:S01]  /*06d0*/  F2I.FTZ.U32.TRUNC.NTZ R7, R7 ;  /* 0x0000000700077305 */ /* 0x000e22000021f000 */
[----:B------:R-:W-:Y:S04]  /*06e0*/  STL [R1+0x18c], RZ ;  /* 0x00018cff01007387 */ /* 0x000fe80000100800 */
[----:B------:R-:W-:Y:S04]  /*06f0*/  STL [R1+0x170], RZ ;  /* 0x000170ff01007387 */ /* 0x000fe80000100800 */
[----:B------:R-:W-:Y:S04]  /*0700*/  STL [R1+0x174], RZ ;  /* 0x000174ff01007387 */ /* 0x000fe80000100800 */
[----:B------:R-:W-:Y:S01]  /*0710*/  STL [R1+0x178], RZ ;  /* 0x000178ff01007387 */ /* 0x000fe20000100800 */
[----:B0-----:R-:W-:-:S03]  /*0720*/  IMAD.MOV R9, RZ, RZ, -R7 ;  /* 0x000000ffff097224 */ /* 0x001fc600078e0a07 */
[----:B------:R-:W-:Y:S01]  /*0730*/  STL [R1+0x17c], RZ ;  /* 0x00017cff01007387 */ /* 0x000fe20000100800 */
[----:B------:R-:W-:Y:S01]  /*0740*/  IMAD.MOV.U32 R5, RZ, RZ, R9 ;  /* 0x000000ffff057224 */ /* 0x000fe200078e0009 */
[----:B------:R-:W-:Y:S02]  /*0750*/  IABS R9, R11 ;  /* 0x0000000b00097213 */ /* 0x000fe40000000000 */
[----:B------:R-:W-:Y:S01]  /*0760*/  STL [R1+0x160], RZ ;  /* 0x000160ff01007387 */ /* 0x000fe20000100800 */
[----:B------:R-:W-:-:S03]  /*0770*/  IMAD R5, R5, R10, RZ ;  /* 0x0000000a05057224 */ /* 0x000fc600078e02ff */
[----:B------:R-:W-:Y:S01]  /*0780*/  STL [R1+0x164], RZ ;  /* 0x000164ff01007387 */ /* 0x000fe20000100800 */
[----:B------:R-:W-:-:S03]  /*0790*/  IMAD.HI.U32 R6, R7, R5, R6 ;  /* 0x0000000507067227 */ /* 0x000fc600078e0006 */
[----:B------:R-:W-:Y:S01]  /*07a0*/  STL [R1+0x168], RZ ;  /* 0x000168ff01007387 */ /* 0x000fe20000100800 */
[----:B------:R-:W-:Y:S02]  /*07b0*/  IMAD.MOV R5, RZ, RZ, -R0 ;  /* 0x000000ffff057224 */ /* 0x000fe400078e0a00 */
[----:B------:R-:W-:Y:S01]  /*07c0*/  IMAD.HI.U32 R0, R6, R9, RZ ;  /* 0x0000000906007227 */ /* 0x000fe200078e00ff */
[----:B------:R-:W-:Y:S01]  /*07d0*/  STL [R1+0x16c], RZ ;  /* 0x00016cff01007387 */ /* 0x000fe20000100800 */
[----:B------:R-:W-:Y:S02]  /*07e0*/  CS2R R6, SRZ ;  /* 0x0000000000067805 */ /* 0x000fe4000001ff00 */
[----:B------:R-:W-:Y:S01]  /*07f0*/  IMAD R5, R0, R5, R9 ;  /* 0x0000000500057224 */ /* 0x000fe200078e0209 */
[----:B------:R-:W-:Y:S01]  /*0800*/  STL [R1+0x150], RZ ;  /* 0x000150ff01007387 */ /* 0x000fe20000100800 */
[----:B------:R-:W-:-:S03]  /*0810*/  CS2R R8, SRZ ;  /* 0x0000000000087805 */ /* 0x000fc6000001ff00 */
[----:B------:R-:W-:Y:S01]  /*0820*/  ISETP.GT.U32.AND P1, PT, R10, R5, PT ;  /* 0x000000050a00720c */ /* 0x000fe20003f24070 */
[----:B------:R-:W-:Y:S04]  /*0830*/  STL [R1+0x154], RZ ;  /* 0x000154ff01007387 */ /* 0x000fe80000100800 */
[----:B------:R-:W-:Y:S04]  /*0840*/  STL [R1+0x158], RZ ;  /* 0x000158ff01007387 */ /* 0x000fe80000100800 */
[----:B------:R-:W-:Y:S04]  /*0850*/  STL [R1+0x15c], RZ ;  /* 0x00015cff01007387 */ /* 0x000fe80000100800 */
[----:B------:R-:W-:Y:S01]  /*0860*/  STL [R1+0x140], RZ ;  /* 0x000140ff01007387 */ /* 0x000fe20000100800 */
[----:B------:R-:W-:-:S02]  /*0870*/  @!P1 IMAD.IADD R5, R5, 0x1, -R10 ;  /* 0x0000000105059824 */ /* 0x000fc400078e0a0a */
[----:B------:R-:W-:Y:S01]  /*0880*/  @!P1 VIADD R0, R0, 0x1 ;  /* 0x0000000100009836 */ /* 0x000fe20000000000 */
[----:B------:R-:W-:Y:S01]  /*0890*/  STL [R1+0x144], RZ ;  /* 0x000144ff01007387 */ /* 0x000fe20000100800 */
[----:B------:R-:W-:Y:S02]  /*08a0*/  ISETP.NE.AND P1, PT, R4, RZ, PT ;  /* 0x000000ff0400720c */ /* 0x000fe40003f25270 */
[----:B------:R-:W-:Y:S01]  /*08b0*/  ISETP.GE.U32.AND P0, PT, R5, R10, PT ;  /* 0x0000000a0500720c */ /* 0x000fe20003f06070 */
[----:B------:R-:W-:Y:S01]  /*08c0*/  STL [R1+0x148], RZ ;  /* 0x000148ff01007387 */ /* 0x000fe20000100800 */
[----:B------:R-:W-:-:S03]  /*08d0*/  LOP3.LUT R5, R11, R4, RZ, 0x3c, !PT ;  /* 0x000000040b057212 */ /* 0x000fc600078e3cff */
[----:B------:R-:W-:Y:S01]  /*08e0*/  STL [R1+0x14c], RZ ;  /* 0x00014cff01007387 */ /* 0x000fe20000100800 */
[----:B------:R-:W-:-:S03]  /*08f0*/  ISETP.GE.AND P2, PT, R5, RZ, PT ;  /* 0x000000ff0500720c */ /* 0x000fc60003f46270 */
[----:B------:R-:W-:Y:S04]  /*0900*/  STL [R1+0x130], RZ ;  /* 0x000130ff01007387 */ /* 0x000fe80000100800 */
[----:B------:R-:W-:Y:S01]  /*0910*/  STL [R1+0x134], RZ ;  /* 0x000134ff01007387 */ /* 0x000fe20000100800 */
[----:B------:R-:W-:Y:S01]  /*0920*/  @P0 VIADD R0, R0, 0x1 ;  /* 0x0000000100000836 */ /* 0x000fe20000000000 */
[----:B------:R-:W-:Y:S02]  /*0930*/  ISETP.GE.AND P0, PT, R2, 0x80, PT ;  /* 0x000000800200780c */ /* 0x000fe40003f06270 */
[----:B------:R-:W-:Y:S02]  /*0940*/  STL [R1+0x138], RZ ;  /* 0x000138ff01007387 */ /* 0x000fe40000100800 */
[----:B------:R-:W-:Y:S01]  /*0950*/  @!P2 IMAD.MOV R0, RZ, RZ, -R0 ;  /* 0x000000ffff00a224 */ /* 0x000fe200078e0a00 */
[----:B------:R-:W-:Y:S01]  /*0960*/  @!P1 LOP3.LUT R0, RZ, R4, RZ, 0x33, !PT ;  /* 0x00000004ff009212 */ /* 0x000fe200078e33ff */
[----:B------:R-:W-:Y:S04]  /*0970*/  STL [R1+0x13c], RZ ;  /* 0x00013cff01007387 */ /* 0x000fe80000100800 */
[----:B------:R-:W-:Y:S01]  /*0980*/  STL [R1+0x120], RZ ;  /* 0x000120ff01007387 */ /* 0x000fe20000100800 */
[----:B------:R-:W-:-:S02]  /*0990*/  IMAD.MOV R5, RZ, RZ, -R0 ;  /* 0x000000ffff057224 */ /* 0x000fc400078e0a00 */
[----:B------:R-:W-:Y:S01]  /*09a0*/  IMAD.SHL.U32 R0, R0, 0x40, RZ ;  /* 0x0000004000007824 */ /* 0x000fe200078e00ff */
[----:B------:R-:W-:Y:S01]  /*09b0*/  STL [R1+0x124], RZ ;  /* 0x000124ff01007387 */ /* 0x000fe20000100800 */
[----:B------:R-:W-:Y:S01]  /*09c0*/  IMAD R5, R4, R5, R11 ;  /* 0x0000000504057224 */ /* 0x000fe200078e020b */
[----:B------:R-:W-:Y:S01]  /*09d0*/  CS2R R10, SRZ ;  /* 0x00000000000a7805 */ /* 0x000fe2000001ff00 */
[C---:B------:R-:W-:Y:S01]  /*09e0*/  VIADD R29, R0.reuse, 0x1 ;  /* 0x00000001001d7836 */ /* 0x040fe20000000000 */
[----:B------:R-:W-:Y:S01]  /*09f0*/  STL [R1+0x128], RZ ;  /* 0x000128ff01007387 */ /* 0x000fe20000100800 */
[----:B------:R-:W-:Y:S02]  /*0a00*/  VIADD R2, R0, 0x2 ;  /* 0x0000000200027836 */ /* 0x000fe40000000000 */
[----:B------:R-:W-:Y:S01]  /*0a10*/  IMAD.IADD R28, R28, 0x1, R5 ;  /* 0x000000011c1c7824 */ /* 0x000fe200078e0205 */
[----:B------:R-:W-:Y:S01]  /*0a20*/  STL [R1+0x12c], RZ ;  /* 0x00012cff01007387 */ /* 0x000fe20000100800 */
[----:B------:R-:W-:-:S03]  /*0a30*/  CS2R R4, SRZ ;  /* 0x0000000000047805 */ /* 0x000fc6000001ff00 */
[----:B------:R-:W-:Y:S04]  /*0a40*/  STL [R1+0x110], RZ ;  /* 0x000110ff01007387 */ /* 0x000fe80000100800 */
[----:B------:R-:W-:Y:S04]  /*0a50*/  STL [R1+0x114], RZ ;  /* 0x000114ff01007387 */ /* 0x000fe80000100800 */
[----:B------:R-:W-:Y:S04]  /*0a60*/  STL [R1+0x118], RZ ;  /* 0x000118ff01007387 */ /* 0x000fe80000100800 */
[----:B------:R-:W-:Y:S01]  /*0a70*/  STL [R1+0x11c], RZ ;  /* 0x00011cff01007387 */ /* 0x000fe20000100800 */
[----:B------:R-:W1:Y:S03]  /*0a80*/  S2R R3, SR_TID.X ;  /* 0x0000000000037919 */ /* 0x000e660000002100 */
[----:B------:R-:W-:Y:S04]  /*0a90*/  STL [R1+0x100], RZ ;  /* 0x000100ff01007387 */ /* 0x000fe80000100800 */
[----:B------:R-:W-:Y:S04]  /*0aa0*/  STL [R1+0x104], RZ ;  /* 0x000104ff01007387 */ /* 0x000fe80000100800 */
[----:B------:R-:W-:Y:S04]  /*0ab0*/  STL [R1+0x108], RZ ;  /* 0x000108ff01007387 */ /* 0x000fe80000100800 */
[----:B------:R-:W-:Y:S04]  /*0ac0*/  STL [R1+0x10c], RZ ;  /* 0x00010cff01007387 */ /* 0x000fe80000100800 */
[----:B------:R-:W-:Y:S04]  /*0ad0*/  STL [R1+0xf0], RZ ;  /* 0x0000f0ff01007387 */ /* 0x000fe80000100800 */
[----:B------:R-:W-:Y:S04]  /*0ae0*/  STL [R1+0xf4], RZ ;  /* 0x0000f4ff01007387 */ /* 0x000fe80000100800 */
[----:B------:R-:W-:Y:S04]  /*0af0*/  STL [R1+0xf8], RZ ;  /* 0x0000f8ff01007387 */ /* 0x000fe80000100800 */
[----:B------:R-:W-:Y:S01]  /*0b00*/  STL [R1+0xfc], RZ ;  /* 0x0000fcff01007387 */ /* 0x000fe20000100800 */
[----:B-1----:R-:W-:Y:S01]  /*0b10*/  LOP3.LUT R24, R3, 0x3f, RZ, 0xc0, !PT ;  /* 0x0000003f03187812 */ /* 0x002fe200078ec0ff */
[----:B------:R-:W-:-:S02]  /*0b20*/  VIADD R3, R0, 0x3 ;  /* 0x0000000300037836 */ /* 0x000fc40000000000 */
[----:B------:R-:W-:Y:S04]  /*0b30*/  STL [R1+0xe0], RZ ;  /* 0x0000e0ff01007387 */ /* 0x000fe80000100800 */
        /* <DEDUP_REMOVED lines=23> */
[----:B------:R-:W-:Y:S04]  /*0cb0*/  STL [R1+0xb08], R0 ;  /* 0x000b080001007387 */ /* 0x000fe80000100800 */
[----:B------:R0:W-:Y:S04]  /*0cc0*/  STL [R1+0x290], R29 ;  /* 0x0002901d01007387 */ /* 0x0001e80000100800 */
[----:B------:R1:W-:Y:S04]  /*0cd0*/  STL [R1+0x28c], R2 ;  /* 0x00028c0201007387 */ /* 0x0003e80000100800 */
[----:B------:R2:W-:Y:S01]  /*0ce0*/  STL [R1+0x288], R3 ;  /* 0x0002880301007387 */ /* 0x0005e20000100800 */
[----:B0-----:R-:W-:-:S02]  /*0cf0*/  VIADD R29, R0, 0x4 ;  /* 0x00000004001d7836 */ /* 0x001fc40000000000 */
[----:B-1----:R-:W-:-:S03]  /*0d00*/  VIADD R2, R0, 0x5 ;  /* 0x0000000500027836 */ /* 0x002fc60000000000 */
[----:B------:R0:W-:Y:S01]  /*0d10*/  STL [R1+0x284], R29 ;  /* 0x0002841d01007387 */ /* 0x0001e20000100800 */
[----:B--2---:R-:W-:-:S03]  /*0d20*/  VIADD R3, R0, 0x6 ;  /* 0x0000000600037836 */ /* 0x004fc60000000000 */
[----:B------:R1:W-:Y:S04]  /*0d30*/  STL [R1+0x280], R2 ;  /* 0x0002800201007387 */ /* 0x0003e80000100800 */
[----:B------:R2:W-:Y:S01]  /*0d40*/  STL [R1+0x27c], R3 ;  /* 0x00027c0301007387 */ /* 0x0005e20000100800 */
[C---:B0-----:R-:W-:Y:S02]  /*0d50*/  VIADD R29, R0.reuse, 0x7 ;  /* 0x00000007001d7836 */ /* 0x041fe40000000000 */
        /* <DEDUP_REMOVED lines=107> */
[----:B0-----:R-:W-:Y:S02]  /*1410*/  VIADD R29, R0, 0x3d ;  /* 0x0000003d001d7836 */ /* 0x001fe40000000000 */
[----:B-1----:R-:W-:Y:S01]  /*1420*/  IMAD.SHL.U32 R2, R28, 0x100, RZ ;  /* 0x000001001c027824 */ /* 0x002fe200078e00ff */
[----:B--2---:R-:W-:Y:S01]  /*1430*/  PRMT R3, R24, 0x6540, R28 ;  /* 0x0000654018037816 */ /* 0x004fe2000000001c */
[----:B------:R-:W-:-:S03]  /*1440*/  VIADD R28, R0, 0x3e ;  /* 0x0000003e001c7836 */ /* 0x000fc60000000000 */
[----:B------:R-:W-:Y:S01]  /*1450*/  LOP3.LUT R2, R2, 0x40, R24, 0xfe, !PT ;  /* 0x0000004002027812 */ /* 0x000fe200078efe18 */
[----:B------:R-:W-:Y:S01]  /*1460*/  VIADD R0, R0, 0x3f ;  /* 0x0000003f00007836 */ /* 0x000fe20000000000 */
[----:B------:R0:W5:Y:S04]  /*1470*/  LDL.LU R24, [R1+0x1ffc] ;  /* 0x001ffc0001187983 */ /* 0x0001680000300800 */
[----:B------:R-:W-:Y:S04]  /*1480*/  STL [R1+0xbdc], R3 ;  /* 0x000bdc0301007387 */ /* 0x000fe80000100800 */
[----:B------:R1:W-:Y:S02]  /*1490*/  STL [R1+0xbe0], R2 ;  /* 0x000be00201007387 */ /* 0x0003e40000100800 */
[----:B-1----:R-:W-:-:S02]  /*14a0*/  LOP3.LUT R2, R3, 0x80, RZ, 0xfc, !PT ;  /* 0x0000008003027812 */ /* 0x002fc400078efcff */
[----:B------:R-:W-:-:S03]  /*14b0*/  LOP3.LUT R3, R3, 0xc0, RZ, 0xfc, !PT ;  /* 0x000000c003037812 */ /* 0x000fc600078efcff */
[----:B------:R1:W-:Y:S04]  /*14c0*/  STL [R1+0xc7c], R2 ;  /* 0x000c7c0201007387 */ /* 0x0003e80000100800 */
[----:B-1----:R0:W5:Y:S04]  /*14d0*/  LDL.LU R2, [R1+0x1ff8] ;  /* 0x001ff80001027983 */ /* 0x0021680000300800 */
[----:B------:R1:W-:Y:S04]  /*14e0*/  STL [R1+0xbe4], R3 ;  /* 0x000be40301007387 */ /* 0x0003e80000100800 */
[----:B-1----:R0:W5:Y:S01]  /*14f0*/  LDL.LU R3, [R1+0x1ff4] ;  /* 0x001ff40001037983 */ /* 0x0021620000300800 */
[----:B------:R-:W-:Y:S05]  /*1500*/  @!P0 BRA `(.L_x_0) ;  /* 0x000005c800648947 */ /* 0x000fea0003800000 */
[----:B------:R-:W2:Y:S04]  /*1510*/  LDL R23, [R1+0xbdc] ;  /* 0x000bdc0001177983 */ /* 0x000ea80000100800 */
[----:B------:R-:W3:Y:S01]  /*1520*/  LDL R15, [R1+0xc7c] ;  /* 0x000c7c00010f7983 */ /* 0x000ee20000100800 */
[----:B-----5:R-:W-:Y:S02]  /*1530*/  IABS R10, R2 ;  /* 0x00000002000a7213 */ /* 0x020fe40000000000 */
[----:B------:R-:W-:Y:S01]  /*1540*/  IABS R4, R3 ;  /* 0x0000000300047213 */ /* 0x000fe20000000000 */
[----:B------:R-:W4:Y:S01]  /*1550*/  LDL.LU R19, [R1+0x1c4] ;  /* 0x0001c40001137983 */ /* 0x000f220000300800 */
[----:B------:R-:W-:Y:S01]  /*1560*/  IMAD.MOV.U32 R6, RZ, RZ, RZ ;  /* 0x000000ffff067224 */ /* 0x000fe200078e00ff */
[----:B------:R-:W-:Y:S01]  /*1570*/  ISETP.GE.AND P5, PT, R28, RZ, PT ;  /* 0x000000ff1c00720c */ /* 0x000fe20003fa6270 */
[----:B------:R-:W-:Y:S01]  /*1580*/  ULDC.64 UR8, c[0x0][0x218] ;  /* 0x0000860000087ab9 */ /* 0x000fe20000000a00 */
[----:B------:R-:W4:Y:S01]  /*1590*/  LDL.LU R18, [R1+0x1c0] ;  /* 0x0001c00001127983 */ /* 0x000f220000300800 */
[----:B------:R-:W-:Y:S01]  /*15a0*/  ISETP.GE.AND P1, PT, R29, RZ, PT ;  /* 0x000000ff1d00720c */ /* 0x000fe20003f26270 */
[----:B------:R-:W-:-:S02]  /*15b0*/  ULDC UR5, c[0x0][0x240] ;  /* 0x0000900000057ab9 */ /* 0x000fc40000000800 */
[----:B------:R-:W4:Y:S04]  /*15c0*/  LDL.LU R17, [R1+0x1b8] ;  /* 0x0001b80001117983 */ /* 0x000f280000300800 */
[----:B------:R-:W4:Y:S04]  /*15d0*/  LDL.LU R16, [R1+0x1bc] ;  /* 0x0001bc0001107983 */ /* 0x000f280000300800 */
[----:B------:R-:W4:Y:S04]  /*15e0*/  LDL R25, [R1+0xbe4] ;  /* 0x000be40001197983 */ /* 0x000f280000100800 */
[----:B------:R1:W-:Y:S04]  /*15f0*/  STL [R1+0x21c0], R2 ;  /* 0x0021c00201007387 */ /* 0x0003e80000100800 */
[----:B-1----:R-:W4:Y:S01]  /*1600*/  LDL R2, [R1+0xbe0] ;  /* 0x000be00001027983 */ /* 0x002f220000100800 */
[----:B------:R-:W1:Y:S08]  /*1610*/  I2F.RP R5, R10 ;  /* 0x0000000a00057306 */ /* 0x000e700000209400 */
[----:B-1----:R-:W1:Y:S08]  /*1620*/  MUFU.RCP R5, R5 ;  /* 0x0000000500057308 */ /* 0x002e700000001000 */
[----:B------:R-:W0:Y:S01]  /*1630*/  I2F.RP R8, R4 ;  /* 0x0000000400087306 */ /* 0x000e220000209400 */
[----:B-1----:R-:W-:-:S07]  /*1640*/  VIADD R5, R5, 0xffffffe ;  /* 0x0ffffffe05057836 */ /* 0x002fce0000000000 */
[----:B------:R-:W1:Y:S08]  /*1650*/  F2I.FTZ.U32.TRUNC.NTZ R7, R5 ;  /* 0x0000000500077305 */ /* 0x000e70000021f000 */
[----:B0-----:R-:W0:Y:S01]  /*1660*/  MUFU.RCP R8, R8 ;  /* 0x0000000800087308 */ /* 0x001e220000001000 */
[----:B-1----:R-:W-:-:S04]  /*1670*/  IMAD.MOV R11, RZ, RZ, -R7 ;  /* 0x000000ffff0b7224 */ /* 0x002fc800078e0a07 */
[----:B------:R-:W-:Y:S02]  /*1680*/  IMAD R11, R11, R10, RZ ;  /* 0x0000000a0b0b7224 */ /* 0x000fe400078e02ff */
[----:B0-----:R-:W-:Y:S02]  /*1690*/  VIADD R8, R8, 0xffffffe ;  /* 0x0ffffffe08087836 */ /* 0x001fe40000000000 */
[----:B------:R-:W-:Y:S02]  /*16a0*/  IMAD.HI.U32 R11, R7, R11, R6 ;  /* 0x0000000b070b7227 */ /* 0x000fe400078e0006 */
[----:B------:R0:W1:Y:S01]  /*16b0*/  F2I.FTZ.U32.TRUNC.NTZ R9, R8 ;  /* 0x0000000800097305 */ /* 0x000062000021f000 */
[----:B------:R0:W-:Y:S04]  /*16c0*/  STL [R1+0x219c], R3 ;  /* 0x00219c0301007387 */ /* 0x0001e80000100800 */
[----:B0-----:R-:W4:Y:S04]  /*16d0*/  LDL.LU R3, [R1+0x1a4] ;  /* 0x0001a40001037983 */ /* 0x001f280000300800 */
[----:B------:R-:W4:Y:S04]  /*16e0*/  LDL.LU R24, [R1+0x1a8] ;  /* 0x0001a80001187983 */ /* 0x000f280000300800 */
[----:B------:R-:W4:Y:S04]  /*16f0*/  LDL.LU R20, [R1+0x1ac] ;  /* 0x0001ac0001147983 */ /* 0x000f280000300800 */
[----:B------:R-:W4:Y:S01]  /*1700*/  LDL.LU R21, [R1+0x1b0] ;  /* 0x0001b00001157983 */ /* 0x000f220000300800 */
[----:B--2---:R-:W-:-:S05]  /*1710*/  IABS R5, R23 ;  /* 0x0000001700057213 */ /* 0x004fca0000000000 */
[----:B------:R-:W-:-:S04]  /*1720*/  IMAD.MOV.U32 R6, RZ, RZ, R5 ;  /* 0x000000ffff067224 */ /* 0x000fc800078e0005 */
[----:B------:R-:W-:-:S04]  /*1730*/  IMAD.HI.U32 R8, R11, R6, RZ ;  /* 0x000000060b087227 */ /* 0x000fc800078e00ff */
[----:B------:R-:W-:Y:S01]  /*1740*/  IMAD.MOV R8, RZ, RZ, -R8 ;  /* 0x000000ffff087224 */ /* 0x000fe200078e0a08 */
[----:B---3--:R-:W-:Y:S01]  /*1750*/  IABS R12, R15 ;  /* 0x0000000f000c7213 */ /* 0x008fe20000000000 */
[----:B-1----:R-:W-:Y:S02]  /*1760*/  IMAD.MOV R5, RZ, RZ, -R9 ;  /* 0x000000ffff057224 */ /* 0x002fe400078e0a09 */
[C---:B------:R-:W-:Y:S02]  /*1770*/  IMAD R6, R10.reuse, R8, R6 ;  /* 0x000000080a067224 */ /* 0x040fe400078e0206 */
[----:B------:R-:W-:Y:S02]  /*1780*/  IMAD R5, R5, R4, RZ ;  /* 0x0000000405057224 */ /* 0x000fe400078e02ff */
[----:B------:R-:W-:Y:S01]  /*1790*/  IMAD.MOV.U32 R8, RZ, RZ, RZ ;  /* 0x000000ffff087224 */ /* 0x000fe200078e00ff */
[----:B------:R-:W-:Y:S01]  /*17a0*/  ISETP.GT.U32.AND P0, PT, R10, R6, PT ;  /* 0x000000060a00720c */ /* 0x000fe20003f04070 */
[----:B------:R-:W-:Y:S01]  /*17b0*/  IMAD.HI.U32 R13, R11, R12, RZ ;  /* 0x0000000c0b0d7227 */ /* 0x000fe200078e00ff */
[----:B----4-:R-:W-:-:S05]  /*17c0*/  IABS R14, R2 ;  /* 0x00000002000e7213 */ /* 0x010fca0000000000 */
[----:B------:R-:W-:-:S04]  /*17d0*/  IMAD.HI.U32 R15, R11, R14, RZ ;  /* 0x0000000e0b0f7227 */ /* 0x000fc800078e00ff */
[----:B------:R-:W-:Y:S02]  /*17e0*/  IMAD.MOV R15, RZ, RZ, -R15 ;  /* 0x000000ffff0f7224 */ /* 0x000fe400078e0a0f */
[----:B------:R-:W-:-:S04]  /*17f0*/  IMAD.HI.U32 R5, R9, R5, R8 ;  /* 0x0000000509057227 */ /* 0x000fc800078e0008 */
[----:B------:R-:W-:Y:S02]  /*1800*/  IMAD.MOV R13, RZ, RZ, -R13 ;  /* 0x000000ffff0d7224 */ /* 0x000fe400078e0a0d */
[C---:B------:R-:W-:Y:S02]  /*1810*/  IMAD R9, R10.reuse, R15, R14 ;  /* 0x0000000f0a097224 */ /* 0x040fe400078e020e */
[----:B------:R-:W-:-:S03]  /*1820*/  IMAD R8, R10, R13, R12 ;  /* 0x0000000d0a087224 */ /* 0x000fc600078e020c */
[----:B------:R-:W-:Y:S01]  /*1830*/  ISETP.GT.U32.AND P3, PT, R10, R9, PT ;  /* 0x000000090a00720c */ /* 0x000fe20003f64070 */
[----:B------:R-:W-:Y:S01]  /*1840*/  @!P0 IMAD.IADD R6, R6, 0x1, -R10 ;  /* 0x0000000106068824 */ /* 0x000fe200078e0a0a */
[----:B------:R-:W-:Y:S02]  /*1850*/  ISETP.GT.U32.AND P0, PT, R10, R8, PT ;  /* 0x000000080a00720c */ /* 0x000fe40003f04070 */
[----:B------:R-:W-:Y:S02]  /*1860*/  IABS R13, R28 ;  /* 0x0000001c000d7213 */ /* 0x000fe40000000000 */
[----:B------:R-:W2:Y:S01]  /*1870*/  LDL.LU R28, [R1+0x1a0] ;  /* 0x0001a000011c7983 */ /* 0x000ea20000300800 */
[----:B------:R-:W-:-:S03]  /*1880*/  IABS R12, R29 ;  /* 0x0000001d000c7213 */ /* 0x000fc60000000000 */
[----:B------:R-:W3:Y:S03]  /*1890*/  LDL R29, [R1+0xc7c] ;  /* 0x000c7c00011d7983 */ /* 0x000ee60000100800 */
[--C-:B------:R-:W-:Y:S02]  /*18a0*/  @!P3 IMAD.IADD R9, R9, 0x1, -R10.reuse ;  /* 0x000000010909b824 */ /* 0x100fe400078e0a0a */
[----:B------:R-:W-:-:S03]  /*18b0*/  @!P0 IMAD.IADD R8, R8, 0x1, -R10 ;  /* 0x0000000108088824 */ /* 0x000fc600078e0a0a */
[----:B------:R-:W-:-:S13]  /*18c0*/  ISETP.GT.U32.AND P0, PT, R10, R9, PT ;  /* 0x000000090a00720c */ /* 0x000fda0003f04070 */
[----:B------:R-:W-:Y:S01]  /*18d0*/  @!P0 IMAD.IADD R9, R9, 0x1, -R10 ;  /* 0x0000000109098824 */ /* 0x000fe200078e0a0a */
[----:B------:R-:W-:Y:S02]  /*18e0*/  ISETP.GE.AND P0, PT, R2, RZ, PT ;  /* 0x000000ff0200720c */ /* 0x000fe40003f06270 */
[----:B------:R-:W4:Y:S01]  /*18f0*/  LDL.LU R2, [R1+0x21c0] ;  /* 0x0021c00001027983 */ /* 0x000f220000300800 */
[----:B------:R-:W-:-:S05]  /*1900*/  IABS R7, R25 ;  /* 0x0000001900077213 */ /* 0x000fca0000000000 */
[----:B------:R-:W-:Y:S01]  /*1910*/  IMAD.HI.U32 R11, R11, R7, RZ ;  /* 0x000000070b0b7227 */ /* 0x000fe200078e00ff */
[----:B------:R-:W-:-:S03]  /*1920*/  ISETP.GT.U32.AND P3, PT, R10, R6, PT ;  /* 0x000000060a00720c */ /* 0x000fc60003f64070 */
[----:B------:R-:W-:-:S04]  /*1930*/  IMAD.MOV R11, RZ, RZ, -R11 ;  /* 0x000000ffff0b7224 */ /* 0x000fc800078e0a0b */
[----:B------:R-:W-:-:S05]  /*1940*/  IMAD R7, R10, R11, R7 ;  /* 0x0000000b0a077224 */ /* 0x000fca00078e0207 */
[----:B------:R-:W-:Y:S01]  /*1950*/  ISETP.GT.U32.AND P6, PT, R10, R7, PT ;  /* 0x000000070a00720c */ /* 0x000fe20003fc4070 */
[----:B------:R-:W-:Y:S01]  /*1960*/  @!P3 IMAD.IADD R6, R6, 0x1, -R10 ;  /* 0x000000010606b824 */ /* 0x000fe200078e0a0a */
[----:B------:R-:W-:Y:S02]  /*1970*/  ISETP.GT.U32.AND P3, PT, R10, R8, PT ;  /* 0x000000080a00720c */ /* 0x000fe40003f64070 */
[----:B------:R-:W-:-:S09]  /*1980*/  IABS R14, R0 ;  /* 0x00000000000e7213 */ /* 0x000fd20000000000 */
[--C-:B------:R-:W-:Y:S02]  /*1990*/  @!P6 IMAD.IADD R7, R7, 0x1, -R10.reuse ;  /* 0x000000010707e824 */ /* 0x100fe400078e0a0a */
[----:B------:R-:W-:-:S03]  /*19a0*/  @!P3 IMAD.IADD R8, R8, 0x1, -R10 ;  /* 0x000000010808b824 */ /* 0x000fc600078e0a0a */
[----:B------:R-:W-:Y:S02]  /*19b0*/  ISETP.GT.U32.AND P6, PT, R10, R7, PT ;  /* 0x000000070a00720c */ /* 0x000fe40003fc4070 */
[----:B------:R-:W-:Y:S02]  /*19c0*/  ISETP.GE.AND P3, PT, R25, RZ, PT ;  /* 0x000000ff1900720c */ /* 0x000fe40003f66270 */
[----:B------:R-:W2:Y:S01]  /*19d0*/  LDL.LU R25, [R1+0x1b4] ;  /* 0x0001b40001197983 */ /* 0x000ea20000300800 */
[----:B------:R-:W-:Y:S02]  /*19e0*/  IMAD.MOV.U32 R26, RZ, RZ, R17 ;  /* 0x000000ffff1a7224 */ /* 0x000fe400078e0011 */
[----:B------:R-:W-:-:S04]  /*19f0*/  IMAD.HI.U32 R17, R5, R14, RZ ;  /* 0x0000000e05117227 */ /* 0x000fc800078e00ff */
[----:B------:R-:W-:Y:S02]  /*1a00*/  IMAD.MOV R17, RZ, RZ, -R17 ;  /* 0x000000ffff117224 */ /* 0x000fe400078e0a11 */
[----:B------:R-:W-:Y:S02]  /*1a10*/  @!P6 IMAD.IADD R7, R7, 0x1, -R10 ;  /* 0x000000010707e824 */ /* 0x000fe400078e0a0a */
[----:B------:R-:W-:Y:S02]  /*1a20*/  IMAD.MOV.U32 R27, RZ, RZ, R16 ;  /* 0x000000ffff1b7224 */ /* 0x000fe400078e0010 */
[----:B------:R-:W-:Y:S01]  /*1a30*/  IMAD.HI.U32 R16, R5, R13, RZ ;  /* 0x0000000d05107227 */ /* 0x000fe200078e00ff */
[----:B------:R-:W-:-:S03]  /*1a40*/  IABS R11, R3 ;  /* 0x00000003000b7213 */ /* 0x000fc60000000000 */
[----:B------:R-:W-:Y:S02]  /*1a50*/  IMAD R14, R4, R17, R14 ;  /* 0x00000011040e7224 */ /* 0x000fe400078e020e */
[----:B------:R-:W-:Y:S02]  /*1a60*/  IMAD.MOV.U32 R22, RZ, RZ, R19 ;  /* 0x000000ffff167224 */ /* 0x000fe400078e0013 */
[----:B------:R-:W-:-:S04]  /*1a70*/  IMAD.HI.U32 R19, R5, R12, RZ ;  /* 0x0000000c05137227 */ /* 0x000fc800078e00ff */
[----:B------:R-:W-:Y:S02]  /*1a80*/  IMAD.MOV R16, RZ, RZ, -R16 ;  /* 0x000000ffff107224 */ /* 0x000fe400078e0a10 */
[----:B------:R-:W-:Y:S01]  /*1a90*/  @!P0 IMAD.MOV R9, RZ, RZ, -R9 ;  /* 0x000000ffff098224 */ /* 0x000fe200078e0a09 */
[----:B------:R-:W-:Y:S01]  /*1aa0*/  ISETP.GT.U32.AND P0, PT, R4, R14, PT ;  /* 0x0000000e0400720c */ /* 0x000fe20003f04070 */
[----:B------:R-:W-:Y:S01]  /*1ab0*/  IMAD.HI.U32 R15, R5, R11, RZ ;  /* 0x0000000b050f7227 */ /* 0x000fe200078e00ff */
[----:B------:R-:W-:-:S03]  /*1ac0*/  ISETP.GE.AND P2, PT, R23, RZ, PT ;  /* 0x000000ff1700720c */ /* 0x000fc60003f46270 */
[----:B------:R-:W-:Y:S02]  /*1ad0*/  IMAD.MOV R19, RZ, RZ, -R19 ;  /* 0x000000ffff137224 */ /* 0x000fe400078e0a13 */
[C---:B------:R-:W-:Y:S02]  /*1ae0*/  IMAD R13, R4.reuse, R16, R13 ;  /* 0x00000010040d7224 */ /* 0x040fe400078e020d */
[----:B------:R-:W-:Y:S02]  /*1af0*/  IMAD.MOV R15, RZ, RZ, -R15 ;  /* 0x000000ffff0f7224 */ /* 0x000fe400078e0a0f */
[C---:B------:R-:W-:Y:S02]  /*1b00*/  IMAD R12, R4.reuse, R19, R12 ;  /* 0x00000013040c7224 */ /* 0x040fe400078e020c */
[C---:B------:R-:W-:Y:S02]  /*1b10*/  IMAD R11, R4.reuse, R15, R11 ;  /* 0x0000000f040b7224 */ /* 0x040fe400078e020b */
[----:B------:R-:W-:Y:S01]  /*1b20*/  @!P3 IMAD.MOV R7, RZ, RZ, -R7 ;  /* 0x000000ffff07b224 */ /* 0x000fe200078e0a07 */
[----:B------:R-:W-:Y:S01]  /*1b30*/  ISETP.GT.U32.AND P3, PT, R4, R12, PT ;  /* 0x0000000c0400720c */ /* 0x000fe20003f64070 */
[----:B------:R-:W-:Y:S01]  /*1b40*/  @!P0 IMAD.IADD R14, R14, 0x1, -R4 ;  /* 0x000000010e0e8824 */ /* 0x000fe200078e0a04 */
[----:B------:R-:W-:Y:S01]  /*1b50*/  ISETP.GT.U32.AND P0, PT, R4, R11, PT ;  /* 0x0000000b0400720c */ /* 0x000fe20003f04070 */
[----:B------:R-:W-:-:S10]  /*1b60*/  @!P2 IMAD.MOV R6, RZ, RZ, -R6 ;  /* 0x000000ffff06a224 */ /* 0x000fd400078e0a06 */
[--C-:B------:R-:W-:Y:S02]  /*1b70*/  @!P3 IMAD.IADD R12, R12, 0x1, -R4.reuse ;  /* 0x000000010c0cb824 */ /* 0x100fe400078e0a04 */
[----:B------:R-:W-:-:S03]  /*1b80*/  @!P0 IMAD.IADD R11, R11, 0x1, -R4 ;  /* 0x000000010b0b8824 */ /* 0x000fc600078e0a04 */
[----:B------:R-:W-:Y:S02]  /*1b90*/  ISETP.GT.U32.AND P0, PT, R4, R12, PT ;  /* 0x0000000c0400720c */ /* 0x000fe40003f04070 */
[----:B------:R-:W-:-:S11]  /*1ba0*/  ISETP.GE.AND P4, PT, R0, RZ, PT ;  /* 0x000000ff0000720c */ /* 0x000fd60003f86270 */
[----:B------:R-:W-:Y:S01]  /*1bb0*/  @!P0 IMAD.IADD R12, R12, 0x1, -R4 ;  /* 0x000000010c0c8824 */ /* 0x000fe200078e0a04 */
[----:B------:R-:W-:Y:S01]  /*1bc0*/  IABS R10, R24 ;  /* 0x00000018000a7213 */ /* 0x000fe20000000000 */
[----:B------:R-:W-:Y:S01]  /*1bd0*/  IMAD.MOV.U32 R23, RZ, RZ, R18 ;  /* 0x000000ffff177224 */ /* 0x000fe200078e0012 */
[----:B---3--:R-:W-:-:S13]  /*1be0*/  ISETP.GE.AND P6, PT, R29, RZ, PT ;  /* 0x000000ff1d00720c */ /* 0x008fda0003fc6270 */
[----:B------:R-:W-:Y:S01]  /*1bf0*/  @!P6 IMAD.MOV R8, RZ, RZ, -R8 ;  /* 0x000000ffff08e224 */ /* 0x000fe200078e0a08 */
[----:B------:R-:W-:Y:S02]  /*1c00*/  ISETP.GT.U32.AND P6, PT, R4, R13, PT ;  /* 0x0000000d0400720c */ /* 0x000fe40003fc4070 */
[----:B----4-:R-:W-:Y:S02]  /*1c10*/  ISETP.NE.AND P2, PT, R2, RZ, PT ;  /* 0x000000ff0200720c */ /* 0x010fe40003f45270 */
[----:B------:R-:W-:-:S09]  /*1c20*/  LOP3.LUT R15, RZ, R2, RZ, 0x33, !PT ;  /* 0x00000002ff0f7212 */ /* 0x000fd200078e33ff */
[----:B------:R-:W-:Y:S01]  /*1c30*/  @!P6 IMAD.IADD R13, R13, 0x1, -R4 ;  /* 0x000000010d0de824 */ /* 0x000fe200078e0a04 */
[----:B------:R-:W-:Y:S02]  /*1c40*/  IABS R2, R20 ;  /* 0x0000001400027213 */ /* 0x000fe40000000000 */
[----:B------:R-:W-:Y:S02]  /*1c50*/  SEL R6, R15, R6, !P2 ;  /* 0x000000060f067207 */ /* 0x000fe40005000000 */
[----:B------:R-:W-:-:S03]  /*1c60*/  ISETP.GT.U32.AND P3, PT, R4, R13, PT ;  /* 0x0000000d0400720c */ /* 0x000fc60003f64070 */
[----:B------:R0:W-:Y:S01]  /*1c70*/  STL [R1+0x3bc], R6 ;  /* 0x0003bc0601007387 */ /* 0x0001e20000100800 */
[----:B------:R-:W-:Y:S02]  /*1c80*/  ISETP.GT.U32.AND P6, PT, R4, R14, PT ;  /* 0x0000000e0400720c */ /* 0x000fe40003fc4070 */
[----:B0-----:R-:W-:Y:S01]  /*1c90*/  SEL R6, R15, R7, !P2 ;  /* 0x000000070f067207 */ /* 0x001fe20005000000 */
[----:B------:R-:W-:Y:S01]  /*1ca0*/  IMAD.HI.U32 R7, R5, R2, RZ ;  /* 0x0000000205077227 */ /* 0x000fe200078e00ff */
[----:B------:R-:W-:-:S03]  /*1cb0*/  SEL R9, R15, R9, !P2 ;  /* 0x000000090f097207 */ /* 0x000fc60005000000 */
[----:B------:R-:W-:Y:S02]  /*1cc0*/  IMAD.MOV R7, RZ, RZ, -R7 ;  /* 0x000000ffff077224 */ /* 0x000fe400078e0a07 */
[----:B------:R-:W-:Y:S02]  /*1cd0*/  @!P3 IMAD.IADD R13, R13, 0x1, -R4 ;  /* 0x000000010d0db824 */ /* 0x000fe400078e0a04 */
[----:B------:R-:W-:Y:S01]  /*1ce0*/  IMAD R2, R4, R7, R2 ;  /* 0x0000000704027224 */ /* 0x000fe200078e0202 */
[----:B------:R0:W-:Y:S01]  /*1cf0*/  STL [R1+0x3b8], R9 ;  /* 0x0003b80901007387 */ /* 0x0001e20000100800 */
[----:B------:R-:W-:-:S03]  /*1d00*/  @!P6 IMAD.IADD R14, R14, 0x1, -R4 ;  /* 0x000000010e0ee824 */ /* 0x000fc600078e0a04 */
[----:B------:R-:W-:Y:S02]  /*1d10*/  ISETP.GT.U32.AND P0, PT, R4, R2, PT ;  /* 0x000000020400720c */ /* 0x000fe40003f04070 */
[----:B------:R-:W-:Y:S01]  /*1d20*/  SEL R8, R15, R8, !P2 ;  /* 0x000000080f087207 */ /* 0x000fe20005000000 */
[----:B0-----:R-:W-:Y:S02]  /*1d30*/  IMAD.MOV.U32 R9, RZ, RZ, R13 ;  /* 0x000000ffff097224 */ /* 0x001fe400078e000d */
[----:B------:R-:W-:Y:S02]  /*1d40*/  IMAD.MOV.U32 R15, RZ, RZ, R14 ;  /* 0x000000ffff0f7224 */ /* 0x000fe400078e000e */
[----:B------:R-:W-:Y:S01]  /*1d50*/  @!P5 IMAD.MOV R9, RZ, RZ, -R9 ;  /* 0x000000ffff09d224 */ /* 0x000fe200078e0a09 */
[----:B------:R-:W-:Y:S01]  /*1d60*/  ISETP.GE.AND P5, PT, R3, RZ, PT ;  /* 0x000000ff0300720c */ /* 0x000fe20003fa6270 */
[----:B------:R-:W-:Y:S02]  /*1d70*/  IMAD.MOV.U32 R3, RZ, RZ, R12 ;  /* 0x000000ffff037224 */ /* 0x000fe400078e000c */
[----:B------:R-:W-:Y:S01]  /*1d80*/  @!P4 IMAD.MOV R15, RZ, RZ, -R15 ;  /* 0x000000ffff0fc224 */ /* 0x000fe200078e0a0f */
[----:B------:R-:W-:Y:S01]  /*1d90*/  STL [R1+0x3b4], R8 ;  /* 0x0003b40801007387 */ /* 0x000fe20000100800 */
[----:B------:R-:W-:-:S02]  /*1da0*/  @!P1 IMAD.MOV R3, RZ, RZ, -R3 ;  /* 0x000000ffff039224 */ /* 0x000fc400078e0a03 */
[----:B------:R-:W-:Y:S01]  /*1db0*/  @!P0 IMAD.IADD R2, R2, 0x1, -R4 ;  /* 0x0000000102028824 */ /* 0x000fe200078e0a04 */
[----:B------:R0:W-:Y:S01]  /*1dc0*/  STL [R1+0x3b0], R6 ;  /* 0x0003b00601007387 */ /* 0x0001e20000100800 */
[----:B------:R-:W-:-:S03]  /*1dd0*/  ISETP.GE.AND P0, PT, R21, RZ, PT ;  /* 0x000000ff1500720c */ /* 0x000fc60003f06270 */
[----:B------:R-:W-:Y:S04]  /*1de0*/  STL [R1+0x60], R15 ;  /* 0x0000600f01007387 */ /* 0x000fe80000100800 */
[----:B------:R-:W-:Y:S01]  /*1df0*/  STL [R1+0x50], R9 ;  /* 0x0000500901007387 */ /* 0x000fe20000100800 */
[----:B0-----:R-:W-:Y:S01]  /*1e00*/  IABS R6, R21 ;  /* 0x0000001500067213 */ /* 0x001fe20000000000 */
[----:B------:R-:W-:Y:S02]  /*1e10*/  IMAD.MOV.U32 R21, RZ, RZ, R22 ;  /* 0x000000ffff157224 */ /* 0x000fe400078e0016 */
[----:B------:R0:W-:Y:S01]  /*1e20*/  STL [R1+0x1c], R3 ;  /* 0x00001c0301007387 */ /* 0x0001e20000100800 */
[----:B------:R-:W-:-:S03]  /*1e30*/  IMAD.HI.U32 R8, R5, R10, RZ ;  /* 0x0000000a05087227 */ /* 0x000fc600078e00ff */
[----:B------:R-:W3:Y:S01]  /*1e40*/  LDL.LU R22, [R1+0x1c8] ;  /* 0x0001c80001167983 */ /* 0x000ee20000300800 */
[----:B------:R-:W-:-:S04]  /*1e50*/  IMAD.MOV R8, RZ, RZ, -R8 ;  /* 0x000000ffff087224 */ /* 0x000fc800078e0a08 */
[----:B------:R-:W-:-:S05]  /*1e60*/  IMAD R10, R4, R8, R10 ;  /* 0x00000008040a7224 */ /* 0x000fca00078e020a */
[----:B------:R-:W-:-:S13]  /*1e70*/  ISETP.GT.U32.AND P4, PT, R4, R10, PT ;  /* 0x0000000a0400720c */ /* 0x000fda0003f84070 */
[----:B------:R-:W-:Y:S01]  /*1e80*/  @!P4 IMAD.IADD R10, R10, 0x1, -R4 ;  /* 0x000000010a0ac824 */ /* 0x000fe200078e0a04 */
[----:B------:R-:W-:Y:S01]  /*1e90*/  ISETP.GE.AND P4, PT, R20, RZ, PT ;  /* 0x000000ff1400720c */ /* 0x000fe20003f86270 */
[----:B------:R-:W-:Y:S02]  /*1ea0*/  IMAD.MOV.U32 R20, RZ, RZ, R23 ;  /* 0x000000ffff147224 */ /* 0x000fe400078e0017 */
[----:B------:R-:W4:Y:S01]  /*1eb0*/  LDL.LU R23, [R1+0x1cc] ;  /* 0x0001cc0001177983 */ /* 0x000f220000300800 */
[----:B--2---:R-:W-:-:S05]  /*1ec0*/  IABS R0, R28 ;  /* 0x0000001c00007213 */ /* 0x004fca0000000000 */
[----:B------:R-:W-:-:S04]  /*1ed0*/  IMAD.HI.U32 R18, R5, R0, RZ ;  /* 0x0000000005127227 */ /* 0x000fc800078e00ff */
[----:B------:R-:W-:-:S04]  /*1ee0*/  IMAD.MOV R18, RZ, RZ, -R18 ;  /* 0x000000ffff127224 */ /* 0x000fc800078e0a12 */
[----:B------:R-:W-:-:S05]  /*1ef0*/  IMAD R0, R4, R18, R0 ;  /* 0x0000001204007224 */ /* 0x000fca00078e0200 */
[----:B------:R-:W-:-:S13]  /*1f00*/  ISETP.GT.U32.AND P2, PT, R4, R0, PT ;  /* 0x000000000400720c */ /* 0x000fda0003f44070 */
[----:B------:R-:W-:-:S05]  /*1f10*/  @!P2 IMAD.IADD R0, R0, 0x1, -R4 ;  /* 0x000000010000a824 */ /* 0x000fca00078e0a04 */
[----:B------:R-:W-:Y:S01]  /*1f20*/  ISETP.GT.U32.AND P3, PT, R4, R0, PT ;  /* 0x000000000400720c */ /* 0x000fe20003f64070 */
[----:B------:R-:W-:Y:S01]  /*1f30*/  IMAD.HI.U32 R8, R5, R6, RZ ;  /* 0x0000000605087227 */ /* 0x000fe200078e00ff */
[----:B------:R-:W-:Y:S02]  /*1f40*/  ISETP.GE.AND P2, PT, R28, RZ, PT ;  /* 0x000000ff1c00720c */ /* 0x000fe40003f46270 */
[C---:B------:R-:W-:Y:S02]  /*1f50*/  ISETP.GT.U32.AND P6, PT, R4.reuse, R11, PT ;  /* 0x0000000b0400720c */ /* 0x040fe40003fc4070 */
[----:B------:R-:W-:Y:S01]  /*1f60*/  ISETP.GT.U32.AND P1, PT, R4, R10, PT ;  /* 0x0000000a0400720c */ /* 0x000fe20003f24070 */
[----:B------:R-:W-:Y:S01]  /*1f70*/  IMAD.MOV R8, RZ, RZ, -R8 ;  /* 0x000000ffff087224 */ /* 0x000fe200078e0a08 */
[----:B------:R-:W-:-:S05]  /*1f80*/  IABS R7, R25 ;  /* 0x0000001900077213 */ /* 0x000fca0000000000 */
[----:B------:R-:W-:Y:S02]  /*1f90*/  @!P3 IMAD.IADD R0, R0, 0x1, -R4 ;  /* 0x000000010000b824 */ /* 0x000fe400078e0a04 */
[----:B------:R-:W-:Y:S01]  /*1fa0*/  IMAD R6, R4, R8, R6 ;  /* 0x0000000804067224 */ /* 0x000fe200078e0206 */
[----:B------:R-:W-:Y:S01]  /*1fb0*/  ISETP.GE.AND P3, PT, R24, RZ, PT ;  /* 0x000000ff1800720c */ /* 0x000fe20003f66270 */
[----:B------:R-:W-:-:S04]  /*1fc0*/  IMAD.HI.U32 R8, R5, R7, RZ ;  /* 0x0000000705087227 */ /* 0x000fc800078e00ff */
[----:B0-----:R-:W-:Y:S02]  /*1fd0*/  IMAD.MOV.U32 R3, RZ, RZ, R0 ;  /* 0x000000ffff037224 */ /* 0x001fe400078e0000 */
[----:B------:R-:W-:Y:S02]  /*1fe0*/  IMAD.MOV R29, RZ, RZ, -R8 ;  /* 0x000000ffff1d7224 */ /* 0x000fe400078e0a08 */
[----:B------:R-:W-:Y:S02]  /*1ff0*/  @!P2 IMAD.MOV R3, RZ, RZ, -R3 ;  /* 0x000000ffff03a224 */ /* 0x000fe400078e0a03 */
[--C-:B------:R-:W-:Y:S02]  /*2000*/  @!P6 IMAD.IADD R11, R11, 0x1, -R4.reuse ;  /* 0x000000010b0be824 */ /* 0x100fe400078e0a04 */
[----:B------:R-:W-:Y:S01]  /*2010*/  @!P1 IMAD.IADD R10, R10, 0x1, -R4 ;  /* 0x000000010a0a9824 */ /* 0x000fe200078e0a04 */
[----:B------:R0:W-:Y:S01]  /*2020*/  STL [R1+0x10], R3 ;  /* 0x0000100301007387 */ /* 0x0001e20000100800 */
[----:B------:R-:W-:-:S02]  /*2030*/  IMAD R29, R4, R29, R7 ;  /* 0x0000001d041d7224 */ /* 0x000fc400078e0207 */
[----:B------:R-:W-:-:S04]  /*2040*/  IMAD.MOV.U32 R7, RZ, RZ, R11 ;  /* 0x000000ffff077224 */ /* 0x000fc800078e000b */
[----:B------:R-:W-:Y:S02]  /*2050*/  @!P5 IMAD.MOV R7, RZ, RZ, -R7 ;  /* 0x000000ffff07d224 */ /* 0x000fe400078e0a07 */
[----:B0-----:R-:W-:-:S04]  /*2060*/  IMAD.MOV.U32 R3, RZ, RZ, R10 ;  /* 0x000000ffff037224 */ /* 0x001fc800078e000a */
[----:B------:R-:W-:Y:S01]  /*2070*/  @!P3 IMAD.MOV R3, RZ, RZ, -R3 ;  /* 0x000000ffff03b224 */ /* 0x000fe200078e0a03 */
[----:B------:R-:W-:Y:S01]  /*2080*/  STL [R1+0xc], R7 ;  /* 0x00000c0701007387 */ /* 0x000fe20000100800 */
[C---:B------:R-:W-:Y:S02]  /*2090*/  ISETP.GT.U32.AND P6, PT, R4.reuse, R6, PT ;  /* 0x000000060400720c */ /* 0x040fe40003fc4070 */
[----:B------:R-:W-:Y:S01]  /*20a0*/  ISETP.GE.AND P5, PT, R25, RZ, PT ;  /* 0x000000ff1900720c */ /* 0x000fe20003fa6270 */
[----:B------:R0:W-:Y:S04]  /*20b0*/  STL [R1+0x8], R3 ;  /* 0x0000080301007387 */ /* 0x0001e80000100800 */
[----:B------:R-:W2:Y:S01]  /*20c0*/  LDL.LU R25, [R1+0x1d4] ;  /* 0x0001d40001197983 */ /* 0x000ea20000300800 */
[----:B------:R-:W-:-:S02]  /*20d0*/  ISETP.GT.U32.AND P2, PT, R4, R2, PT ;  /* 0x000000020400720c */ /* 0x000fc40003f44070 */
[----:B------:R-:W-:-:S03]  /*20e0*/  IABS R9, R26 ;  /* 0x0000001a00097213 */ /* 0x000fc60000000000 */
[----:B------:R-:W-:Y:S01]  /*20f0*/  @!P6 IMAD.IADD R6, R6, 0x1, -R4 ;  /* 0x000000010606e824 */ /* 0x000fe200078e0a04 */
[----:B------:R-:W-:Y:S01]  /*2100*/  ISETP.GT.U32.AND P1, PT, R4, R29, PT ;  /* 0x0000001d0400720c */ /* 0x000fe20003f24070 */
[----:B------:R-:W-:-:S03]  /*2110*/  IMAD.HI.U32 R0, R5, R9, RZ ;  /* 0x0000000905007227 */ /* 0x000fc600078e00ff */
[----:B------:R-:W-:-:S03]  /*2120*/  ISETP.GT.U32.AND P6, PT, R4, R6, PT ;  /* 0x000000060400720c */ /* 0x000fc60003fc4070 */
[----:B------:R-:W-:Y:S02]  /*2130*/  @!P2 IMAD.IADD R2, R2, 0x1, -R4 ;  /* 0x000000010202a824 */ /* 0x000fe400078e0a04 */
[----:B------:R-:W-:Y:S02]  /*2140*/  IMAD.MOV R0, RZ, RZ, -R0 ;  /* 0x000000ffff007224 */ /* 0x000fe400078e0a00 */
[----:B0-----:R-:W-:Y:S02]  /*2150*/  IMAD.MOV.U32 R3, RZ, RZ, R2 ;  /* 0x000000ffff037224 */ /* 0x001fe400078e0002 */
[----:B------:R-:W-:Y:S02]  /*2160*/  IMAD R9, R4, R0, R9 ;  /* 0x0000000004097224 */ /* 0x000fe400078e0209 */
[----:B------:R-:W-:Y:S01]  /*2170*/  @!P4 IMAD.MOV R3, RZ, RZ, -R3 ;  /* 0x000000ffff03c224 */ /* 0x000fe200078e0a03 */
[----:B------:R-:W-:Y:S01]  /*2180*/  IABS R11, R20 ;  /* 0x00000014000b7213 */ /* 0x000fe20000000000 */
[--C-:B------:R-:W-:Y:S01]  /*2190*/  @!P1 IMAD.IADD R29, R29, 0x1, -R4.reuse ;  /* 0x000000011d1d9824 */ /* 0x100fe200078e0a04 */
[----:B------:R-:W-:Y:S01]  /*21a0*/  ISETP.GE.AND P1, PT, R20, RZ, PT ;  /* 0x000000ff1400720c */ /* 0x000fe20003f26270 */
[----:B------:R-:W-:Y:S01]  /*21b0*/  @!P6 IMAD.IADD R6, R6, 0x1, -R4 ;  /* 0x000000010606e824 */ /* 0x000fe200078e0a04 */
[----:B------:R-:W2:Y:S01]  /*21c0*/  LDL.LU R20, [R1+0x1d8] ;  /* 0x0001d80001147983 */ /* 0x000ea20000300800 */
[----:B------:R-:W-:-:S02]  /*21d0*/  ISETP.GE.AND P3, PT, R26, RZ, PT ;  /* 0x000000ff1a00720c */ /* 0x000fc40003f66270 */
[----:B------:R-:W-:Y:S01]  /*21e0*/  ISETP.GT.U32.AND P6, PT, R4, R9, PT ;  /* 0x000000090400720c */ /* 0x000fe20003fc4070 */
[----:B------:R0:W-:Y:S04]  /*21f0*/  STL [R1+0x4], R3 ;  /* 0x0000040301007387 */ /* 0x0001e80000100800 */
[----:B------:R-:W2:Y:S01]  /*2200*/  LDL.LU R26, [R1+0x1dc] ;  /* 0x0001dc00011a7983 */ /* 0x000ea20000300800 */
[----:B------:R-:W-:Y:S01]  /*2210*/  IMAD.HI.U32 R2, R5, R11, RZ ;  /* 0x0000000b05027227 */ /* 0x000fe200078e00ff */
[----:B------:R-:W-:-:S06]  /*2220*/  IABS R8, R27 ;  /* 0x0000001b00087213 */ /* 0x000fcc0000000000 */
[----:B------:R-:W-:Y:S02]  /*2230*/  @!P6 IMAD.IADD R9, R9, 0x1, -R4 ;  /* 0x000000010909e824 */ /* 0x000fe400078e0a04 */
[----:B------:R-:W-:-:S03]  /*2240*/  IMAD.MOV R2, RZ, RZ, -R2 ;  /* 0x000000ffff027224 */ /* 0x000fc600078e0a02 */
[----:B------:R-:W-:Y:S01]  /*2250*/  ISETP.GT.U32.AND P6, PT, R4, R9, PT ;  /* 0x000000090400720c */ /* 0x000fe20003fc4070 */
[----:B------:R-:W-:-:S04]  /*2260*/  IMAD.HI.U32 R7, R5, R8, RZ ;  /* 0x0000000805077227 */ /* 0x000fc800078e00ff */
[C---:B------:R-:W-:Y:S02]  /*2270*/  IMAD R11, R4.reuse, R2, R11 ;  /* 0x00000002040b7224 */ /* 0x040fe400078e020b */
[----:B------:R-:W-:Y:S01]  /*2280*/  IMAD.MOV R7, RZ, RZ, -R7 ;  /* 0x000000ffff077224 */ /* 0x000fe200078e0a07 */
[C---:B------:R-:W-:Y:S01]  /*2290*/  ISETP.GT.U32.AND P4, PT, R4.reuse, R29, PT ;  /* 0x0000001d0400720c */ /* 0x040fe20003f84070 */
[----:B0-----:R-:W-:Y:S02]  /*22a0*/  IMAD.MOV.U32 R3, RZ, RZ, R6 ;  /* 0x000000ffff037224 */ /* 0x001fe400078e0006 */
[C---:B------:R-:W-:Y:S02]  /*22b0*/  IMAD R10, R4.reuse, R7, R8 ;  /* 0x00000007040a7224 */ /* 0x040fe400078e0208 */
[----:B------:R-:W-:Y:S02]  /*22c0*/  @!P6 IMAD.IADD R9, R9, 0x1, -R4 ;  /* 0x000000010909e824 */ /* 0x000fe400078e0a04 */
[----:B------:R-:W-:Y:S01]  /*22d0*/  @!P0 IMAD.MOV R3, RZ, RZ, -R3 ;  /* 0x000000ffff038224 */ /* 0x000fe200078e0a03 */
[----:B------:R-:W-:Y:S01]  /*22e0*/  ISETP.GT.U32.AND P0, PT, R4, R10, PT ;  /* 0x0000000a0400720c */ /* 0x000fe20003f04070 */
[----:B------:R-:W-:-:S04]  /*22f0*/  @!P3 IMAD.MOV R9, RZ, RZ, -R9 ;  /* 0x000000ffff09b224 */ /* 0x000fc800078e0a09 */
[--C-:B------:R-:W-:Y:S01]  /*2300*/  @!P4 IMAD.IADD R29, R29, 0x1, -R4.reuse ;  /* 0x000000011d1dc824 */ /* 0x100fe200078e0a04 */
[----:B------:R-:W-:Y:S01]  /*2310*/  ISETP.GE.AND P2, PT, R27, RZ, PT ;  /* 0x000000ff1b00720c */ /* 0x000fe20003f46270 */
[----:B------:R0:W-:Y:S02]  /*2320*/  STL [R1], R3 ;  /* 0x0000000301007387 */ /* 0x0001e40000100800 */
[----:B------:R-:W-:Y:S01]  /*2330*/  @!P5 IMAD.MOV R29, RZ, RZ, -R29 ;  /* 0x000000ffff1dd224 */ /* 0x000fe200078e0a1d */
[----:B------:R-:W-:Y:S01]  /*2340*/  IABS R12, R21 ;  /* 0x00000015000c7213 */ /* 0x000fe20000000000 */
[----:B------:R-:W2:Y:S02]  /*2350*/  LDL.LU R27, [R1+0x1e0] ;  /* 0x0001e000011b7983 */ /* 0x000ea40000300800 */
[----:B------:R-:W-:Y:S01]  /*2360*/  @!P0 IMAD.IADD R10, R10, 0x1, -R4 ;  /* 0x000000010a0a8824 */ /* 0x000fe200078e0a04 */
[----:B------:R-:W-:Y:S02]  /*2370*/  ISETP.GE.AND P0, PT, R21, RZ, PT ;  /* 0x000000ff1500720c */ /* 0x000fe40003f06270 */
[----:B------:R-:W2:Y:S04]  /*2380*/  LDL.LU R21, [R1+0x1e4] ;  /* 0x0001e40001157983 */ /* 0x000ea80000300800 */
[----:B------:R-:W-:Y:S04]  /*2390*/  STL [R1+0x21a0], R29 ;  /* 0x0021a01d01007387 */ /* 0x000fe80000100800 */
[----:B------:R-:W-:Y:S01]  /*23a0*/  STL [R1+0x21a4], R9 ;  /* 0x0021a40901007387 */ /* 0x000fe20000100800 */
[----:B---3--:R-:W-:-:S05]  /*23b0*/  IABS R13, R22 ;  /* 0x00000016000d7213 */ /* 0x008fca0000000000 */
[----:B------:R-:W-:-:S04]  /*23c0*/  IMAD.HI.U32 R2, R5, R13, RZ ;  /* 0x0000000d05027227 */ /* 0x000fc800078e00ff */
[----:B------:R-:W-:-:S04]  /*23d0*/  IMAD.MOV R2, RZ, RZ, -R2 ;  /* 0x000000ffff027224 */ /* 0x000fc800078e0a02 */
[----:B------:R-:W-:-:S05]  /*23e0*/  IMAD R13, R4, R2, R13 ;  /* 0x00000002040d7224 */ /* 0x000fca00078e020d */
[----:B------:R-:W-:Y:S02]  /*23f0*/  ISETP.GT.U32.AND P3, PT, R4, R13, PT ;  /* 0x0000000d0400720c */ /* 0x000fe40003f64070 */
[----:B----4-:R-:W-:-:S11]  /*2400*/  IABS R16, R23 ;  /* 0x0000001700107213 */ /* 0x010fd60000000000 */
[----:B------:R-:W-:Y:S01]  /*2410*/  @!P3 IMAD.IADD R13, R13, 0x1, -R4 ;  /* 0x000000010d0db824 */ /* 0x000fe200078e0a04 */
[----:B------:R-:W-:Y:S02]  /*2420*/  ISETP.GE.AND P3, PT, R23, RZ, PT ;  /* 0x000000ff1700720c */ /* 0x000fe40003f66270 */
[----:B------:R-:W3:Y:S01]  /*2430*/  LDL.LU R23, [R1+0x1e8] ;  /* 0x0001e80001177983 */ /* 0x000ee20000300800 */
[----:B------:R-:W-:-:S04]  /*2440*/  IMAD.HI.U32 R0, R5, R12, RZ ;  /* 0x0000000c05007227 */ /* 0x000fc800078e00ff */
[----:B------:R-:W-:-:S04]  /*2450*/  IMAD.MOV R0, RZ, RZ, -R0 ;  /* 0x000000ffff007224 */ /* 0x000fc800078e0a00 */
[C---:B------:R-:W-:Y:S01]  /*2460*/  IMAD R12, R4.reuse, R0, R12 ;  /* 0x00000000040c7224 */ /* 0x040fe200078e020c */
[----:B------:R-:W-:-:S04]  /*2470*/  ISETP.GT.U32.AND P4, PT, R4, R11, PT ;  /* 0x0000000b0400720c */ /* 0x000fc80003f84070 */
[----:B------:R-:W-:Y:S01]  /*2480*/  ISETP.GT.U32.AND P6, PT, R4, R12, PT ;  /* 0x0000000c0400720c */ /* 0x000fe20003fc4070 */
[----:B------:R-:W-:-:S04]  /*2490*/  IMAD.HI.U32 R0, R5, R16, RZ ;  /* 0x0000001005007227 */ /* 0x000fc800078e00ff */
[----:B------:R-:W-:-:S04]  /*24a0*/  IMAD.MOV R0, RZ, RZ, -R0 ;  /* 0x000000ffff007224 */ /* 0x000fc800078e0a00 */
[----:B------:R-:W-:-:S04]  /*24b0*/  @!P4 IMAD.IADD R11, R11, 0x1, -R4 ;  /* 0x000000010b0bc824 */ /* 0x000fc800078e0a04 */
[----:B------:R-:W-:Y:S01]  /*24c0*/  @!P6 IMAD.IADD R12, R12, 0x1, -R4 ;  /* 0x000000010c0ce824 */ /* 0x000fe200078e0a04 */
[C---:B------:R-:W-:Y:S01]  /*24d0*/  ISETP.GT.U32.AND P4, PT, R4.reuse, R10, PT ;  /* 0x0000000a0400720c */ /* 0x040fe20003f84070 */
[C---:B------:R-:W-:Y:S01]  /*24e0*/  IMAD R16, R4.reuse, R0, R16 ;  /* 0x0000000004107224 */ /* 0x040fe200078e0210 */
[C---:B------:R-:W-:Y:S02]  /*24f0*/  ISETP.GT.U32.AND P6, PT, R4.reuse, R11, PT ;  /* 0x0000000b0400720c */ /* 0x040fe40003fc4070 */
[----:B------:R-:W-:-:S09]  /*2500*/  ISETP.GT.U32.AND P5, PT, R4, R12, PT ;  /* 0x0000000c0400720c */ /* 0x000fd20003fa4070 */
[--C-:B------:R-:W-:Y:S01]  /*2510*/  @!P4 IMAD.IADD R10, R10, 0x1, -R4.reuse ;  /* 0x000000010a0ac824 */ /* 0x100fe200078e0a04 */
[----:B------:R-:W-:Y:S01]  /*2520*/  ISETP.GT.U32.AND P4, PT, R4, R16, PT ;  /* 0x000000100400720c */ /* 0x000fe20003f84070 */
[--C-:B------:R-:W-:Y:S02]  /*2530*/  @!P6 IMAD.IADD R11, R11, 0x1, -R4.reuse ;  /* 0x000000010b0be824 */ /* 0x100fe400078e0a04 */
[----:B------:R-:W-:Y:S01]  /*2540*/  @!P5 IMAD.IADD R12, R12, 0x1, -R4 ;  /* 0x000000010c0cd824 */ /* 0x000fe200078e0a04 */
[----:B------:R-:W-:Y:S02]  /*2550*/  ISETP.GE.AND P5, PT, R22, RZ, PT ;  /* 0x000000ff1600720c */ /* 0x000fe40003fa6270 */
[----:B------:R-:W4:Y:S01]  /*2560*/  LDL.LU R22, [R1+0x1ec] ;  /* 0x0001ec0001167983 */ /* 0x000f220000300800 */
[----:B------:R-:W-:Y:S02]  /*2570*/  @!P2 IMAD.MOV R10, RZ, RZ, -R10 ;  /* 0x000000ffff0aa224 */ /* 0x000fe400078e0a0a */
[----:B------:R-:W-:Y:S01]  /*2580*/  @!P1 IMAD.MOV R11, RZ, RZ, -R11 ;  /* 0x000000ffff0b9224 */ /* 0x000fe200078e0a0b */
[----:B--2---:R-:W-:-:S05]  /*2590*/  IABS R17, R25 ;  /* 0x0000001900117213 */ /* 0x004fca0000000000 */
[----:B------:R-:W-:-:S04]  /*25a0*/  IMAD.HI.U32 R0, R5, R17, RZ ;  /* 0x0000001105007227 */ /* 0x000fc800078e00ff */
[----:B------:R-:W-:-:S04]  /*25b0*/  IMAD.MOV R0, RZ, RZ, -R0 ;  /* 0x000000ffff007224 */ /* 0x000fc800078e0a00 */
[----:B------:R-:W-:-:S05]  /*25c0*/  IMAD R17, R4, R0, R17 ;  /* 0x0000000004117224 */ /* 0x000fca00078e0211 */
[----:B------:R-:W-:Y:S01]  /*25d0*/  ISETP.GT.U32.AND P6, PT, R4, R17, PT ;  /* 0x000000110400720c */ /* 0x000fe20003fc4070 */
[----:B------:R-:W-:Y:S02]  /*25e0*/  @!P4 IMAD.IADD R16, R16, 0x1, -R4 ;  /* 0x000000011010c824 */ /* 0x000fe400078e0a04 */
[----:B------:R-:W-:Y:S01]  /*25f0*/  @!P0 IMAD.MOV R12, RZ, RZ, -R12 ;  /* 0x000000ffff0c8224 */ /* 0x000fe200078e0a0c */
[----:B------:R-:W-:Y:S04]  /*2600*/  STL [R1+0x21a8], R10 ;  /* 0x0021a80a01007387 */ /* 0x000fe80000100800 */
[----:B------:R-:W-:Y:S05]  /*2610*/  STL [R1+0x21ac], R11 ;  /* 0x0021ac0b01007387 */ /* 0x000fea0000100800 */
[----:B------:R-:W-:Y:S01]  /*2620*/  @!P6 IMAD.IADD R17, R17, 0x1, -R4 ;  /* 0x000000011111e824 */ /* 0x000fe200078e0a04 */
[----:B------:R-:W-:Y:S01]  /*2630*/  IABS R19, R26 ;  /* 0x0000001a00137213 */ /* 0x000fe20000000000 */
[----:B------:R-:W-:Y:S01]  /*2640*/  STL [R1+0x21b0], R12 ;  /* 0x0021b00c01007387 */ /* 0x000fe20000100800 */
[----:B------:R-:W-:-:S02]  /*2650*/  ISETP.GT.U32.AND P6, PT, R4, R16, PT ;  /* 0x000000100400720c */ /* 0x000fc40003fc4070 */
[----:B------:R-:W-:Y:S01]  /*2660*/  ISETP.GT.U32.AND P2, PT, R4, R17, PT ;  /* 0x000000110400720c */ /* 0x000fe20003f44070 */
[----:B------:R-:W-:Y:S01]  /*2670*/  IMAD.HI.U32 R0, R5, R19, RZ ;  /* 0x0000001305007227 */ /* 0x000fe200078e00ff */
[----:B------:R-:W2:Y:S03]  /*2680*/  LDL.LU R24, [R1+0x1f0] ;  /* 0x0001f00001187983 */ /* 0x000ea60000300800 */
[----:B------:R-:W-:Y:S01]  /*2690*/  IMAD.MOV R0, RZ, RZ, -R0 ;  /* 0x000000ffff007224 */ /* 0x000fe200078e0a00 */
[----:B------:R-:W-:-:S03]  /*26a0*/  IABS R6, R20 ;  /* 0x0000001400067213 */ /* 0x000fc60000000000 */
[----:B------:R-:W-:Y:S01]  /*26b0*/  IMAD R19, R4, R0, R19 ;  /* 0x0000000004137224 */ /* 0x000fe200078e0213 */
[----:B------:R-:W-:Y:S01]  /*26c0*/  ISETP.GE.AND P1, PT, R25, RZ, PT ;  /* 0x000000ff1900720c */ /* 0x000fe20003f26270 */
[--C-:B------:R-:W-:Y:S01]  /*26d0*/  @!P6 IMAD.IADD R16, R16, 0x1, -R4.reuse ;  /* 0x000000011010e824 */ /* 0x100fe200078e0a04 */
[----:B------:R-:W2:Y:S01]  /*26e0*/  LDL.LU R25, [R1+0x1f4] ;  /* 0x0001f40001197983 */ /* 0x000ea20000300800 */
[----:B------:R-:W-:Y:S01]  /*26f0*/  @!P2 IMAD.IADD R17, R17, 0x1, -R4 ;  /* 0x000000011111a824 */ /* 0x000fe200078e0a04 */
[----:B------:R-:W-:Y:S01]  /*2700*/  ISETP.GT.U32.AND P6, PT, R4, R19, PT ;  /* 0x000000130400720c */ /* 0x000fe20003fc4070 */
[----:B------:R-:W-:Y:S01]  /*2710*/  IMAD.HI.U32 R2, R5, R6, RZ ;  /* 0x0000000605027227 */ /* 0x000fe200078e00ff */
[----:B------:R-:W-:Y:S02]  /*2720*/  ISETP.GE.AND P2, PT, R26, RZ, PT ;  /* 0x000000ff1a00720c */ /* 0x000fe40003f46270 */
[----:B------:R-:W2:Y:S01]  /*2730*/  LDL.LU R26, [R1+0x1f8] ;  /* 0x0001f800011a7983 */ /* 0x000ea20000300800 */
[----:B------:R-:W-:Y:S01]  /*2740*/  IMAD.MOV R2, RZ, RZ, -R2 ;  /* 0x000000ffff027224 */ /* 0x000fe200078e0a02 */
[----:B------:R-:W-:-:S03]  /*2750*/  ISETP.GT.U32.AND P4, PT, R4, R13, PT ;  /* 0x0000000d0400720c */ /* 0x000fc60003f84070 */
[----:B------:R-:W-:-:S04]  /*2760*/  IMAD R6, R4, R2, R6 ;  /* 0x0000000204067224 */ /* 0x000fc800078e0206 */
[----:B------:R-:W-:Y:S01]  /*2770*/  @!P6 IMAD.IADD R19, R19, 0x1, -R4 ;  /* 0x000000011313e824 */ /* 0x000fe200078e0a04 */
[----:B------:R-:W-:Y:S01]  /*2780*/  ISETP.GT.U32.AND P0, PT, R4, R6, PT ;  /* 0x000000060400720c */ /* 0x000fe20003f04070 */
[----:B------:R-:W-:-:S03]  /*2790*/  @!P3 IMAD.MOV R16, RZ, RZ, -R16 ;  /* 0x000000ffff10b224 */ /* 0x000fc600078e0a10 */
[----:B------:R-:W-:Y:S01]  /*27a0*/  ISETP.GT.U32.AND P3, PT, R4, R19, PT ;  /* 0x000000130400720c */ /* 0x000fe20003f64070 */
[----:B------:R-:W-:Y:S02]  /*27b0*/  @!P4 IMAD.IADD R13, R13, 0x1, -R4 ;  /* 0x000000010d0dc824 */ /* 0x000fe400078e0a04 */
[----:B------:R-:W-:Y:S02]  /*27c0*/  @!P1 IMAD.MOV R17, RZ, RZ, -R17 ;  /* 0x000000ffff119224 */ /* 0x000fe400078e0a11 */
[----:B------:R-:W-:Y:S01]  /*27d0*/  @!P5 IMAD.MOV R13, RZ, RZ, -R13 ;  /* 0x000000ffff0dd224 */ /* 0x000fe200078e0a0d */
[----:B------:R-:W-:-:S03]  /*27e0*/  IABS R2, R27 ;  /* 0x0000001b00027213 */ /* 0x000fc60000000000 */
[--C-:B------:R-:W-:Y:S01]  /*27f0*/  @!P0 IMAD.IADD R6, R6, 0x1, -R4.reuse ;  /* 0x0000000106068824 */ /* 0x100fe200078e0a04 */
[----:B------:R-:W-:Y:S02]  /*2800*/  ISETP.GE.AND P0, PT, R27, RZ, PT ;  /* 0x000000ff1b00720c */ /* 0x000fe40003f06270 */
[----:B------:R-:W2:Y:S01]  /*2810*/  LDL.LU R27, [R1+0x1fc] ;  /* 0x0001fc00011b7983 */ /* 0x000ea20000300800 */
[----:B------:R-:W-:-:S03]  /*2820*/  @!P3 IMAD.IADD R19, R19, 0x1, -R4 ;  /* 0x000000011313b824 */ /* 0x000fc600078e0a04 */
[----:B------:R-:W-:Y:S04]  /*2830*/  STL [R1+0x21b4], R13 ;  /* 0x0021b40d01007387 */ /* 0x000fe80000100800 */
[----:B------:R-:W-:Y:S04]  /*2840*/  STL [R1+0x21b8], R16 ;  /* 0x0021b81001007387 */ /* 0x000fe80000100800 */
[----:B------:R-:W-:Y:S01]  /*2850*/  STL [R1+0x21bc], R17 ;  /* 0x0021bc1101007387 */ /* 0x000fe20000100800 */
[----:B---3--:R-:W-:Y:S02]  /*2860*/  IABS R15, R23 ;  /* 0x00000017000f7213 */ /* 0x008fe40000000000 */
[----:B------:R-:W-:-:S02]  /*2870*/  ISETP.GE.AND P3, PT, R23, RZ, PT ;  /* 0x000000ff1700720c */ /* 0x000fc40003f66270 */
[----:B------:R-:W3:Y:S01]  /*2880*/  LDL.LU R23, [R1+0x200] ;  /* 0x0002000001177983 */ /* 0x000ee20000300800 */
[----:B------:R-:W-:Y:S01]  /*2890*/  ISETP.GE.AND P4, PT, R20, RZ, PT ;  /* 0x000000ff1400720c */ /* 0x000fe20003f86270 */
[C---:B------:R-:W-:Y:S01]  /*28a0*/  IMAD.HI.U32 R18, R5.reuse, R2, RZ ;  /* 0x0000000205127227 */ /* 0x040fe200078e00ff */
[----:B------:R-:W-:Y:S02]  /*28b0*/  IABS R20, R21 ;  /* 0x0000001500147213 */ /* 0x000fe40000000000 */
[----:B------:R-:W-:Y:S01]  /*28c0*/  ISETP.GT.U32.AND P6, PT, R4, R6, PT ;  /* 0x000000060400720c */ /* 0x000fe20003fc4070 */
[----:B------:R-:W-:Y:S02]  /*28d0*/  IMAD.MOV R18, RZ, RZ, -R18 ;  /* 0x000000ffff127224 */ /* 0x000fe400078e0a12 */
[----:B------:R-:W-:-:S04]  /*28e0*/  IMAD.HI.U32 R7, R5, R20, RZ ;  /* 0x0000001405077227 */ /* 0x000fc800078e00ff */
[----:B------:R-:W-:Y:S02]  /*28f0*/  IMAD R18, R4, R18, R2 ;  /* 0x0000001204127224 */ /* 0x000fe400078e0202 */
[----:B------:R-:W-:-:S03]  /*2900*/  IMAD.MOV R7, RZ, RZ, -R7 ;  /* 0x000000ffff077224 */ /* 0x000fc600078e0a07 */
[C---:B------:R-:W-:Y:S01]  /*2910*/  ISETP.GT.U32.AND P5, PT, R4.reuse, R18, PT ;  /* 0x000000120400720c */ /* 0x040fe20003fa4070 */
[----:B------:R-:W-:Y:S02]  /*2920*/  IMAD R20, R4, R7, R20 ;  /* 0x0000000704147224 */ /* 0x000fe400078e0214 */
[----:B------:R-:W-:-:S03]  /*2930*/  @!P6 IMAD.IADD R6, R6, 0x1, -R4 ;  /* 0x000000010606e824 */ /* 0x000fc600078e0a04 */
[----:B------:R-:W-:Y:S01]  /*2940*/  ISETP.GT.U32.AND P6, PT, R4, R20, PT ;  /* 0x000000140400720c */ /* 0x000fe20003fc4070 */
[----:B0-----:R-:W-:-:S06]  /*2950*/  IMAD.MOV.U32 R3, RZ, RZ, R6 ;  /* 0x000000ffff037224 */ /* 0x001fcc00078e0006 */
[----:B------:R-:W-:Y:S02]  /*2960*/  @!P5 IMAD.IADD R18, R18, 0x1, -R4 ;  /* 0x000000011212d824 */ /* 0x000fe400078e0a04 */
[----:B------:R-:W-:-:S04]  /*2970*/  @!P4 IMAD.MOV R3, RZ, RZ, -R3 ;  /* 0x000000ffff03c224 */ /* 0x000fc800078e0a03 */
[----:B------:R-:W-:Y:S01]  /*2980*/  @!P6 IMAD.IADD R20, R20, 0x1, -R4 ;  /* 0x000000011414e824 */ /* 0x000fe200078e0a04 */
[----:B------:R-:W-:Y:S01]  /*2990*/  ISETP.GT.U32.AND P6, PT, R4, R18, PT ;  /* 0x000000120400720c */ /* 0x000fe20003fc4070 */
[----:B------:R0:W-:Y:S01]  /*29a0*/  STL [R1+0x58], R3 ;  /* 0x0000580301007387 */ /* 0x0001e20000100800 */
[----:B------:R-:W-:Y:S01]  /*29b0*/  IMAD.HI.U32 R2, R5, R15, RZ ;  /* 0x0000000f05027227 */ /* 0x000fe200078e00ff */
[----:B----4-:R-:W-:-:S03]  /*29c0*/  IABS R0, R22 ;  /* 0x0000001600007213 */ /* 0x010fc60000000000 */
[----:B0-----:R-:W-:-:S04]  /*29d0*/  IMAD.MOV.U32 R3, RZ, RZ, R19 ;  /* 0x000000ffff037224 */ /* 0x001fc800078e0013 */
[----:B------:R-:W-:Y:S02]  /*29e0*/  @!P2 IMAD.MOV R3, RZ, RZ, -R3 ;  /* 0x000000ffff03a224 */ /* 0x000fe400078e0a03 */
[----:B------:R-:W-:-:S03]  /*29f0*/  IMAD.HI.U32 R7, R5, R0, RZ ;  /* 0x0000000005077227 */ /* 0x000fc600078e00ff */
[----:B------:R0:W-:Y:S01]  /*2a00*/  STL [R1+0x54], R3 ;  /* 0x0000540301007387 */ /* 0x0001e20000100800 */
[----:B------:R-:W-:Y:S01]  /*2a10*/  @!P6 IMAD.IADD R18, R18, 0x1, -R4 ;  /* 0x000000011212e824 */ /* 0x000fe200078e0a04 */
[----:B------:R-:W-:Y:S02]  /*2a20*/  ISETP.GE.AND P6, PT, R22, RZ, PT ;  /* 0x000000ff1600720c */ /* 0x000fe40003fc6270 */
[----:B------:R-:W4:Y:S01]  /*2a30*/  LDL.LU R22, [R1+0x204] ;  /* 0x0002040001167983 */ /* 0x000f220000300800 */
[----:B------:R-:W-:Y:S02]  /*2a40*/  IMAD.MOV R2, RZ, RZ, -R2 ;  /* 0x000000ffff027224 */ /* 0x000fe400078e0a02 */
[----:B------:R-:W-:Y:S02]  /*2a50*/  IMAD.MOV R7, RZ, RZ, -R7 ;  /* 0x000000ffff077224 */ /* 0x000fe400078e0a07 */
[C---:B------:R-:W-:Y:S02]  /*2a60*/  IMAD R15, R4.reuse, R2, R15 ;  /* 0x00000002040f7224 */ /* 0x040fe400078e020f */
[----:B------:R-:W-:-:S03]  /*2a70*/  IMAD R0, R4, R7, R0 ;  /* 0x0000000704007224 */ /* 0x000fc600078e0200 */
[C---:B------:R-:W-:Y:S02]  /*2a80*/  ISETP.GT.U32.AND P5, PT, R4.reuse, R15, PT ;  /* 0x0000000f0400720c */ /* 0x040fe40003fa4070 */
[C---:B------:R-:W-:Y:S02]  /*2a90*/  ISETP.GT.U32.AND P2, PT, R4.reuse, R0, PT ;  /* 0x000000000400720c */ /* 0x040fe40003f44070 */
[----:B------:R-:W-:Y:S02]  /*2aa0*/  ISETP.GE.AND P1, PT, R21, RZ, PT ;  /* 0x000000ff1500720c */ /* 0x000fe40003f26270 */
[----:B------:R-:W-:-:S07]  /*2ab0*/  ISETP.GT.U32.AND P4, PT, R4, R20, PT ;  /* 0x000000140400720c */ /* 0x000fce0003f84070 */
[--C-:B------:R-:W-:Y:S02]  /*2ac0*/  @!P5 IMAD.IADD R15, R15, 0x1, -R4.reuse ;  /* 0x000000010f0fd824 */ /* 0x100fe400078e0a04 */
[----:B------:R-:W-:-:S03]  /*2ad0*/  @!P2 IMAD.IADD R0, R0, 0x1, -R4 ;  /* 0x000000010000a824 */ /* 0x000fc600078e0a04 */
[----:B------:R-:W-:Y:S01]  /*2ae0*/  ISETP.GT.U32.AND P5, PT, R4, R15, PT ;  /* 0x0000000f0400720c */ /* 0x000fe20003fa4070 */
[----:B------:R-:W-:Y:S01]  /*2af0*/  @!P4 IMAD.IADD R20, R20, 0x1, -R4 ;  /* 0x000000011414c824 */ /* 0x000fe200078e0a04 */
[----:B------:R-:W-:Y:S01]  /*2b00*/  ISETP.GT.U32.AND P2, PT, R4, R0, PT ;  /* 0x000000000400720c */ /* 0x000fe20003f44070 */
[----:B------:R-:W-:Y:S02]  /*2b10*/  @!P0 IMAD.MOV R18, RZ, RZ, -R18 ;  /* 0x000000ffff128224 */ /* 0x000fe400078e0a12 */
[----:B0-----:R-:W-:Y:S01]  /*2b20*/  IMAD.MOV.U32 R3, RZ, RZ, R20 ;  /* 0x000000ffff037224 */ /* 0x001fe200078e0014 */
[----:B--2---:R-:W-:-:S05]  /*2b30*/  IABS R7, R24 ;  /* 0x0000001800077213 */ /* 0x004fca0000000000 */
[----:B------:R-:W-:-:S04]  /*2b40*/  IMAD.HI.U32 R21, R5, R7, RZ ;  /* 0x0000000705157227 */ /* 0x000fc800078e00ff */
[----:B------:R-:W-:-:S04]  /*2b50*/  IMAD.MOV R21, RZ, RZ, -R21 ;  /* 0x000000ffff157224 */ /* 0x000fc800078e0a15 */
[----:B------:R-:W-:Y:S01]  /*2b60*/  IMAD R7, R4, R21, R7 ;  /* 0x0000001504077224 */ /* 0x000fe200078e0207 */
[----:B------:R-:W-:-:S04]  /*2b70*/  IABS R2, R26 ;  /* 0x0000001a00027213 */ /* 0x000fc80000000000 */
[----:B------:R-:W-:Y:S01]  /*2b80*/  ISETP.GT.U32.AND P4, PT, R4, R7, PT ;  /* 0x000000070400720c */ /* 0x000fe20003f84070 */
[----:B------:R-:W-:-:S04]  /*2b90*/  IMAD.HI.U32 R21, R5, R2, RZ ;  /* 0x0000000205157227 */ /* 0x000fc800078e00ff */
[----:B------:R-:W-:Y:S01]  /*2ba0*/  IMAD.MOV R21, RZ, RZ, -R21 ;  /* 0x000000ffff157224 */ /* 0x000fe200078e0a15 */
[----:B------:R-:W-:Y:S01]  /*2bb0*/  ISETP.GE.AND P0, PT, R24, RZ, PT ;  /* 0x000000ff1800720c */ /* 0x000fe20003f06270 */
[----:B------:R-:W-:Y:S01]  /*2bc0*/  @!P1 IMAD.MOV R3, RZ, RZ, -R3 ;  /* 0x000000ffff039224 */ /* 0x000fe200078e0a03 */
[----:B------:R-:W2:Y:S01]  /*2bd0*/  LDL.LU R24, [R1+0x208] ;  /* 0x0002080001187983 */ /* 0x000ea20000300800 */
[----:B------:R-:W-:Y:S01]  /*2be0*/  IMAD R2, R4, R21, R2 ;  /* 0x0000001504027224 */ /* 0x000fe200078e0202 */
[----:B------:R-:W-:Y:S01]  /*2bf0*/  IABS R14, R25 ;  /* 0x00000019000e7213 */ /* 0x000fe20000000000 */
[--C-:B------:R-:W-:Y:S02]  /*2c00*/  @!P5 IMAD.IADD R15, R15, 0x1, -R4.reuse ;  /* 0x000000010f0fd824 */ /* 0x100fe400078e0a04 */
[--C-:B------:R-:W-:Y:S01]  /*2c10*/  @!P2 IMAD.IADD R0, R0, 0x1, -R4.reuse ;  /* 0x000000010000a824 */ /* 0x100fe200078e0a04 */
[----:B------:R-:W-:Y:S01]  /*2c20*/  ISETP.GT.U32.AND P2, PT, R4, R2, PT ;  /* 0x000000020400720c */ /* 0x000fe20003f44070 */
[----:B------:R-:W-:Y:S01]  /*2c30*/  @!P4 IMAD.IADD R7, R7, 0x1, -R4 ;  /* 0x000000010707c824 */ /* 0x000fe200078e0a04 */
[----:B------:R-:W-:Y:S01]  /*2c40*/  ISETP.GE.AND P4, PT, R25, RZ, PT ;  /* 0x000000ff1900720c */ /* 0x000fe20003f86270 */
[----:B------:R-:W-:Y:S01]  /*2c50*/  IMAD.MOV.U32 R9, RZ, RZ, R15 ;  /* 0x000000ffff097224 */ /* 0x000fe200078e000f */
[----:B------:R-:W2:Y:S01]  /*2c60*/  LDL.LU R25, [R1+0x20c] ;  /* 0x00020c0001197983 */ /* 0x000ea20000300800 */
[----:B------:R-:W-:-:S03]  /*2c70*/  IMAD.HI.U32 R6, R5, R14, RZ ;  /* 0x0000000e05067227 */ /* 0x000fc600078e00ff */
[----:B------:R0:W-:Y:S01]  /*2c80*/  STL [R1+0x20], R3 ;  /* 0x0000200301007387 */ /* 0x0001e20000100800 */
[----:B------:R-:W-:Y:S02]  /*2c90*/  @!P3 IMAD.MOV R9, RZ, RZ, -R9 ;  /* 0x000000ffff09b224 */ /* 0x000fe400078e0a09 */
[----:B------:R-:W-:Y:S02]  /*2ca0*/  IMAD.MOV R6, RZ, RZ, -R6 ;  /* 0x000000ffff067224 */ /* 0x000fe400078e0a06 */
[----:B0-----:R-:W-:-:S04]  /*2cb0*/  IMAD.MOV.U32 R3, RZ, RZ, R0 ;  /* 0x000000ffff037224 */ /* 0x001fc800078e0000 */
[----:B------:R-:W-:Y:S01]  /*2cc0*/  @!P6 IMAD.MOV R3, RZ, RZ, -R3 ;  /* 0x000000ffff03e224 */ /* 0x000fe200078e0a03 */
[----:B------:R-:W-:Y:S01]  /*2cd0*/  STL [R1+0x40], R9 ;  /* 0x0000400901007387 */ /* 0x000fe20000100800 */
[----:B------:R-:W-:Y:S01]  /*2ce0*/  IMAD R14, R4, R6, R14 ;  /* 0x00000006040e7224 */ /* 0x000fe200078e020e */
[----:B------:R-:W-:Y:S01]  /*2cf0*/  ISETP.GE.AND P3, PT, R26, RZ, PT ;  /* 0x000000ff1a00720c */ /* 0x000fe20003f66270 */
[----:B------:R-:W-:Y:S01]  /*2d00*/  @!P2 IMAD.IADD R2, R2, 0x1, -R4 ;  /* 0x000000010202a824 */ /* 0x000fe200078e0a04 */
[----:B------:R0:W-:Y:S04]  /*2d10*/  STL [R1+0x48], R3 ;  /* 0x0000480301007387 */ /* 0x0001e80000100800 */
[----:B------:R-:W2:Y:S01]  /*2d20*/  LDL.LU R26, [R1+0x210] ;  /* 0x00021000011a7983 */ /* 0x000ea20000300800 */
[----:B---3--:R-:W-:-:S02]  /*2d30*/  IABS R6, R23 ;  /* 0x0000001700067213 */ /* 0x008fc40000000000 */
[----:B------:R-:W-:Y:S02]  /*2d40*/  ISETP.GE.AND P2, PT, R23, RZ, PT ;  /* 0x000000ff1700720c */ /* 0x000fe40003f46270 */
[----:B------:R-:W3:Y:S01]  /*2d50*/  LDL.LU R23, [R1+0x214] ;  /* 0x0002140001177983 */ /* 0x000ee20000300800 */
[----:B------:R-:W-:Y:S02]  /*2d60*/  ISETP.GT.U32.AND P5, PT, R4, R14, PT ;  /* 0x0000000e0400720c */ /* 0x000fe40003fa4070 */
[----:B------:R-:W-:-:S05]  /*2d70*/  IABS R8, R27 ;  /* 0x0000001b00087213 */ /* 0x000fca0000000000 */
[----:B------:R-:W-:-:S06]  /*2d80*/  IMAD.HI.U32 R19, R5, R8, RZ ;  /* 0x0000000805137227 */ /* 0x000fcc00078e00ff */
[----:B------:R-:W-:Y:S01]  /*2d90*/  @!P5 IMAD.IADD R14, R14, 0x1, -R4 ;  /* 0x000000010e0ed824 */ /* 0x000fe200078e0a04 */
[----:B------:R-:W-:Y:S01]  /*2da0*/  ISETP.GT.U32.AND P5, PT, R4, R7, PT ;  /* 0x000000070400720c */ /* 0x000fe20003fa4070 */
[----:B------:R-:W-:-:S03]  /*2db0*/  IMAD.MOV R19, RZ, RZ, -R19 ;  /* 0x000000ffff137224 */ /* 0x000fc600078e0a13 */
[C---:B------:R-:W-:Y:S01]  /*2dc0*/  ISETP.GT.U32.AND P1, PT, R4.reuse, R14, PT ;  /* 0x0000000e0400720c */ /* 0x040fe20003f24070 */
[----:B------:R-:W-:-:S05]  /*2dd0*/  IMAD R8, R4, R19, R8 ;  /* 0x0000001304087224 */ /* 0x000fca00078e0208 */
[----:B------:R-:W-:-:S03]  /*2de0*/  ISETP.GT.U32.AND P6, PT, R4, R8, PT ;  /* 0x000000080400720c */ /* 0x000fc60003fc4070 */
[----:B------:R-:W-:Y:S02]  /*2df0*/  @!P5 IMAD.IADD R7, R7, 0x1, -R4 ;  /* 0x000000010707d824 */ /* 0x000fe400078e0a04 */
[----:B------:R-:W-:-:S04]  /*2e00*/  IMAD.HI.U32 R19, R5, R6, RZ ;  /* 0x0000000605137227 */ /* 0x000fc800078e00ff */
[----:B0-----:R-:W-:Y:S02]  /*2e10*/  IMAD.MOV.U32 R3, RZ, RZ, R7 ;  /* 0x000000ffff037224 */ /* 0x001fe400078e0007 */
[----:B------:R-:W-:Y:S02]  /*2e20*/  IMAD.MOV R19, RZ, RZ, -R19 ;  /* 0x000000ffff137224 */ /* 0x000fe400078e0a13 */
[----:B------:R-:W-:Y:S02]  /*2e30*/  @!P0 IMAD.MOV R3, RZ, RZ, -R3 ;  /* 0x000000ffff038224 */ /* 0x000fe400078e0a03 */
[----:B------:R-:W-:Y:S02]  /*2e40*/  @!P1 IMAD.IADD R14, R14, 0x1, -R4 ;  /* 0x000000010e0e9824 */ /* 0x000fe400078e0a04 */
[----:B------:R-:W-:Y:S01]  /*2e50*/  IMAD R6, R4, R19, R6 ;  /* 0x0000001304067224 */ /* 0x000fe200078e0206 */
[----:B------:R0:W-:Y:S01]  /*2e60*/  STL [R1+0x4c], R3 ;  /* 0x00004c0301007387 */ /* 0x0001e20000100800 */
[----:B------:R-:W-:Y:S01]  /*2e70*/  @!P6 IMAD.IADD R8, R8, 0x1, -R4 ;  /* 0x000000010808e824 */ /* 0x000fe200078e0a04 */
[----:B------:R-:W-:-:S02]  /*2e80*/  ISETP.GT.U32.AND P6, PT, R4, R2, PT ;  /* 0x000000020400720c */ /* 0x000fc40003fc4070 */
[----:B------:R-:W-:Y:S02]  /*2e90*/  ISETP.GE.AND P5, PT, R27, RZ, PT ;  /* 0x000000ff1b00720c */ /* 0x000fe40003fa6270 */
[----:B------:R-:W3:Y:S01]  /*2ea0*/  LDL.LU R27, [R1+0x218] ;  /* 0x00021800011b7983 */ /* 0x000ee20000300800 */
[----:B0-----:R-:W-:Y:S01]  /*2eb0*/  IMAD.MOV.U32 R3, RZ, RZ, R14 ;  /* 0x000000ffff037224 */ /* 0x001fe200078e000e */
[----:B----4-:R-:W-:-:S03]  /*2ec0*/  IABS R0, R22 ;  /* 0x0000001600007213 */ /* 0x010fc60000000000 */
[----:B------:R-:W-:Y:S01]  /*2ed0*/  @!P4 IMAD.MOV R3, RZ, RZ, -R3 ;  /* 0x000000ffff03c224 */ /* 0x000fe200078e0a03 */
[----:B------:R-:W-:Y:S01]  /*2ee0*/  ISETP.GT.U32.AND P1, PT, R4, R6, PT ;  /* 0x000000060400720c */ /* 0x000fe20003f24070 */
[----:B------:R-:W-:Y:S01]  /*2ef0*/  IMAD.HI.U32 R7, R5, R0, RZ ;  /* 0x0000000005077227 */ /* 0x000fe200078e00ff */
[----:B------:R-:W-:Y:S02]  /*2f00*/  ISETP.GE.AND P4, PT, R22, RZ, PT ;  /* 0x000000ff1600720c */ /* 0x000fe40003f86270 */
[----:B------:R-:W4:Y:S01]  /*2f10*/  LDL.LU R22, [R1+0x21c] ;  /* 0x00021c0001167983 */ /* 0x000f220000300800 */
[----:B------:R-:W-:-:S04]  /*2f20*/  IMAD.MOV R7, RZ, RZ, -R7 ;  /* 0x000000ffff077224 */ /* 0x000fc800078e0a07 */
[----:B------:R-:W-:Y:S02]  /*2f30*/  IMAD R0, R4, R7, R0 ;  /* 0x0000000704007224 */ /* 0x000fe400078e0200 */
[----:B------:R-:W-:-:S03]  /*2f40*/  @!P6 IMAD.IADD R2, R2, 0x1, -R4 ;  /* 0x000000010202e824 */ /* 0x000fc600078e0a04 */
[----:B------:R-:W-:Y:S01]  /*2f50*/  ISETP.GT.U32.AND P6, PT, R4, R0, PT ;  /* 0x000000000400720c */ /* 0x000fe20003fc4070 */
[----:B------:R-:W-:Y:S01]  /*2f60*/  @!P1 IMAD.IADD R6, R6, 0x1, -R4 ;  /* 0x0000000106069824 */ /* 0x000fe200078e0a04 */
[----:B------:R-:W-:-:S04]  /*2f70*/  ISETP.GT.U32.AND P0, PT, R4, R8, PT ;  /* 0x000000080400720c */ /* 0x000fc80003f04070 */
[----:B------:R-:W-:Y:S01]  /*2f80*/  ISETP.GT.U32.AND P1, PT, R4, R6, PT ;  /* 0x000000060400720c */ /* 0x000fe20003f24070 */
[----:B------:R0:W-:Y:S06]  /*2f90*/  STL [R1+0x44], R3 ;  /* 0x0000440301007387 */ /* 0x0001ec0000100800 */
[----:B------:R-:W-:Y:S02]  /*2fa0*/  @!P6 IMAD.IADD R0, R0, 0x1, -R4 ;  /* 0x000000010000e824 */ /* 0x000fe400078e0a04 */
[----:B0-----:R-:W-:-:S03]  /*2fb0*/  IMAD.MOV.U32 R3, RZ, RZ, R2 ;  /* 0x000000ffff037224 */ /* 0x001fc600078e0002 */
[----:B------:R-:W-:Y:S01]  /*2fc0*/  ISETP.GT.U32.AND P6, PT, R4, R0, PT ;  /* 0x000000000400720c */ /* 0x000fe20003fc4070 */
[--C-:B------:R-:W-:Y:S02]  /*2fd0*/  @!P0 IMAD.IADD R8, R8, 0x1, -R4.reuse ;  /* 0x0000000108088824 */ /* 0x100fe400078e0a04 */
[----:B------:R-:W-:Y:S02]  /*2fe0*/  @!P3 IMAD.MOV R3, RZ, RZ, -R3 ;  /* 0x000000ffff03b224 */ /* 0x000fe400078e0a03 */
[----:B------:R-:W-:Y:S02]  /*2ff0*/  @!P1 IMAD.IADD R6, R6, 0x1, -R4 ;  /* 0x0000000106069824 */ /* 0x000fe400078e0a04 */
[----:B------:R-:W-:-:S06]  /*3000*/  @!P5 IMAD.MOV R8, RZ, RZ, -R8 ;  /* 0x000000ffff08d224 */ /* 0x000fcc00078e0a08 */
[----:B------:R-:W-:Y:S01]  /*3010*/  @!P6 IMAD.IADD R0, R0, 0x1, -R4 ;  /* 0x000000010000e824 */ /* 0x000fe200078e0a04 */
[----:B--2---:R-:W-:Y:S02]  /*3020*/  IABS R15, R24 ;  /* 0x00000018000f7213 */ /* 0x004fe40000000000 */
[----:B------:R-:W-:Y:S02]  /*3030*/  ISETP.GE.AND P0, PT, R24, RZ, PT ;  /* 0x000000ff1800720c */ /* 0x000fe40003f06270 */
[----:B------:R-:W2:Y:S04]  /*3040*/  LDL.LU R24, [R1+0x220] ;  /* 0x0002200001187983 */ /* 0x000ea80000300800 */
[----:B------:R0:W-:Y:S01]  /*3050*/  STL [R1+0x30], R3 ;  /* 0x0000300301007387 */ /* 0x0001e20000100800 */
[----:B------:R-:W-:Y:S01]  /*3060*/  IMAD.HI.U32 R7, R5, R15, RZ ;  /* 0x0000000f05077227 */ /* 0x000fe200078e00ff */
[----:B------:R-:W-:-:S02]  /*3070*/  IABS R19, R25 ;  /* 0x0000001900137213 */ /* 0x000fc40000000000 */
[----:B------:R-:W-:Y:S02]  /*3080*/  ISETP.GE.AND P1, PT, R25, RZ, PT ;  /* 0x000000ff1900720c */ /* 0x000fe40003f26270 */
[----:B------:R-:W2:Y:S01]  /*3090*/  LDL.LU R25, [R1+0x224] ;  /* 0x0002240001197983 */ /* 0x000ea20000300800 */
[----:B0-----:R-:W-:-:S04]  /*30a0*/  IMAD.MOV.U32 R3, RZ, RZ, R6 ;  /* 0x000000ffff037224 */ /* 0x001fc800078e0006 */
[----:B------:R-:W-:Y:S01]  /*30b0*/  @!P2 IMAD.MOV R3, RZ, RZ, -R3 ;  /* 0x000000ffff03a224 */ /* 0x000fe200078e0a03 */
[----:B------:R-:W-:Y:S01]  /*30c0*/  STL [R1+0x38], R8 ;  /* 0x0000380801007387 */ /* 0x000fe20000100800 */
[----:B------:R-:W-:-:S03]  /*30d0*/  IMAD.MOV R7, RZ, RZ, -R7 ;  /* 0x000000ffff077224 */ /* 0x000fc600078e0a07 */
[----:B------:R0:W-:Y:S01]  /*30e0*/  STL [R1+0x3c], R3 ;  /* 0x00003c0301007387 */ /* 0x0001e20000100800 */
[----:B------:R-:W-:Y:S02]  /*30f0*/  IMAD R15, R4, R7, R15 ;  /* 0x00000007040f7224 */ /* 0x000fe400078e020f */
[----:B0-----:R-:W-:-:S04]  /*3100*/  IMAD.MOV.U32 R3, RZ, RZ, R0 ;  /* 0x000000ffff037224 */ /* 0x001fc800078e0000 */
[----:B------:R-:W-:Y:S01]  /*3110*/  @!P4 IMAD.MOV R3, RZ, RZ, -R3 ;  /* 0x000000ffff03c224 */ /* 0x000fe200078e0a03 */
[----:B---3--:R-:W-:Y:S02]  /*3120*/  IABS R7, R23 ;  /* 0x0000001700077213 */ /* 0x008fe40000000000 */
[----:B------:R-:W-:Y:S02]  /*3130*/  ISETP.GE.AND P4, PT, R23, RZ, PT ;  /* 0x000000ff1700720c */ /* 0x000fe40003f86270 */
[----:B------:R-:W3:Y:S01]  /*3140*/  LDL.LU R23, [R1+0x228] ;  /* 0x0002280001177983 */ /* 0x000ee20000300800 */
[----:B------:R-:W-:Y:S01]  /*3150*/  IABS R14, R26 ;  /* 0x0000001a000e7213 */ /* 0x000fe20000000000 */
[----:B------:R-:W-:Y:S01]  /*3160*/  IMAD.HI.U32 R20, R5, R19, RZ ;  /* 0x0000001305147227 */ /* 0x000fe200078e00ff */
[----:B------:R-:W-:-:S03]  /*3170*/  ISETP.GT.U32.AND P3, PT, R4, R15, PT ;  /* 0x0000000f0400720c */ /* 0x000fc60003f64070 */
[----:B------:R-:W-:-:S04]  /*3180*/  IMAD.HI.U32 R2, R5, R14, RZ ;  /* 0x0000000e05027227 */ /* 0x000fc800078e00ff */
[----:B------:R-:W-:Y:S02]  /*3190*/  IMAD.MOV R20, RZ, RZ, -R20 ;  /* 0x000000ffff147224 */ /* 0x000fe400078e0a14 */
[----:B------:R-:W-:Y:S02]  /*31a0*/  IMAD.MOV R2, RZ, RZ, -R2 ;  /* 0x000000ffff027224 */ /* 0x000fe400078e0a02 */
[C---:B------:R-:W-:Y:S02]  /*31b0*/  IMAD R19, R4.reuse, R20, R19 ;  /* 0x0000001404137224 */ /* 0x040fe400078e0213 */
[----:B------:R-:W-:-:S03]  /*31c0*/  IMAD R14, R4, R2, R14 ;  /* 0x00000002040e7224 */ /* 0x000fc600078e020e */
[C---:B------:R-:W-:Y:S01]  /*31d0*/  ISETP.GT.U32.AND P5, PT, R4.reuse, R19, PT ;  /* 0x000000130400720c */ /* 0x040fe20003fa4070 */
[----:B------:R-:W-:Y:S01]  /*31e0*/  @!P3 IMAD.IADD R15, R15, 0x1, -R4 ;  /* 0x000000010f0fb824 */ /* 0x000fe200078e0a04 */
[----:B------:R-:W-:Y:S01]  /*31f0*/  ISETP.GT.U32.AND P6, PT, R4, R14, PT ;  /* 0x0000000e0400720c */ /* 0x000fe20003fc4070 */
[----:B------:R-:W-:-:S03]  /*3200*/  IMAD.HI.U32 R2, R5, R7, RZ ;  /* 0x0000000705027227 */ /* 0x000fc600078e00ff */
[----:B------:R-:W-:Y:S01]  /*3210*/  ISETP.GT.U32.AND P3, PT, R4, R15, PT ;  /* 0x0000000f0400720c */ /* 0x000fe20003f64070 */
[----:B------:R-:W-:-:S06]  /*3220*/  IMAD.MOV R2, RZ, RZ, -R2 ;  /* 0x000000ffff027224 */ /* 0x000fcc00078e0a02 */
[--C-:B------:R-:W-:Y:S02]  /*3230*/  @!P5 IMAD.IADD R19, R19, 0x1, -R4.reuse ;  /* 0x000000011313d824 */ /* 0x100fe400078e0a04 */
[--C-:B------:R-:W-:Y:S02]  /*3240*/  @!P6 IMAD.IADD R14, R14, 0x1, -R4.reuse ;  /* 0x000000010e0ee824 */ /* 0x100fe400078e0a04 */
[C---:B------:R-:W-:Y:S01]  /*3250*/  IMAD R7, R4.reuse, R2, R7 ;  /* 0x0000000204077224 */ /* 0x040fe200078e0207 */
[C---:B------:R-:W-:Y:S01]  /*3260*/  ISETP.GT.U32.AND P5, PT, R4.reuse, R19, PT ;  /* 0x000000130400720c */ /* 0x040fe20003fa4070 */
[----:B------:R-:W-:Y:S01]  /*3270*/  @!P3 IMAD.IADD R15, R15, 0x1, -R4 ;  /* 0x000000010f0fb824 */ /* 0x000fe200078e0a04 */
[----:B------:R-:W-:Y:S02]  /*3280*/  IABS R8, R27 ;  /* 0x0000001b00087213 */ /* 0x000fe40000000000 */
[----:B------:R-:W-:-:S03]  /*3290*/  ISETP.GT.U32.AND P6, PT, R4, R14, PT ;  /* 0x0000000e0400720c */ /* 0x000fc60003fc4070 */
[----:B------:R-:W-:Y:S01]  /*32a0*/  IMAD.HI.U32 R0, R5, R8, RZ ;  /* 0x0000000805007227 */ /* 0x000fe200078e00ff */
[----:B------:R-:W-:-:S03]  /*32b0*/  ISETP.GT.U32.AND P3, PT, R4, R7, PT ;  /* 0x000000070400720c */ /* 0x000fc60003f64070 */
[----:B------:R-:W-:Y:S01]  /*32c0*/  IMAD.MOV R0, RZ, RZ, -R0 ;  /* 0x000000ffff007224 */ /* 0x000fe200078e0a00 */
[----:B----4-:R-:W-:-:S05]  /*32d0*/  IABS R6, R22 ;  /* 0x0000001600067213 */ /* 0x010fca0000000000 */
[----:B------:R-:W-:-:S04]  /*32e0*/  IMAD.HI.U32 R20, R5, R6, RZ ;  /* 0x0000000605147227 */ /* 0x000fc800078e00ff */
[----:B------:R-:W-:Y:S02]  /*32f0*/  IMAD.MOV R20, RZ, RZ, -R20 ;  /* 0x000000ffff147224 */ /* 0x000fe400078e0a14 */
[C---:B------:R-:W-:Y:S02]  /*3300*/  IMAD R8, R4.reuse, R0, R8 ;  /* 0x0000000004087224 */ /* 0x040fe400078e0208 */
[C---:B------:R-:W-:Y:S02]  /*3310*/  IMAD R6, R4.reuse, R20, R6 ;  /* 0x0000001404067224 */ /* 0x040fe400078e0206 */
[--C-:B------:R-:W-:Y:S01]  /*3320*/  @!P5 IMAD.IADD R19, R19, 0x1, -R4.reuse ;  /* 0x000000011313d824 */ /* 0x100fe200078e0a04 */
[----:B------:R-:W-:Y:S01]  /*3330*/  ISETP.GT.U32.AND P5, PT, R4, R8, PT ;  /* 0x000000080400720c */ /* 0x000fe20003fa4070 */
[----:B------:R0:W-:Y:S01]  /*3340*/  STL [R1+0x34], R3 ;  /* 0x0000340301007387 */ /* 0x0001e20000100800 */
[--C-:B------:R-:W-:Y:S01]  /*3350*/  @!P6 IMAD.IADD R14, R14, 0x1, -R4.reuse ;  /* 0x000000010e0ee824 */ /* 0x100fe200078e0a04 */
[----:B------:R-:W-:Y:S01]  /*3360*/  ISETP.GT.U32.AND P6, PT, R4, R6, PT ;  /* 0x000000060400720c */ /* 0x000fe20003fc4070 */
[----:B------:R-:W-:-:S02]  /*3370*/  @!P3 IMAD.IADD R7, R7, 0x1, -R4 ;  /* 0x000000010707b824 */ /* 0x000fc400078e0a04 */
[----:B0-----:R-:W-:-:S03]  /*3380*/  IMAD.MOV.U32 R3, RZ, RZ, R15 ;  /* 0x000000ffff037224 */ /* 0x001fc600078e000f */
[----:B------:R-:W-:Y:S01]  /*3390*/  ISETP.GT.U32.AND P3, PT, R4, R7, PT ;  /* 0x000000070400720c */ /* 0x000fe20003f64070 */
[----:B------:R-:W-:Y:S01]  /*33a0*/  @!P0 IMAD.MOV R3, RZ, RZ, -R3 ;  /* 0x000000ffff038224 */ /* 0x000fe200078e0a03 */
[----:B------:R-:W-:Y:S02]  /*33b0*/  ISETP.GE.AND P2, PT, R26, RZ, PT ;  /* 0x000000ff1a00720c */ /* 0x000fe40003f46270 */
[--C-:B------:R-:W-:Y:S01]  /*33c0*/  @!P5 IMAD.IADD R8, R8, 0x1, -R4.reuse ;  /* 0x000000010808d824 */ /* 0x100fe200078e0a04 */
[----:B------:R-:W-:Y:S01]  /*33d0*/  ISETP.GE.AND P0, PT, R27, RZ, PT ;  /* 0x000000ff1b00720c */ /* 0x000fe20003f06270 */
[----:B------:R0:W-:Y:S04]  /*33e0*/  STL [R1+0x2c], R3 ;  /* 0x00002c0301007387 */ /* 0x0001e80000100800 */
[----:B------:R-:W4:Y:S01]  /*33f0*/  LDL.LU R26, [R1+0x22c] ;  /* 0x00022c00011a7983 */ /* 0x000f220000300800 */
[----:B------:R-:W-:-:S03]  /*3400*/  @!P6 IMAD.IADD R6, R6, 0x1, -R4 ;  /* 0x000000010606e824 */ /* 0x000fc600078e0a04 */
[----:B------:R-:W4:Y:S01]  /*3410*/  LDL.LU R27, [R1+0x230] ;  /* 0x00023000011b7983 */ /* 0x000f220000300800 */
[----:B0-----:R-:W-:-:S04]  /*3420*/  IMAD.MOV.U32 R3, RZ, RZ, R19 ;  /* 0x000000ffff037224 */ /* 0x001fc800078e0013 */
[----:B------:R-:W-:Y:S01]  /*3430*/  @!P1 IMAD.MOV R3, RZ, RZ, -R3 ;  /* 0x000000ffff039224 */ /* 0x000fe200078e0a03 */
[C---:B------:R-:W-:Y:S01]  /*3440*/  ISETP.GT.U32.AND P1, PT, R4.reuse, R8, PT ;  /* 0x000000080400720c */ /* 0x040fe20003f24070 */
[----:B------:R-:W-:Y:S01]  /*3450*/  @!P3 IMAD.IADD R7, R7, 0x1, -R4 ;  /* 0x000000010707b824 */ /* 0x000fe200078e0a04 */
[----:B------:R-:W-:Y:S02]  /*3460*/  ISETP.GT.U32.AND P6, PT, R4, R6, PT ;  /* 0x000000060400720c */ /* 0x000fe40003fc4070 */
[----:B------:R-:W-:Y:S01]  /*3470*/  ISETP.GE.AND P5, PT, R22, RZ, PT ;  /* 0x000000ff1600720c */ /* 0x000fe20003fa6270 */
[----:B------:R-:W-:Y:S01]  /*3480*/  IMAD.MOV.U32 R9, RZ, RZ, R14 ;  /* 0x000000ffff097224 */ /* 0x000fe200078e000e */
[----:B------:R-:W4:Y:S04]  /*3490*/  LDL.LU R22, [R1+0x234] ;  /* 0x0002340001167983 */ /* 0x000f280000300800 */
[----:B------:R0:W-:Y:S01]  /*34a0*/  STL [R1+0x24], R3 ;  /* 0x0000240301007387 */ /* 0x0001e20000100800 */
[----:B------:R-:W-:-:S02]  /*34b0*/  @!P2 IMAD.MOV R9, RZ, RZ, -R9 ;  /* 0x000000ffff09a224 */ /* 0x000fc400078e0a09 */
[----:B------:R-:W-:Y:S02]  /*34c0*/  @!P1 IMAD.IADD R8, R8, 0x1, -R4 ;  /* 0x0000000108089824 */ /* 0x000fe400078e0a04 */
[----:B0-----:R-:W-:-:S04]  /*34d0*/  IMAD.MOV.U32 R3, RZ, RZ, R7 ;  /* 0x000000ffff037224 */ /* 0x001fc800078e0007 */
[----:B------:R-:W-:Y:S01]  /*34e0*/  @!P4 IMAD.MOV R3, RZ, RZ, -R3 ;  /* 0x000000ffff03c224 */ /* 0x000fe200078e0a03 */
[----:B------:R-:W-:Y:S01]  /*34f0*/  STL [R1+0x28], R9 ;  /* 0x0000280901007387 */ /* 0x000fe20000100800 */
[----:B------:R-:W-:-:S03]  /*3500*/  @!P6 IMAD.IADD R6, R6, 0x1, -R4 ;  /* 0x000000010606e824 */ /* 0x000fc600078e0a04 */
[----:B------:R0:W-:Y:S02]  /*3510*/  STL [R1+0xd0], R3 ;  /* 0x0000d00301007387 */ /* 0x0001e40000100800 */
[----:B0-----:R-:W-:-:S04]  /*3520*/  IMAD.MOV.U32 R3, RZ, RZ, R8 ;  /* 0x000000ffff037224 */ /* 0x001fc800078e0008 */
[----:B------:R-:W-:Y:S01]  /*3530*/  @!P0 IMAD.MOV R3, RZ, RZ, -R3 ;  /* 0x000000ffff038224 */ /* 0x000fe200078e0a03 */
[----:B--2---:R-:W-:Y:S02]  /*3540*/  IABS R2, R24 ;  /* 0x0000001800027213 */ /* 0x004fe40000000000 */
[----:B------:R-:W-:Y:S02]  /*3550*/  ISETP.GE.AND P2, PT, R24, RZ, PT ;  /* 0x000000ff1800720c */ /* 0x000fe40003f46270 */
[----:B---3--:R-:W-:Y:S02]  /*3560*/  IABS R19, R23 ;  /* 0x0000001700137213 */ /* 0x008fe40000000000 */
[----:B------:R-:W-:Y:S02]  /*3570*/  ISETP.GE.AND P6, PT, R23, RZ, PT ;  /* 0x000000ff1700720c */ /* 0x000fe40003fc6270 */
[----:B------:R-:W2:Y:S04]  /*3580*/  LDL.LU R23, [R1+0x238] ;  /* 0x0002380001177983 */ /* 0x000ea80000300800 */
[----:B------:R-:W3:Y:S04]  /*3590*/  LDL.LU R9, [R1+0x23c] ;  /* 0x00023c0001097983 */ /* 0x000ee80000300800 */
[----:B------:R0:W-:Y:S04]  /*35a0*/  STL [R1+0xd4], R3 ;  /* 0x0000d40301007387 */ /* 0x0001e80000100800 */
[----:B------:R-:W3:Y:S01]  /*35b0*/  LDL.LU R24, [R1+0x240] ;  /* 0x0002400001187983 */ /* 0x000ee20000300800 */
[----:B------:R-:W-:-:S05]  /*35c0*/  IABS R0, R25 ;  /* 0x0000001900007213 */ /* 0x000fca0000000000 */
[----:B------:R-:W-:-:S04]  /*35d0*/  IMAD.HI.U32 R15, R5, R0, RZ ;  /* 0x00000000050f7227 */ /* 0x000fc800078e00ff */
[----:B------:R-:W-:Y:S02]  /*35e0*/  IMAD.MOV R15, RZ, RZ, -R15 ;  /* 0x000000ffff0f7224 */ /* 0x000fe400078e0a0f */
[----:B------:R-:W-:-:S04]  /*35f0*/  IMAD.HI.U32 R20, R5, R2, RZ ;  /* 0x0000000205147227 */ /* 0x000fc800078e00ff */
[C---:B------:R-:W-:Y:S02]  /*3600*/  IMAD R0, R4.reuse, R15, R0 ;  /* 0x0000000f04007224 */ /* 0x040fe400078e0200 */
[----:B0-----:R-:W-:Y:S02]  /*3610*/  IMAD.MOV.U32 R3, RZ, RZ, R6 ;  /* 0x000000ffff037224 */ /* 0x001fe400078e0006 */
[----:B------:R-:W-:Y:S01]  /*3620*/  IMAD.MOV R20, RZ, RZ, -R20 ;  /* 0x000000ffff147224 */ /* 0x000fe200078e0a14 */
[C---:B------:R-:W-:Y:S01]  /*3630*/  ISETP.GT.U32.AND P4, PT, R4.reuse, R0, PT ;  /* 0x000000000400720c */ /* 0x040fe20003f84070 */
[----:B------:R-:W-:Y:S02]  /*3640*/  @!P5 IMAD.MOV R3, RZ, RZ, -R3 ;  /* 0x000000ffff03d224 */ /* 0x000fe400078e0a03 */
[C---:B------:R-:W-:Y:S02]  /*3650*/  IMAD R2, R4.reuse, R20, R2 ;  /* 0x0000001404027224 */ /* 0x040fe400078e0202 */
[----:B------:R-:W-:Y:S01]  /*3660*/  IMAD.HI.U32 R7, R5, R19, RZ ;  /* 0x0000001305077227 */ /* 0x000fe200078e00ff */
[----:B------:R0:W-:Y:S04]  /*3670*/  STL [R1+0xc8], R3 ;  /* 0x0000c80301007387 */ /* 0x0001e80000100800 */
[----:B------:R-:W3:Y:S01]  /*3680*/  LDL.LU R29, [R1+0x244] ;  /* 0x00024400011d7983 */ /* 0x000ee20000300800 */
[----:B------:R-:W-:Y:S01]  /*3690*/  ISETP.GT.U32.AND P3, PT, R4, R2, PT ;  /* 0x000000020400720c */ /* 0x000fe20003f64070 */
[----:B------:R-:W-:-:S02]  /*36a0*/  IMAD.MOV R7, RZ, RZ, -R7 ;  /* 0x000000ffff077224 */ /* 0x000fc400078e0a07 */
[----:B------:R-:W-:Y:S02]  /*36b0*/  @!P4 IMAD.IADD R0, R0, 0x1, -R4 ;  /* 0x000000010000c824 */ /* 0x000fe400078e0a04 */
[----:B------:R-:W-:-:S03]  /*36c0*/  IMAD R19, R4, R7, R19 ;  /* 0x0000000704137224 */ /* 0x000fc600078e0213 */
[C---:B------:R-:W-:Y:S02]  /*36d0*/  ISETP.GT.U32.AND P4, PT, R4.reuse, R0, PT ;  /* 0x000000000400720c */ /* 0x040fe40003f84070 */
[----:B------:R-:W-:-:S03]  /*36e0*/  ISETP.GT.U32.AND P5, PT, R4, R19, PT ;  /* 0x000000130400720c */ /* 0x000fc60003fa4070 */
[----:B------:R-:W-:Y:S01]  /*36f0*/  @!P3 IMAD.IADD R2, R2, 0x1, -R4 ;  /* 0x000000010202b824 */ /* 0x000fe200078e0a04 */
[----:B------:R-:W-:Y:S02]  /*3700*/  ISETP.GE.AND P1, PT, R25, RZ, PT ;  /* 0x000000ff1900720c */ /* 0x000fe40003f26270 */
[----:B------:R-:W3:Y:S02]  /*3710*/  LDL.LU R25, [R1+0x248] ;  /* 0x0002480001197983 */ /* 0x000ee40000300800 */
[----:B------:R-:W-:-:S03]  /*3720*/  ISETP.GT.U32.AND P0, PT, R4, R2, PT ;  /* 0x000000020400720c */ /* 0x000fc60003f04070 */
[--C-:B------:R-:W-:Y:S02]  /*3730*/  @!P4 IMAD.IADD R0, R0, 0x1, -R4.reuse ;  /* 0x000000010000c824 */ /* 0x100fe400078e0a04 */
[----:B------:R-:W-:Y:S02]  /*3740*/  @!P5 IMAD.IADD R19, R19, 0x1, -R4 ;  /* 0x000000011313d824 */ /* 0x000fe400078e0a04 */
[----:B0-----:R-:W-:-:S03]  /*3750*/  IMAD.MOV.U32 R3, RZ, RZ, R0 ;  /* 0x000000ffff037224 */ /* 0x001fc600078e0000 */
[----:B------:R-:W-:Y:S01]  /*3760*/  ISETP.GT.U32.AND P5, PT, R4, R19, PT ;  /* 0x000000130400720c */ /* 0x000fe20003fa4070 */
[----:B------:R-:W-:Y:S02]  /*3770*/  @!P1 IMAD.MOV R3, RZ, RZ, -R3 ;  /* 0x000000ffff039224 */ /* 0x000fe400078e0a03 */
[----:B------:R-:W-:-:S04]  /*3780*/  @!P0 IMAD.IADD R2, R2, 0x1, -R4 ;  /* 0x0000000102028824 */ /* 0x000fc800078e0a04 */
[----:B------:R-:W-:Y:S01]  /*3790*/  @!P2 IMAD.MOV R2, RZ, RZ, -R2 ;  /* 0x000000ffff02a224 */ /* 0x000fe200078e0a02 */
[----:B----4-:R-:W-:-:S05]  /*37a0*/  IABS R14, R27 ;  /* 0x0000001b000e7213 */ /* 0x010fca0000000000 */
[----:B------:R-:W-:Y:S01]  /*37b0*/  IMAD.HI.U32 R6, R5, R14, RZ ;  /* 0x0000000e05067227 */ /* 0x000fe200078e00ff */
[----:B------:R-:W-:-:S03]  /*37c0*/  IABS R15, R26 ;  /* 0x0000001a000f7213 */ /* 0x000fc60000000000 */
[----:B------:R-:W-:Y:S01]  /*37d0*/  IMAD.MOV R6, RZ, RZ, -R6 ;  /* 0x000000ffff067224 */ /* 0x000fe200078e0a06 */
[----:B------:R-:W-:Y:S02]  /*37e0*/  ISETP.GE.AND P3, PT, R26, RZ, PT ;  /* 0x000000ff1a00720c */ /* 0x000fe40003f66270 */
[----:B------:R-:W4:Y:S01]  /*37f0*/  LDL.LU R26, [R1+0x24c] ;  /* 0x00024c00011a7983 */ /* 0x000f220000300800 */
[----:B------:R-:W-:Y:S01]  /*3800*/  IMAD R14, R4, R6, R14 ;  /* 0x00000006040e7224 */ /* 0x000fe200078e020e */
[----:B------:R-:W-:Y:S01]  /*3810*/  IABS R8, R22 ;  /* 0x0000001600087213 */ /* 0x000fe20000000000 */
[----:B------:R-:W-:-:S03]  /*3820*/  IMAD.HI.U32 R7, R5, R15, RZ ;  /* 0x0000000f05077227 */ /* 0x000fc600078e00ff */
[----:B------:R-:W-:Y:S01]  /*3830*/  ISETP.GT.U32.AND P1, PT, R4, R14, PT ;  /* 0x0000000e0400720c */ /* 0x000fe20003f24070 */
[----:B------:R-:W-:Y:S02]  /*3840*/  IMAD.MOV R7, RZ, RZ, -R7 ;  /* 0x000000ffff077224 */ /* 0x000fe400078e0a07 */
[----:B------:R-:W-:-:S04]  /*3850*/  IMAD.HI.U32 R20, R5, R8, RZ ;  /* 0x0000000805147227 */ /* 0x000fc800078e00ff */
[C---:B------:R-:W-:Y:S02]  /*3860*/  IMAD R15, R4.reuse, R7, R15 ;  /* 0x00000007040f7224 */ /* 0x040fe400078e020f */
[----:B------:R-:W-:Y:S01]  /*3870*/  IMAD.MOV R20, RZ, RZ, -R20 ;  /* 0x000000ffff147224 */ /* 0x000fe200078e0a14 */
[----:B------:R-:W-:Y:S01]  /*3880*/  ISETP.GE.AND P0, PT, R27, RZ, PT ;  /* 0x000000ff1b00720c */ /* 0x000fe20003f06270 */
[----:B------:R-:W-:Y:S01]  /*3890*/  STL [R1+0xb4], R2 ;  /* 0x0000b40201007387 */ /* 0x000fe20000100800 */
[----:B------:R-:W-:Y:S02]  /*38a0*/  @!P5 IMAD.IADD R19, R19, 0x1, -R4 ;  /* 0x000000011313d824 */ /* 0x000fe400078e0a04 */
[----:B------:R-:W-:Y:S01]  /*38b0*/  IMAD R8, R4, R20, R8 ;  /* 0x0000001404087224 */ /* 0x000fe200078e0208 */
[----:B------:R-:W4:Y:S01]  /*38c0*/  LDL.LU R27, [R1+0x250] ;  /* 0x00025000011b7983 */ /* 0x000f220000300800 */
[----:B------:R-:W-:-:S03]  /*38d0*/  @!P1 IMAD.IADD R14, R14, 0x1, -R4 ;  /* 0x000000010e0e9824 */ /* 0x000fc600078e0a04 */
[----:B------:R0:W-:Y:S02]  /*38e0*/  STL [R1+0xbc], R3 ;  /* 0x0000bc0301007387 */ /* 0x0001e40000100800 */
[----:B0-----:R-:W-:-:S04]  /*38f0*/  IMAD.MOV.U32 R3, RZ, RZ, R19 ;  /* 0x000000ffff037224 */ /* 0x001fc800078e0013 */
[----:B------:R-:W-:Y:S01]  /*3900*/  @!P6 IMAD.MOV R3, RZ, RZ, -R3 ;  /* 0x000000ffff03e224 */ /* 0x000fe200078e0a03 */
[----:B------:R-:W-:-:S04]  /*3910*/  ISETP.GT.U32.AND P6, PT, R4, R14, PT ;  /* 0x0000000e0400720c */ /* 0x000fc80003fc4070 */
[----:B------:R0:W-:Y:S04]  /*3920*/  STL [R1+0xac], R3 ;  /* 0x0000ac0301007387 */ /* 0x0001e80000100800 */
[----:B------:R-:W4:Y:S05]  /*3930*/  LDL.LU R28, [R1+0x254] ;  /* 0x00025400011c7983 */ /* 0x000f2a0000300800 */
[----:B------:R-:W-:Y:S01]  /*3940*/  @!P6 IMAD.IADD R14, R14, 0x1, -R4 ;  /* 0x000000010e0ee824 */ /* 0x000fe200078e0a04 */
[----:B0-----:R-:W4:Y:S01]  /*3950*/  LDL.LU R3, [R1+0x258] ;  /* 0x0002580001037983 */ /* 0x001f220000300800 */
[----:B--2---:R-:W-:-:S05]  /*3960*/  IABS R7, R23 ;  /* 0x0000001700077213 */ /* 0x004fca0000000000 */
[----:B------:R-:W-:-:S04]  /*3970*/  IMAD.HI.U32 R20, R5, R7, RZ ;  /* 0x0000000705147227 */ /* 0x000fc800078e00ff */
[----:B------:R-:W-:Y:S01]  /*3980*/  IMAD.MOV R20, RZ, RZ, -R20 ;  /* 0x000000ffff147224 */ /* 0x000fe200078e0a14 */
[----:B---3--:R-:W-:-:S03]  /*3990*/  IABS R2, R24 ;  /* 0x0000001800027213 */ /* 0x008fc60000000000 */
[----:B------:R-:W-:Y:S02]  /*39a0*/  IMAD R7, R4, R20, R7 ;  /* 0x0000001404077224 */ /* 0x000fe400078e0207 */
[----:B------:R-:W-:-:S04]  /*39b0*/  IMAD.HI.U32 R20, R5, R2, RZ ;  /* 0x0000000205147227 */ /* 0x000fc800078e00ff */
[----:B------:R-:W-:-:S04]  /*39c0*/  IMAD.MOV R20, RZ, RZ, -R20 ;  /* 0x000000ffff147224 */ /* 0x000fc800078e0a14 */
[----:B------:R-:W-:-:S05]  /*39d0*/  IMAD R2, R4, R20, R2 ;  /* 0x0000001404027224 */ /* 0x000fca00078e0202 */
[----:B------:R-:W-:-:S13]  /*39e0*/  ISETP.GT.U32.AND P6, PT, R4, R2, PT ;  /* 0x000000020400720c */ /* 0x000fda0003fc4070 */
[----:B------:R-:W-:Y:S01]  /*39f0*/  @!P6 IMAD.IADD R2, R2, 0x1, -R4 ;  /* 0x000000010202e824 */ /* 0x000fe200078e0a04 */
[----:B------:R-:W-:Y:S02]  /*3a00*/  ISETP.GE.AND P6, PT, R24, RZ, PT ;  /* 0x000000ff1800720c */ /* 0x000fe40003fc6270 */
[----:B------:R-:W2:Y:S01]  /*3a10*/  LDL.LU R24, [R1+0x25c] ;  /* 0x00025c0001187983 */ /* 0x000ea20000300800 */
[C---:B------:R-:W-:Y:S02]  /*3a20*/  ISETP.GT.U32.AND P2, PT, R4.reuse, R15, PT ;  /* 0x0000000f0400720c */ /* 0x040fe40003f44070 */
[----:B------:R-:W-:Y:S02]  /*3a30*/  IABS R6, R9 ;  /* 0x0000000900067213 */ /* 0x000fe40000000000 */
[----:B------:R-:W-:-:S03]  /*3a40*/  ISETP.GT.U32.AND P5, PT, R4, R8, PT ;  /* 0x000000080400720c */ /* 0x000fc60003fa4070 */
[----:B------:R-:W-:-:S06]  /*3a50*/  IMAD.HI.U32 R0, R5, R6, RZ ;  /* 0x0000000605007227 */ /* 0x000fcc00078e00ff */
[----:B------:R-:W-:Y:S01]  /*3a60*/  @!P2 IMAD.IADD R15, R15, 0x1, -R4 ;  /* 0x000000010f0fa824 */ /* 0x000fe200078e0a04 */
[----:B------:R-:W-:Y:S01]  /*3a70*/  ISETP.GT.U32.AND P2, PT, R4, R7, PT ;  /* 0x000000070400720c */ /* 0x000fe20003f44070 */
[----:B------:R-:W-:-:S03]  /*3a80*/  IMAD.MOV R0, RZ, RZ, -R0 ;  /* 0x000000ffff007224 */ /* 0x000fc600078e0a00 */
[C---:B------:R-:W-:Y:S01]  /*3a90*/  ISETP.GT.U32.AND P1, PT, R4.reuse, R15, PT ;  /* 0x0000000f0400720c */ /* 0x040fe20003f24070 */
[----:B------:R-:W-:Y:S01]  /*3aa0*/  IMAD R6, R4, R0, R6 ;  /* 0x0000000004067224 */ /* 0x000fe200078e0206 */
[----:B------:R-:W-:-:S07]  /*3ab0*/  IABS R0, R29 ;  /* 0x0000001d00007213 */ /* 0x000fce0000000000 */
[----:B------:R-:W-:Y:S02]  /*3ac0*/  @!P2 IMAD.IADD R7, R7, 0x1, -R4 ;  /* 0x000000010707a824 */ /* 0x000fe400078e0a04 */
[----:B------:R-:W-:-:S03]  /*3ad0*/  IMAD.HI.U32 R20, R5, R0, RZ ;  /* 0x0000000005147227 */ /* 0x000fc600078e00ff */
[----:B------:R-:W-:Y:S01]  /*3ae0*/  ISETP.GT.U32.AND P2, PT, R4, R7, PT ;  /* 0x000000070400720c */ /* 0x000fe20003f44070 */
[--C-:B------:R-:W-:Y:S02]  /*3af0*/  @!P5 IMAD.IADD R8, R8, 0x1, -R4.reuse ;  /* 0x000000010808d824 */ /* 0x100fe400078e0a04 */
[----:B------:R-:W-:Y:S01]  /*3b00*/  @!P1 IMAD.IADD R15, R15, 0x1, -R4 ;  /* 0x000000010f0f9824 */ /* 0x000fe200078e0a04 */
[C---:B------:R-:W-:Y:S01]  /*3b10*/  ISETP.GT.U32.AND P1, PT, R4.reuse, R6, PT ;  /* 0x000000060400720c */ /* 0x040fe20003f24070 */
[----:B------:R-:W-:Y:S01]  /*3b20*/  IMAD.MOV R20, RZ, RZ, -R20 ;  /* 0x000000ffff147224 */ /* 0x000fe200078e0a14 */
[----:B------:R-:W-:-:S03]  /*3b30*/  ISETP.GT.U32.AND P5, PT, R4, R8, PT ;  /* 0x000000080400720c */ /* 0x000fc60003fa4070 */
[----:B------:R-:W-:-:S04]  /*3b40*/  IMAD R0, R4, R20, R0 ;  /* 0x0000001404007224 */ /* 0x000fc800078e0200 */
[--C-:B------:R-:W-:Y:S01]  /*3b50*/  @!P2 IMAD.IADD R7, R7, 0x1, -R4.reuse ;  /* 0x000000010707a824 */ /* 0x100fe200078e0a04 */
[----:B------:R-:W-:Y:S02]  /*3b60*/  ISETP.GT.U32.AND P2, PT, R4, R0, PT ;  /* 0x000000000400720c */ /* 0x000fe40003f44070 */
[----:B------:R-:W-:Y:S01]  /*3b70*/  ISETP.GE.AND P4, PT, R22, RZ, PT ;  /* 0x000000ff1600720c */ /* 0x000fe20003f86270 */
[--C-:B------:R-:W-:Y:S01]  /*3b80*/  @!P1 IMAD.IADD R6, R6, 0x1, -R4.reuse ;  /* 0x0000000106069824 */ /* 0x100fe200078e0a04 */
[----:B------:R-:W-:Y:S01]  /*3b90*/  ISETP.GE.AND P1, PT, R9, RZ, PT ;  /* 0x000000ff0900720c */ /* 0x000fe20003f26270 */
[----:B------:R-:W-:Y:S01]  /*3ba0*/  @!P5 IMAD.IADD R8, R8, 0x1, -R4 ;  /* 0x000000010808d824 */ /* 0x000fe200078e0a04 */
[----:B------:R-:W-:Y:S01]  /*3bb0*/  IABS R22, R25 ;  /* 0x0000001900167213 */ /* 0x000fe20000000000 */
[----:B------:R-:W-:Y:S01]  /*3bc0*/  IMAD.MOV.U32 R9, RZ, RZ, R14 ;  /* 0x000000ffff097224 */ /* 0x000fe200078e000e */
[----:B------:R-:W-:-:S03]  /*3bd0*/  ISETP.GE.AND P5, PT, R23, RZ, PT ;  /* 0x000000ff1700720c */ /* 0x000fc60003fa6270 */
[----:B------:R-:W-:Y:S01]  /*3be0*/  @!P0 IMAD.MOV R9, RZ, RZ, -R9 ;  /* 0x000000ffff098224 */ /* 0x000fe200078e0a09 */
[----:B------:R-:W-:Y:S01]  /*3bf0*/  ISETP.GT.U32.AND P0, PT, R4, R2, PT ;  /* 0x000000020400720c */ /* 0x000fe20003f04070 */
[----:B------:R-:W-:-:S04]  /*3c00*/  IMAD.HI.U32 R23, R5, R22, RZ ;  /* 0x0000001605177227 */ /* 0x000fc800078e00ff */
[----:B------:R-:W-:Y:S01]  /*3c10*/  IMAD.MOV.U32 R10, RZ, RZ, R15 ;  /* 0x000000ffff0a7224 */ /* 0x000fe200078e000f */
[----:B----4-:R-:W-:Y:S01]  /*3c20*/  IABS R19, R26 ;  /* 0x0000001a00137213 */ /* 0x010fe20000000000 */
[----:B------:R-:W-:Y:S01]  /*3c30*/  @!P2 IMAD.IADD R0, R0, 0x1, -R4 ;  /* 0x000000010000a824 */ /* 0x000fe200078e0a04 */
[----:B------:R-:W-:Y:S01]  /*3c40*/  ISETP.GT.U32.AND P2, PT, R4, R6, PT ;  /* 0x000000060400720c */ /* 0x000fe20003f44070 */
[----:B------:R-:W-:Y:S02]  /*3c50*/  IMAD.MOV R23, RZ, RZ, -R23 ;  /* 0x000000ffff177224 */ /* 0x000fe400078e0a17 */
[----:B------:R-:W-:-:S04]  /*3c60*/  IMAD.HI.U32 R20, R5, R19, RZ ;  /* 0x0000001305147227 */ /* 0x000fc800078e00ff */
[----:B------:R-:W-:Y:S02]  /*3c70*/  @!P3 IMAD.MOV R10, RZ, RZ, -R10 ;  /* 0x000000ffff0ab224 */ /* 0x000fe400078e0a0a */
[----:B------:R-:W-:Y:S02]  /*3c80*/  IMAD.MOV R20, RZ, RZ, -R20 ;  /* 0x000000ffff147224 */ /* 0x000fe400078e0a14 */
[C---:B------:R-:W-:Y:S02]  /*3c90*/  IMAD R22, R4.reuse, R23, R22 ;  /* 0x0000001704167224 */ /* 0x040fe400078e0216 */
[----:B------:R-:W-:Y:S02]  /*3ca0*/  @!P4 IMAD.MOV R8, RZ, RZ, -R8 ;  /* 0x000000ffff08c224 */ /* 0x000fe400078e0a08 */
[----:B------:R-:W-:Y:S01]  /*3cb0*/  @!P5 IMAD.MOV R7, RZ, RZ, -R7 ;  /* 0x000000ffff07d224 */ /* 0x000fe200078e0a07 */
[----:B------:R-:W-:Y:S01]  /*3cc0*/  STL [R1+0x94], R10 ;  /* 0x0000940a01007387 */ /* 0x000fe20000100800 */
[C---:B------:R-:W-:Y:S01]  /*3cd0*/  IMAD R19, R4.reuse, R20, R19 ;  /* 0x0000001404137224 */ /* 0x040fe200078e0213 */
[----:B------:R-:W-:Y:S01]  /*3ce0*/  ISETP.GT.U32.AND P4, PT, R4, R22, PT ;  /* 0x000000160400720c */ /* 0x000fe20003f84070 */
[----:B------:R-:W-:Y:S01]  /*3cf0*/  @!P0 IMAD.IADD R2, R2, 0x1, -R4 ;  /* 0x0000000102028824 */ /* 0x000fe200078e0a04 */
[----:B------:R-:W-:Y:S01]  /*3d00*/  STL [R1+0x90], R9 ;  /* 0x0000900901007387 */ /* 0x000fe20000100800 */
[----:B------:R-:W-:-:S03]  /*3d10*/  ISETP.GE.AND P0, PT, R25, RZ, PT ;  /* 0x000000ff1900720c */ /* 0x000fc60003f06270 */
[----:B------:R-:W-:Y:S01]  /*3d20*/  STL [R1+0x8c], R8 ;  /* 0x00008c0801007387 */ /* 0x000fe20000100800 */
[----:B------:R-:W-:Y:S01]  /*3d30*/  IABS R21, R27 ;  /* 0x0000001b00157213 */ /* 0x000fe20000000000 */
[----:B------:R-:W-:Y:S02]  /*3d40*/  @!P2 IMAD.IADD R6, R6, 0x1, -R4 ;  /* 0x000000010606a824 */ /* 0x000fe400078e0a04 */
[----:B------:R0:W-:Y:S01]  /*3d50*/  STL [R1+0x88], R7 ;  /* 0x0000880701007387 */ /* 0x0001e20000100800 */
[----:B------:R-:W-:-:S03]  /*3d60*/  ISETP.GT.U32.AND P2, PT, R4, R19, PT ;  /* 0x000000130400720c */ /* 0x000fc60003f44070 */
[----:B------:R-:W3:Y:S01]  /*3d70*/  LDL.LU R25, [R1+0x260] ;  /* 0x0002600001197983 */ /* 0x000ee20000300800 */
[----:B------:R-:W-:Y:S01]  /*3d80*/  ISETP.GT.U32.AND P3, PT, R4, R0, PT ;  /* 0x000000000400720c */ /* 0x000fe20003f64070 */
[----:B------:R-:W-:-:S04]  /*3d90*/  IMAD.HI.U32 R15, R5, R21, RZ ;  /* 0x00000015050f7227 */ /* 0x000fc800078e00ff */
[----:B------:R-:W-:Y:S02]  /*3da0*/  IMAD.MOV R15, RZ, RZ, -R15 ;  /* 0x000000ffff0f7224 */ /* 0x000fe400078e0a0f */
[----:B------:R-:W-:Y:S02]  /*3db0*/  @!P4 IMAD.IADD R22, R22, 0x1, -R4 ;  /* 0x000000011616c824 */ /* 0x000fe400078e0a04 */
[C---:B0-----:R-:W-:Y:S02]  /*3dc0*/  IMAD R7, R4.reuse, R15, R21 ;  /* 0x0000000f04077224 */ /* 0x041fe400078e0215 */
[----:B------:R-:W-:Y:S02]  /*3dd0*/  IMAD.MOV.U32 R9, RZ, RZ, R6 ;  /* 0x000000ffff097224 */ /* 0x000fe400078e0006 */
[--C-:B------:R-:W-:Y:S01]  /*3de0*/  @!P2 IMAD.IADD R19, R19, 0x1, -R4.reuse ;  /* 0x000000011313a824 */ /* 0x100fe200078e0a04 */
[----:B------:R-:W-:Y:S01]  /*3df0*/  ISETP.GT.U32.AND P2, PT, R4, R22, PT ;  /* 0x000000160400720c */ /* 0x000fe20003f44070 */
[----:B------:R-:W-:Y:S01]  /*3e00*/  @!P3 IMAD.IADD R0, R0, 0x1, -R4 ;  /* 0x000000010000b824 */ /* 0x000fe200078e0a04 */
[----:B------:R-:W-:Y:S01]  /*3e10*/  ISETP.GT.U32.AND P3, PT, R4, R7, PT ;  /* 0x000000070400720c */ /* 0x000fe20003f64070 */
[----:B------:R-:W-:Y:S01]  /*3e20*/  @!P1 IMAD.MOV R9, RZ, RZ, -R9 ;  /* 0x000000ffff099224 */ /* 0x000fe200078e0a09 */
[----:B------:R-:W-:-:S04]  /*3e30*/  ISETP.GE.AND P5, PT, R29, RZ, PT ;  /* 0x000000ff1d00720c */ /* 0x000fc80003fa6270 */
[----:B------:R0:W-:Y:S01]  /*3e40*/  STL [R1+0x84], R9 ;  /* 0x0000840901007387 */ /* 0x0001e20000100800 */
[----:B------:R-:W-:Y:S02]  /*3e50*/  ISETP.GE.AND P4, PT, R26, RZ, PT ;  /* 0x000000ff1a00720c */ /* 0x000fe40003f86270 */
[----:B------:R-:W-:Y:S01]  /*3e60*/  ISETP.GE.AND P1, PT, R27, RZ, PT ;  /* 0x000000ff1b00720c */ /* 0x000fe20003f26270 */
[----:B------:R-:W4:Y:S01]  /*3e70*/  LDL.LU R26, [R1+0x264] ;  /* 0x00026400011a7983 */ /* 0x000f220000300800 */
[----:B------:R-:W-:Y:S01]  /*3e80*/  IABS R8, R28 ;  /* 0x0000001c00087213 */ /* 0x000fe20000000000 */
[----:B------:R-:W-:Y:S02]  /*3e90*/  @!P2 IMAD.IADD R22, R22, 0x1, -R4 ;  /* 0x000000011616a824 */ /* 0x000fe400078e0a04 */
[----:B------:R-:W4:Y:S01]  /*3ea0*/  LDL.LU R27, [R1+0x268] ;  /* 0x00026800011b7983 */ /* 0x000f220000300800 */
[----:B0-----:R-:W-:Y:S01]  /*3eb0*/  IMAD.MOV.U32 R9, RZ, RZ, R2 ;  /* 0x000000ffff097224 */ /* 0x001fe200078e0002 */
[----:B------:R-:W-:Y:S01]  /*3ec0*/  IABS R14, R3 ;  /* 0x00000003000e7213 */ /* 0x000fe20000000000 */
[----:B------:R-:W-:Y:S01]  /*3ed0*/  @!P3 IMAD.IADD R7, R7, 0x1, -R4 ;  /* 0x000000010707b824 */ /* 0x000fe200078e0a04 */
[----:B------:R-:W4:Y:S01]  /*3ee0*/  LDL.LU R17, [R1+0x26c] ;  /* 0x00026c0001117983 */ /* 0x000f220000300800 */
[----:B------:R-:W-:Y:S01]  /*3ef0*/  @!P6 IMAD.MOV R9, RZ, RZ, -R9 ;  /* 0x000000ffff09e224 */ /* 0x000fe200078e0a09 */
[----:B------:R-:W-:Y:S01]  /*3f00*/  ISETP.GT.U32.AND P3, PT, R4, R19, PT ;  /* 0x000000130400720c */ /* 0x000fe20003f64070 */
[----:B------:R-:W-:-:S02]  /*3f10*/  IMAD.MOV.U32 R10, RZ, RZ, R0 ;  /* 0x000000ffff0a7224 */ /* 0x000fc400078e0000 */
[C---:B------:R-:W-:Y:S01]  /*3f20*/  IMAD.HI.U32 R20, R5.reuse, R8, RZ ;  /* 0x0000000805147227 */ /* 0x040fe200078e00ff */
[----:B------:R0:W-:Y:S03]  /*3f30*/  STL [R1+0x80], R9 ;  /* 0x0000800901007387 */ /* 0x0001e60000100800 */
[----:B------:R-:W-:-:S04]  /*3f40*/  IMAD.HI.U32 R6, R5, R14, RZ ;  /* 0x0000000e05067227 */ /* 0x000fc800078e00ff */
[----:B------:R-:W-:Y:S02]  /*3f50*/  @!P5 IMAD.MOV R10, RZ, RZ, -R10 ;  /* 0x000000ffff0ad224 */ /* 0x000fe400078e0a0a */
[----:B0-----:R-:W-:Y:S02]  /*3f60*/  IMAD.MOV.U32 R9, RZ, RZ, R22 ;  /* 0x000000ffff097224 */ /* 0x001fe400078e0016 */
[----:B------:R-:W-:Y:S02]  /*3f70*/  IMAD.MOV R20, RZ, RZ, -R20 ;  /* 0x000000ffff147224 */ /* 0x000fe400078e0a14 */
[----:B------:R-:W-:Y:S01]  /*3f80*/  @!P0 IMAD.MOV R9, RZ, RZ, -R9 ;  /* 0x000000ffff098224 */ /* 0x000fe200078e0a09 */
[----:B------:R0:W-:Y:S01]  /*3f90*/  STL [R1+0x6c], R10 ;  /* 0x00006c0a01007387 */ /* 0x0001e20000100800 */
[----:B------:R-:W-:Y:S02]  /*3fa0*/  IMAD.MOV R2, RZ, RZ, -R6 ;  /* 0x000000ffff027224 */ /* 0x000fe400078e0a06 */
[C---:B------:R-:W-:Y:S01]  /*3fb0*/  IMAD R6, R4.reuse, R20, R8 ;  /* 0x0000001404067224 */ /* 0x040fe200078e0208 */
[----:B------:R1:W-:Y:S01]  /*3fc0*/  STL [R1+0x68], R9 ;  /* 0x0000680901007387 */ /* 0x0003e20000100800 */
[----:B------:R-:W-:Y:S01]  /*3fd0*/  @!P3 IMAD.IADD R19, R19, 0x1, -R4 ;  /* 0x000000011313b824 */ /* 0x000fe200078e0a04 */
[----:B------:R-:W-:-:S02]  /*3fe0*/  ISETP.GT.U32.AND P6, PT, R4, R7, PT ;  /* 0x000000070400720c */ /* 0x000fc40003fc4070 */
[----:B------:R-:W-:Y:S01]  /*3ff0*/  ISETP.GE.AND P3, PT, R3, RZ, PT ;  /* 0x000000ff0300720c */ /* 0x000fe20003f66270 */
[----:B------:R-:W-:Y:S01]  /*4000*/  IMAD.MOV.U32 R3, RZ, RZ, R19 ;  /* 0x000000ffff037224 */ /* 0x000fe200078e0013 */
[----:B------:R-:W-:-:S03]  /*4010*/  ISETP.GT.U32.AND P2, PT, R4, R6, PT ;  /* 0x000000060400720c */ /* 0x000fc60003f44070 */
[----:B------:R-:W-:Y:S02]  /*4020*/  @!P4 IMAD.MOV R3, RZ, RZ, -R3 ;  /* 0x000000ffff03c224 */ /* 0x000fe400078e0a03 */
[----:B------:R-:W-:-:S04]  /*4030*/  IMAD R2, R4, R2, R14 ;  /* 0x0000000204027224 */ /* 0x000fc800078e020e */
[----:B------:R-:W-:Y:S01]  /*4040*/  @!P6 IMAD.IADD R7, R7, 0x1, -R4 ;  /* 0x000000010707e824 */ /* 0x000fe200078e0a04 */
[----:B------:R-:W-:-:S03]  /*4050*/  ISETP.GT.U32.AND P0, PT, R4, R2, PT ;  /* 0x000000020400720c */ /* 0x000fc60003f04070 */
[----:B------:R-:W-:-:S05]  /*4060*/  @!P2 IMAD.IADD R6, R6, 0x1, -R4 ;  /* 0x000000010606a824 */ /* 0x000fca00078e0a04 */
[----:B------:R-:W-:Y:S02]  /*4070*/  ISETP.GT.U32.AND P2, PT, R4, R6, PT ;  /* 0x000000060400720c */ /* 0x000fe40003f44070 */
[----:B------:R-:W-:-:S03]  /*4080*/  ISETP.GE.AND P5, PT, R28, RZ, PT ;  /* 0x000000ff1c00720c */ /* 0x000fc60003fa6270 */
[----:B------:R-:W-:-:S05]  /*4090*/  @!P0 IMAD.IADD R2, R2, 0x1, -R4 ;  /* 0x0000000102028824 */ /* 0x000fca00078e0a04 */
[----:B------:R-:W-:-:S03]  /*40a0*/  ISETP.GT.U32.AND P0, PT, R4, R2, PT ;  /* 0x000000020400720c */ /* 0x000fc60003f04070 */
[----:B------:R-:W-:-:S10]  /*40b0*/  @!P2 IMAD.IADD R6, R6, 0x1, -R4 ;  /* 0x000000010606a824 */ /* 0x000fd400078e0a04 */
[----:B------:R-:W-:Y:S01]  /*40c0*/  @!P0 IMAD.IADD R2, R2, 0x1, -R4 ;  /* 0x0000000102028824 */ /* 0x000fe200078e0a04 */
[----:B--2---:R-:W-:-:S05]  /*40d0*/  IABS R15, R24 ;  /* 0x00000018000f7213 */ /* 0x004fca0000000000 */
[----:B------:R-:W-:Y:S02]  /*40e0*/  IMAD.MOV.U32 R8, RZ, RZ, R15 ;  /* 0x000000ffff087224 */ /* 0x000fe400078e000f */
[----:B------:R-:W2:Y:S02]  /*40f0*/  LDL.LU R15, [R1+0x270] ;  /* 0x00027000010f7983 */ /* 0x000ea40000300800 */
[----:B------:R-:W-:Y:S02]  /*4100*/  IMAD.HI.U32 R0, R5, R8, RZ ;  /* 0x0000000805007227 */ /* 0x000fe400078e00ff */
[----:B------:R1:W-:Y:S02]  /*4110*/  STL [R1+0x64], R3 ;  /* 0x0000640301007387 */ /* 0x0003e40000100800 */
[----:B------:R-:W-:Y:S02]  /*4120*/  IMAD.MOV R0, RZ, RZ, -R0 ;  /* 0x000000ffff007224 */ /* 0x000fe400078e0a00 */
[----:B------:R-:W2:Y:S02]  /*4130*/  LDL.LU R16, [R1+0x274] ;  /* 0x0002740001107983 */ /* 0x000ea40000300800 */
[----:B------:R-:W-:-:S02]  /*4140*/  IMAD R19, R4, R0, R8 ;  /* 0x0000000004137224 */ /* 0x000fc400078e0208 */
[----:B------:R-:W2:Y:S01]  /*4150*/  LDL.LU R13, [R1+0x278] ;  /* 0x00027800010d7983 */ /* 0x000ea20000300800 */
[----:B------:R-:W-:-:S03]  /*4160*/  IMAD.MOV.U32 R0, RZ, RZ, R7 ;  /* 0x000000ffff007224 */ /* 0x000fc600078e0007 */
[----:B------:R-:W2:Y:S01]  /*4170*/  LDL.LU R12, [R1+0x27c] ;  /* 0x00027c00010c7983 */ /* 0x000ea20000300800 */
[----:B------:R-:W-:Y:S01]  /*4180*/  @!P1 IMAD.MOV R0, RZ, RZ, -R0 ;  /* 0x000000ffff009224 */ /* 0x000fe200078e0a00 */
[----:B------:R-:W-:-:S04]  /*4190*/  ISETP.GT.U32.AND P1, PT, R4, R19, PT ;  /* 0x000000130400720c */ /* 0x000fc80003f24070 */
[----:B------:R-:W-:Y:S04]  /*41a0*/  STL [R1+0x5c], R0 ;  /* 0x00005c0001007387 */ /* 0x000fe80000100800 */
[----:B------:R-:W2:Y:S04]  /*41b0*/  LDL.LU R11, [R1+0x280] ;  /* 0x00028000010b7983 */ /* 0x000ea80000300800 */
[----:B0-----:R-:W2:Y:S01]  /*41c0*/  LDL.LU R10, [R1+0x284] ;  /* 0x00028400010a7983 */ /* 0x001ea20000300800 */
[----:B------:R-:W-:-:S03]  /*41d0*/  @!P1 IMAD.IADD R19, R19, 0x1, -R4 ;  /* 0x0000000113139824 */ /* 0x000fc600078e0a04 */
[----:B-1----:R-:W2:Y:S01]  /*41e0*/  LDL.LU R9, [R1+0x288] ;  /* 0x0002880001097983 */ /* 0x002ea20000300800 */
[----:B------:R-:W-:-:S04]  /*41f0*/  IMAD.MOV.U32 R3, RZ, RZ, R6 ;  /* 0x000000ffff037224 */ /* 0x000fc800078e0006 */
[----:B------:R-:W-:Y:S01]  /*4200*/  @!P5 IMAD.MOV R3, RZ, RZ, -R3 ;  /* 0x000000ffff03d224 */ /* 0x000fe200078e0a03 */
[----:B------:R-:W-:Y:S02]  /*4210*/  ISETP.GT.U32.AND P5, PT, R4, R19, PT ;  /* 0x000000130400720c */ /* 0x000fe40003fa4070 */
[----:B------:R-:W-:Y:S02]  /*4220*/  ISETP.GE.AND P6, PT, R24, RZ, PT ;  /* 0x000000ff1800720c */ /* 0x000fe40003fc6270 */
[----:B------:R0:W-:Y:S04]  /*4230*/  STL [R1+0x14], R3 ;  /* 0x0000140301007387 */ /* 0x0001e80000100800 */
[----:B------:R-:W2:Y:S01]  /*4240*/  LDL.LU R29, [R1+0x28c] ;  /* 0x00028c00011d7983 */ /* 0x000ea20000300800 */
[----:B0-----:R-:W-:-:S04]  /*4250*/  IMAD.MOV.U32 R3, RZ, RZ, R2 ;  /* 0x000000ffff037224 */ /* 0x001fc800078e0002 */
[----:B------:R-:W-:Y:S02]  /*4260*/  @!P5 IMAD.IADD R19, R19, 0x1, -R4 ;  /* 0x000000011313d824 */ /* 0x000fe400078e0a04 */
[----:B------:R-:W-:Y:S02]  /*4270*/  @!P3 IMAD.MOV R3, RZ, RZ, -R3 ;  /* 0x000000ffff03b224 */ /* 0x000fe400078e0a03 */
[----:B------:R-:W-:-:S03]  /*4280*/  @!P6 IMAD.MOV R19, RZ, RZ, -R19 ;  /* 0x000000ffff13e224 */ /* 0x000fc600078e0a13 */
[----:B------:R0:W-:Y:S04]  /*4290*/  STL [R1+0x18], R3 ;  /* 0x0000180301007387 */ /* 0x0001e80000100800 */
[----:B0-----:R-:W2:Y:S04]  /*42a0*/  LDL.LU R3, [R1+0x290] ;  /* 0x0002900001037983 */ /* 0x001ea80000300800 */
[----:B------:R0:W-:Y:S04]  /*42b0*/  STL [R1+0x2184], R19 ;  /* 0x0021841301007387 */ /* 0x0001e80000100800 */
[----:B0-----:R-:W2:Y:S01]  /*42c0*/  LDL R19, [R1+0xb08] ;  /* 0x000b080001137983 */ /* 0x001ea20000100800 */
[----:B---3--:R-:W-:-:S05]  /*42d0*/  IABS R20, R25 ;  /* 0x0000001900147213 */ /* 0x008fca0000000000 */
[----:B------:R-:W-:-:S04]  /*42e0*/  IMAD.HI.U32 R14, R5, R20, RZ ;  /* 0x00000014050e7227 */ /* 0x000fc800078e00ff */
[----:B------:R-:W-:-:S04]  /*42f0*/  IMAD.MOV R14, RZ, RZ, -R14 ;  /* 0x000000ffff0e7224 */ /* 0x000fc800078e0a0e */
[----:B------:R-:W-:-:S05]  /*4300*/  IMAD R20, R4, R14, R20 ;  /* 0x0000000e04147224 */ /* 0x000fca00078e0214 */
[----:B------:R-:W-:Y:S02]  /*4310*/  ISETP.GT.U32.AND P1, PT, R4, R20, PT ;  /* 0x000000140400720c */ /* 0x000fe40003f24070 */
[----:B----4-:R-:W-:Y:S02]  /*4320*/  IABS R21, R26 ;  /* 0x0000001a00157213 */ /* 0x010fe40000000000 */
[----:B------:R-:W-:-:S09]  /*4330*/  IABS R22, R27 ;  /* 0x0000001b00167213 */ /* 0x000fd20000000000 */
[----:B------:R-:W-:Y:S02]  /*4340*/  @!P1 IMAD.IADD R20, R20, 0x1, -R4 ;  /* 0x0000000114149824 */ /* 0x000fe400078e0a04 */
[----:B------:R-:W-:Y:S01]  /*4350*/  IMAD.HI.U32 R8, R5, R21, RZ ;  /* 0x0000001505087227 */ /* 0x000fe200078e00ff */
[----:B------:R-:W-:-:S03]  /*4360*/  IABS R23, R17 ;  /* 0x0000001100177213 */ /* 0x000fc60000000000 */
[----:B------:R-:W-:Y:S01]  /*4370*/  IMAD.HI.U32 R7, R5, R22, RZ ;  /* 0x0000001605077227 */ /* 0x000fe200078e00ff */
[----:B------:R-:W-:-:S03]  /*4380*/  ISETP.GT.U32.AND P1, PT, R4, R20, PT ;  /* 0x000000140400720c */ /* 0x000fc60003f24070 */
[----:B------:R-:W-:-:S04]  /*4390*/  IMAD.HI.U32 R0, R5, R23, RZ ;  /* 0x0000001705007227 */ /* 0x000fc800078e00ff */
[----:B------:R-:W-:Y:S02]  /*43a0*/  IMAD.MOV R7, RZ, RZ, -R7 ;  /* 0x000000ffff077224 */ /* 0x000fe400078e0a07 */
[----:B------:R-:W-:Y:S02]  /*43b0*/  IMAD.MOV R8, RZ, RZ, -R8 ;  /* 0x000000ffff087224 */ /* 0x000fe400078e0a08 */
[----:B------:R-:W-:Y:S02]  /*43c0*/  IMAD.MOV R0, RZ, RZ, -R0 ;  /* 0x000000ffff007224 */ /* 0x000fe400078e0a00 */
[C---:B------:R-:W-:Y:S02]  /*43d0*/  IMAD R22, R4.reuse, R7, R22 ;  /* 0x0000000704167224 */ /* 0x040fe400078e0216 */
[C---:B------:R-:W-:Y:S02]  /*43e0*/  IMAD R21, R4.reuse, R8, R21 ;  /* 0x0000000804157224 */ /* 0x040fe400078e0215 */
[C---:B------:R-:W-:Y:S01]  /*43f0*/  IMAD R23, R4.reuse, R0, R23 ;  /* 0x0000000004177224 */ /* 0x040fe200078e0217 */
[----:B------:R-:W-:-:S02]  /*4400*/  ISETP.GT.U32.AND P5, PT, R4, R22, PT ;  /* 0x000000160400720c */ /* 0x000fc40003fa4070 */
[----:B------:R-:W-:Y:S01]  /*4410*/  ISETP.GT.U32.AND P3, PT, R4, R21, PT ;  /* 0x000000150400720c */ /* 0x000fe20003f64070 */
[----:B------:R-:W-:Y:S01]  /*4420*/  @!P1 IMAD.IADD R20, R20, 0x1, -R4 ;  /* 0x0000000114149824 */ /* 0x000fe200078e0a04 */
[----:B------:R-:W-:Y:S02]  /*4430*/  ISETP.GT.U32.AND P1, PT, R4, R23, PT ;  /* 0x000000170400720c */ /* 0x000fe40003f24070 */
[----:B------:R-:W-:-:S07]  /*4440*/  ISETP.GE.AND P2, PT, R26, RZ, PT ;  /* 0x000000ff1a00720c */ /* 0x000fce0003f46270 */
[--C-:B------:R-:W-:Y:S02]  /*4450*/  @!P5 IMAD.IADD R22, R22, 0x1, -R4.reuse ;  /* 0x000000011616d824 */ /* 0x100fe400078e0a04 */
[--C-:B------:R-:W-:Y:S02]  /*4460*/  @!P3 IMAD.IADD R21, R21, 0x1, -R4.reuse ;  /* 0x000000011515b824 */ /* 0x100fe400078e0a04 */
[----:B------:R-:W-:Y:S01]  /*4470*/  @!P1 IMAD.IADD R23, R23, 0x1, -R4 ;  /* 0x0000000117179824 */ /* 0x000fe200078e0a04 */
[C---:B------:R-:W-:Y:S02]  /*4480*/  ISETP.GT.U32.AND P1, PT, R4.reuse, R22, PT ;  /* 0x000000160400720c */ /* 0x040fe40003f24070 */
[----:B------:R-:W-:Y:S02]  /*4490*/  ISETP.GE.AND P0, PT, R27, RZ, PT ;  /* 0x000000ff1b00720c */ /* 0x000fe40003f06270 */
[----:B------:R-:W-:Y:S02]  /*44a0*/  ISETP.GE.AND P4, PT, R25, RZ, PT ;  /* 0x000000ff1900720c */ /* 0x000fe40003f86270 */
[----:B------:R-:W-:-:S07]  /*44b0*/  ISETP.GT.U32.AND P5, PT, R4, R21, PT ;  /* 0x000000150400720c */ /* 0x000fce0003fa4070 */
[----:B------:R-:W-:-:S06]  /*44c0*/  @!P1 IMAD.IADD R22, R22, 0x1, -R4 ;  /* 0x0000000116169824 */ /* 0x000fcc00078e0a04 */
[----:B------:R-:W-:Y:S02]  /*44d0*/  @!P5 IMAD.IADD R21, R21, 0x1, -R4 ;  /* 0x000000011515d824 */ /* 0x000fe400078e0a04 */
[----:B------:R-:W-:Y:S02]  /*44e0*/  @!P4 IMAD.MOV R20, RZ, RZ, -R20 ;  /* 0x000000ffff14c224 */ /* 0x000fe400078e0a14 */
[----:B------:R-:W-:Y:S02]  /*44f0*/  @!P2 IMAD.MOV R21, RZ, RZ, -R21 ;  /* 0x000000ffff15a224 */ /* 0x000fe400078e0a15 */
[----:B------:R-:W-:Y:S01]  /*4500*/  @!P0 IMAD.MOV R22, RZ, RZ, -R22 ;  /* 0x000000ffff168224 */ /* 0x000fe200078e0a16 */
[----:B--2---:R-:W-:-:S05]  /*4510*/  IABS R24, R15 ;  /* 0x0000000f00187213 */ /* 0x004fca0000000000 */
[----:B------:R-:W-:-:S04]  /*4520*/  IMAD.HI.U32 R0, R5, R24, RZ ;  /* 0x0000001805007227 */ /* 0x000fc800078e00ff */
[----:B------:R-:W-:-:S04]  /*4530*/  IMAD.MOV R0, RZ, RZ, -R0 ;  /* 0x000000ffff007224 */ /* 0x000fc800078e0a00 */
[----:B------:R-:W-:Y:S01]  /*4540*/  IMAD R24, R4, R0, R24 ;  /* 0x0000000004187224 */ /* 0x000fe200078e0218 */
[----:B------:R-:W-:-:S04]  /*4550*/  IABS R26, R13 ;  /* 0x0000000d001a7213 */ /* 0x000fc80000000000 */
[----:B------:R-:W-:Y:S01]  /*4560*/  ISETP.GT.U32.AND P3, PT, R4, R24, PT ;  /* 0x000000180400720c */ /* 0x000fe20003f64070 */
[----:B------:R-:W-:Y:S01]  /*4570*/  IMAD.HI.U32 R2, R5, R26, RZ ;  /* 0x0000001a05027227 */ /* 0x000fe200078e00ff */
[----:B------:R-:W-:-:S03]  /*4580*/  IABS R27, R12 ;  /* 0x0000000c001b7213 */ /* 0x000fc60000000000 */
[----:B------:R-:W-:Y:S02]  /*4590*/  IMAD.MOV R2, RZ, RZ, -R2 ;  /* 0x000000ffff027224 */ /* 0x000fe400078e0a02 */
[----:B------:R-:W-:Y:S01]  /*45a0*/  IMAD.HI.U32 R0, R5, R27, RZ ;  /* 0x0000001b05007227 */ /* 0x000fe200078e00ff */
[----:B------:R-:W-:-:S03]  /*45b0*/  IABS R25, R16 ;  /* 0x0000001000197213 */ /* 0x000fc60000000000 */
[----:B------:R-:W-:Y:S01]  /*45c0*/  IMAD R26, R4, R2, R26 ;  /* 0x00000002041a7224 */ /* 0x000fe200078e021a */
[----:B------:R-:W-:Y:S01]  /*45d0*/  IABS R8, R10 ;  /* 0x0000000a00087213 */ /* 0x000fe20000000000 */
[----:B------:R-:W-:Y:S01]  /*45e0*/  @!P3 IMAD.IADD R24, R24, 0x1, -R4 ;  /* 0x000000011818b824 */ /* 0x000fe200078e0a04 */
[----:B------:R-:W-:Y:S01]  /*45f0*/  IABS R28, R11 ;  /* 0x0000000b001c7213 */ /* 0x000fe20000000000 */
[----:B------:R-:W-:Y:S01]  /*4600*/  IMAD.MOV R0, RZ, RZ, -R0 ;  /* 0x000000ffff007224 */ /* 0x000fe200078e0a00 */
[C---:B------:R-:W-:Y:S01]  /*4610*/  ISETP.GT.U32.AND P3, PT, R4.reuse, R23, PT ;  /* 0x000000170400720c */ /* 0x040fe20003f64070 */
[----:B------:R-:W-:Y:S01]  /*4620*/  IMAD.HI.U32 R6, R5, R25, RZ ;  /* 0x0000001905067227 */ /* 0x000fe200078e00ff */
[C---:B------:R-:W-:Y:S02]  /*4630*/  ISETP.GT.U32.AND P1, PT, R4.reuse, R26, PT ;  /* 0x0000001a0400720c */ /* 0x040fe40003f24070 */
[C---:B------:R-:W-:Y:S01]  /*4640*/  ISETP.GT.U32.AND P6, PT, R4.reuse, R24, PT ;  /* 0x000000180400720c */ /* 0x040fe20003fc4070 */
[----:B------:R-:W-:-:S02]  /*4650*/  IMAD R27, R4, R0, R27 ;  /* 0x00000000041b7224 */ /* 0x000fc400078e021b */
[----:B------:R-:W-:-:S04]  /*4660*/  IMAD.HI.U32 R2, R5, R8, RZ ;  /* 0x0000000805027227 */ /* 0x000fc800078e00ff */
[----:B------:R-:W-:Y:S01]  /*4670*/  IMAD.HI.U32 R0, R5, R28, RZ ;  /* 0x0000001c05007227 */ /* 0x000fe200078e00ff */
[----:B------:R-:W-:-:S03]  /*4680*/  IABS R7, R9 ;  /* 0x0000000900077213 */ /* 0x000fc60000000000 */
[----:B------:R-:W-:Y:S02]  /*4690*/  IMAD.MOV R6, RZ, RZ, -R6 ;  /* 0x000000ffff067224 */ /* 0x000fe400078e0a06 */
[----:B------:R-:W-:Y:S02]  /*46a0*/  IMAD.MOV R2, RZ, RZ, -R2 ;  /* 0x000000ffff027224 */ /* 0x000fe400078e0a02 */
[----:B------:R-:W-:Y:S02]  /*46b0*/  IMAD.MOV R0, RZ, RZ, -R0 ;  /* 0x000000ffff007224 */ /* 0x000fe400078e0a00 */
[C---:B------:R-:W-:Y:S02]  /*46c0*/  IMAD R25, R4.reuse, R6, R25 ;  /* 0x0000000604197224 */ /* 0x040fe400078e0219 */
[C---:B------:R-:W-:Y:S02]  /*46d0*/  IMAD R8, R4.reuse, R2, R8 ;  /* 0x0000000204087224 */ /* 0x040fe400078e0208 */
[----:B------:R-:W-:-:S02]  /*46e0*/  IMAD R28, R4, R0, R28 ;  /* 0x00000000041c7224 */ /* 0x000fc400078e021c */
[----:B------:R-:W-:Y:S01]  /*46f0*/  @!P3 IMAD.IADD R23, R23, 0x1, -R4 ;  /* 0x000000011717b824 */ /* 0x000fe200078e0a04 */
[C---:B------:R-:W-:Y:S01]  /*4700*/  ISETP.GT.U32.AND P3, PT, R4.reuse, R27, PT ;  /* 0x0000001b0400720c */ /* 0x040fe20003f64070 */
[----:B------:R-:W-:Y:S01]  /*4710*/  IMAD.HI.U32 R0, R5, R7, RZ ;  /* 0x0000000705007227 */ /* 0x000fe200078e00ff */
[----:B------:R-:W-:-:S03]  /*4720*/  ISETP.GT.U32.AND P5, PT, R4, R25, PT ;  /* 0x000000190400720c */ /* 0x000fc60003fa4070 */
[--C-:B------:R-:W-:Y:S01]  /*4730*/  @!P1 IMAD.IADD R26, R26, 0x1, -R4.reuse ;  /* 0x000000011a1a9824 */ /* 0x100fe200078e0a04 */
[----:B------:R-:W-:Y:S01]  /*4740*/  ISETP.GT.U32.AND P1, PT, R4, R8, PT ;  /* 0x000000080400720c */ /* 0x000fe20003f24070 */
[----:B------:R-:W-:Y:S01]  /*4750*/  @!P6 IMAD.IADD R24, R24, 0x1, -R4 ;  /* 0x000000011818e824 */ /* 0x000fe200078e0a04 */
[----:B------:R-:W-:Y:S01]  /*4760*/  ISETP.GT.U32.AND P6, PT, R4, R28, PT ;  /* 0x0000001c0400720c */ /* 0x000fe20003fc4070 */
[----:B------:R-:W-:-:S04]  /*4770*/  IMAD.MOV R0, RZ, RZ, -R0 ;  /* 0x000000ffff007224 */ /* 0x000fc800078e0a00 */
[C---:B------:R-:W-:Y:S02]  /*4780*/  IMAD R7, R4.reuse, R0, R7 ;  /* 0x0000000004077224 */ /* 0x040fe400078e0207 */
[--C-:B------:R-:W-:Y:S02]  /*4790*/  @!P3 IMAD.IADD R27, R27, 0x1, -R4.reuse ;  /* 0x000000011b1bb824 */ /* 0x100fe400078e0a04 */
[--C-:B------:R-:W-:Y:S01]  /*47a0*/  @!P5 IMAD.IADD R25, R25, 0x1, -R4.reuse ;  /* 0x000000011919d824 */ /* 0x100fe200078e0a04 */
[----:B------:R-:W-:Y:S01]  /*47b0*/  ISETP.GT.U32.AND P3, PT, R4, R7, PT ;  /* 0x000000070400720c */ /* 0x000fe20003f64070 */
[--C-:B------:R-:W-:Y:S01]  /*47c0*/  @!P1 IMAD.IADD R8, R8, 0x1, -R4.reuse ;  /* 0x0000000108089824 */ /* 0x100fe200078e0a04 */
[----:B------:R-:W-:Y:S01]  /*47d0*/  ISETP.GE.AND P5, PT, R17, RZ, PT ;  /* 0x000000ff1100720c */ /* 0x000fe20003fa6270 */
[----:B------:R-:W-:Y:S01]  /*47e0*/  @!P6 IMAD.IADD R28, R28, 0x1, -R4 ;  /* 0x000000011c1ce824 */ /* 0x000fe200078e0a04 */
[----:B------:R-:W-:Y:S01]  /*47f0*/  IABS R6, R29 ;  /* 0x0000001d00067213 */ /* 0x000fe20000000000 */
[----:B------:R-:W2:Y:S01]  /*4800*/  LDL.LU R17, [R1+0x21bc] ;  /* 0x0021bc0001117983 */ /* 0x000ea20000300800 */
[----:B------:R-:W-:-:S02]  /*4810*/  ISETP.GE.AND P1, PT, R16, RZ, PT ;  /* 0x000000ff1000720c */ /* 0x000fc40003f26270 */
[----:B------:R-:W-:Y:S01]  /*4820*/  ISETP.GE.AND P6, PT, R15, RZ, PT ;  /* 0x000000ff0f00720c */ /* 0x000fe20003fc6270 */
[----:B------:R-:W3:Y:S01]  /*4830*/  LDL.LU R16, [R1+0x21b8] ;  /* 0x0021b80001107983 */ /* 0x000ee20000300800 */
[----:B------:R-:W-:-:S03]  /*4840*/  IMAD.HI.U32 R14, R5, R6, RZ ;  /* 0x00000006050e7227 */ /* 0x000fc600078e00ff */
[----:B------:R0:W-:Y:S01]  /*4850*/  STL [R1+0x2188], R20 ;  /* 0x0021881401007387 */ /* 0x0001e20000100800 */
[----:B------:R-:W-:-:S03]  /*4860*/  IABS R2, R3 ;  /* 0x0000000300027213 */ /* 0x000fc60000000000 */
[----:B------:R1:W-:Y:S01]  /*4870*/  STL [R1+0x218c], R21 ;  /* 0x00218c1501007387 */ /* 0x0003e20000100800 */
[----:B------:R-:W-:Y:S01]  /*4880*/  IABS R0, R19 ;  /* 0x0000001300007213 */ /* 0x000fe20000000000 */
[----:B------:R-:W-:Y:S02]  /*4890*/  IMAD.MOV R14, RZ, RZ, -R14 ;  /* 0x000000ffff0e7224 */ /* 0x000fe400078e0a0e */
[----:B------:R-:W-:Y:S01]  /*48a0*/  @!P3 IMAD.IADD R7, R7, 0x1, -R4 ;  /* 0x000000010707b824 */ /* 0x000fe200078e0a04 */
[C---:B------:R-:W-:Y:S01]  /*48b0*/  ISETP.GT.U32.AND P0, PT, R4.reuse, R27, PT ;  /* 0x0000001b0400720c */ /* 0x040fe20003f04070 */
[----:B------:R-:W-:Y:S01]  /*48c0*/  @!P6 IMAD.MOV R24, RZ, RZ, -R24 ;  /* 0x000000ffff18e224 */ /* 0x000fe200078e0a18 */
[C---:B------:R-:W-:Y:S01]  /*48d0*/  ISETP.GT.U32.AND P2, PT, R4.reuse, R26, PT ;  /* 0x0000001a0400720c */ /* 0x040fe20003f44070 */
[----:B------:R-:W-:Y:S01]  /*48e0*/  @!P5 IMAD.MOV R23, RZ, RZ, -R23 ;  /* 0x000000ffff17d224 */ /* 0x000fe200078e0a17 */
[----:B0-----:R-:W0:Y:S01]  /*48f0*/  LDC R20, c[0x0][0x23c] ;  /* 0x00008f00ff147b82 */ /* 0x001e220000000800 */
[----:B-1----:R-:W1:Y:S01]  /*4900*/  S2R R21, SR_TID.X ;  /* 0x0000000000157919 */ /* 0x002e620000002100 */
[----:B------:R-:W-:Y:S01]  /*4910*/  IMAD.HI.U32 R15, R5, R2, RZ ;  /* 0x00000002050f7227 */ /* 0x000fe200078e00ff */
[----:B------:R-:W-:-:S03]  /*4920*/  ISETP.GT.U32.AND P3, PT, R4, R25, PT ;  /* 0x000000190400720c */ /* 0x000fc60003f64070 */
[C---:B------:R-:W-:Y:S01]  /*4930*/  IMAD R6, R4.reuse, R14, R6 ;  /* 0x0000000e04067224 */ /* 0x040fe200078e0206 */
[----:B------:R-:W-:Y:S01]  /*4940*/  ISETP.GT.U32.AND P6, PT, R4, R8, PT ;  /* 0x000000080400720c */ /* 0x000fe20003fc4070 */
[----:B------:R-:W-:-:S04]  /*4950*/  IMAD.HI.U32 R14, R5, R0, RZ ;  /* 0x00000000050e7227 */ /* 0x000fc800078e00ff */
[----:B------:R-:W-:-:S04]  /*4960*/  IMAD.MOV R5, RZ, RZ, -R15 ;  /* 0x000000ffff057224 */ /* 0x000fc800078e0a0f */
[C---:B------:R-:W-:Y:S02]  /*4970*/  IMAD R2, R4.reuse, R5, R2 ;  /* 0x0000000504027224 */ /* 0x040fe400078e0202 */
[----:B------:R-:W-:Y:S01]  /*4980*/  IMAD.MOV R5, RZ, RZ, -R14 ;  /* 0x000000ffff057224 */ /* 0x000fe200078e0a0e */
[----:B------:R-:W-:Y:S01]  /*4990*/  STL [R1+0x2190], R22 ;  /* 0x0021901601007387 */ /* 0x000fe20000100800 */
[----:B------:R-:W-:Y:S01]  /*49a0*/  @!P3 IMAD.IADD R25, R25, 0x1, -R4 ;  /* 0x000000011919b824 */ /* 0x000fe200078e0a04 */
[C---:B------:R-:W-:Y:S01]  /*49b0*/  ISETP.GT.U32.AND P3, PT, R4.reuse, R6, PT ;  /* 0x000000060400720c */ /* 0x040fe20003f64070 */
[C---:B------:R-:W-:Y:S01]  /*49c0*/  IMAD R0, R4.reuse, R5, R0 ;  /* 0x0000000504007224 */ /* 0x040fe200078e0200 */
[----:B------:R-:W-:Y:S01]  /*49d0*/  STL [R1+0x2194], R23 ;  /* 0x0021941701007387 */ /* 0x000fe20000100800 */
[--C-:B------:R-:W-:Y:S01]  /*49e0*/  @!P0 IMAD.IADD R27, R27, 0x1, -R4.reuse ;  /* 0x000000011b1b8824 */ /* 0x100fe200078e0a04 */
[----:B------:R-:W-:Y:S02]  /*49f0*/  ISETP.GT.U32.AND P0, PT, R4, R2, PT ;  /* 0x000000020400720c */ /* 0x000fe40003f04070 */
[----:B------:R4:W-:Y:S01]  /*4a00*/  STL [R1+0x2198], R24 ;  /* 0x0021981801007387 */ /* 0x0009e20000100800 */
[--C-:B------:R-:W-:Y:S01]  /*4a10*/  @!P6 IMAD.IADD R8, R8, 0x1, -R4.reuse ;  /* 0x000000010808e824 */ /* 0x100fe200078e0a04 */
[----:B------:R-:W-:Y:S01]  /*4a20*/  ISETP.GT.U32.AND P6, PT, R4, R0, PT ;  /* 0x000000000400720c */ /* 0x000fe20003fc4070 */
[--C-:B------:R-:W-:Y:S01]  /*4a30*/  @!P2 IMAD.IADD R26, R26, 0x1, -R4.reuse ;  /* 0x000000011a1aa824 */ /* 0x100fe200078e0a04 */
[----:B----4-:R-:W4:Y:S01]  /*4a40*/  LDC R24, c[0x0][0x230] ;  /* 0x00008c00ff187b82 */ /* 0x010f220000000800 */
[----:B------:R-:W-:Y:S01]  /*4a50*/  ISETP.GE.AND P2, PT, R13, RZ, PT ;  /* 0x000000ff0d00720c */ /* 0x000fe20003f46270 */
[----:B-1----:R-:W-:Y:S01]  /*4a60*/  IMAD.SHL.U32 R14, R21, 0x2, RZ ;  /* 0x00000002150e7824 */ /* 0x002fe200078e00ff */
[----:B------:R-:W-:Y:S01]  /*4a70*/  ISETP.GT.U32.AND P5, PT, R4, R7, PT ;  /* 0x000000070400720c */ /* 0x000fe20003fa4070 */
[----:B------:R-:W-:Y:S01]  /*4a80*/  @!P3 IMAD.IADD R6, R6, 0x1, -R4 ;  /* 0x000000010606b824 */ /* 0x000fe200078e0a04 */
[----:B------:R-:W-:-:S02]  /*4a90*/  ISETP.GT.U32.AND P4, PT, R4, R28, PT ;  /* 0x0000001c0400720c */ /* 0x000fc40003f84070 */
[----:B------:R-:W-:Y:S01]  /*4aa0*/  @!P0 IMAD.IADD R2, R2, 0x1, -R4 ;  /* 0x0000000102028824 */ /* 0x000fe200078e0a04 */
[----:B------:R-:W-:-:S03]  /*4ab0*/  LOP3.LUT R15, R21, 0x7, RZ, 0xc0, !PT ;  /* 0x00000007150f7812 */ /* 0x000fc600078ec0ff */
[----:B------:R-:W-:Y:S01]  /*4ac0*/  @!P6 IMAD.IADD R0, R0, 0x1, -R4 ;  /* 0x000000010000e824 */ /* 0x000fe200078e0a04 */
[----:B------:R-:W-:Y:S01]  /*4ad0*/  LOP3.LUT R5, R14, 0x10, RZ, 0xc0, !PT ;  /* 0x000000100e057812 */ /* 0x000fe200078ec0ff */
[----:B------:R-:W2:Y:S01]  /*4ae0*/  LDL.LU R13, [R1+0x21b4] ;  /* 0x0021b400010d7983 */ /* 0x000ea20000300800 */
[C---:B------:R-:W-:Y:S01]  /*4af0*/  ISETP.GT.U32.AND P3, PT, R4.reuse, R6, PT ;  /* 0x000000060400720c */ /* 0x040fe20003f64070 */
[----:B------:R-:W-:Y:S01]  /*4b00*/  IMAD R22, R15, 0x210, RZ ;  /* 0x000002100f167824 */ /* 0x000fe200078e02ff */
[C---:B------:R-:W-:Y:S01]  /*4b10*/  ISETP.GT.U32.AND P0, PT, R4.reuse, R2, PT ;  /* 0x000000020400720c */ /* 0x040fe20003f04070 */
[----:B------:R-:W-:Y:S01]  /*4b20*/  @!P2 IMAD.MOV R26, RZ, RZ, -R26 ;  /* 0x000000ffff1aa224 */ /* 0x000fe200078e0a1a */
[----:B------:R-:W-:Y:S02]  /*4b30*/  LOP3.LUT R5, R5, 0x20, R21, 0xf8, !PT ;  /* 0x0000002005057812 */ /* 0x000fe400078ef815 */
[----:B------:R-:W-:Y:S01]  /*4b40*/  ISETP.GT.U32.AND P2, PT, R4, R0, PT ;  /* 0x000000000400720c */ /* 0x000fe20003f44070 */
[----:B------:R-:W-:Y:S01]  /*4b50*/  IMAD R15, R15, 0x110, RZ ;  /* 0x000001100f0f7824 */ /* 0x000fe200078e02ff */
[----:B------:R-:W-:Y:S01]  /*4b60*/  LOP3.LUT R5, R22, R5, RZ, 0x3c, !PT ;  /* 0x0000000516057212 */ /* 0x000fe200078e3cff */
[C---:B------:R-:W-:Y:S01]  /*4b70*/  IMAD.SHL.U32 R22, R21.reuse, 0x100, RZ ;  /* 0x0000010015167824 */ /* 0x040fe200078e00ff */
[----:B------:R-:W-:Y:S01]  /*4b80*/  LOP3.LUT R21, R21, 0x3f, RZ, 0xc0, !PT ;  /* 0x0000003f15157812 */ /* 0x000fe200078ec0ff */
[----:B------:R-:W-:-:S02]  /*4b90*/  @!P5 IMAD.IADD R7, R7, 0x1, -R4 ;  /* 0x000000010707d824 */ /* 0x000fc400078e0a04 */
[----:B----4-:R-:W-:Y:S01]  /*4ba0*/  VIADD R24, R24, 0x7f ;  /* 0x0000007f18187836 */ /* 0x010fe20000000000 */
[----:B------:R-:W-:Y:S01]  /*4bb0*/  ISETP.GE.AND P5, PT, R11, RZ, PT ;  /* 0x000000ff0b00720c */ /* 0x000fe20003fa6270 */
[----:B------:R-:W-:Y:S01]  /*4bc0*/  @!P4 IMAD.IADD R28, R28, 0x1, -R4 ;  /* 0x000000011c1cc824 */ /* 0x000fe200078e0a04 */
[----:B------:R-:W-:Y:S01]  /*4bd0*/  ISETP.GE.AND P4, PT, R12, RZ, PT ;  /* 0x000000ff0c00720c */ /* 0x000fe20003f86270 */
[----:B------:R-:W-:Y:S01]  /*4be0*/  @!P1 IMAD.MOV R25, RZ, RZ, -R25 ;  /* 0x000000ffff199224 */ /* 0x000fe200078e0a19 */
[----:B------:R-:W4:Y:S01]  /*4bf0*/  LDL.LU R12, [R1+0x21b0] ;  /* 0x0021b000010c7983 */ /* 0x000f220000300800 */
[----:B------:R-:W-:Y:S01]  /*4c00*/  LOP3.LUT R15, R15, 0x30, R14, 0x78, !PT ;  /* 0x000000300f0f7812 */ /* 0x000fe200078e780e */
[----:B------:R-:W-:Y:S01]  /*4c10*/  @!P3 IMAD.IADD R6, R6, 0x1, -R4 ;  /* 0x000000010606b824 */ /* 0x000fe200078e0a04 */
[----:B------:R-:W-:Y:S01]  /*4c20*/  ISETP.GE.AND P1, PT, R10, RZ, PT ;  /* 0x000000ff0a00720c */ /* 0x000fe20003f26270 */
[----:B------:R-:W3:Y:S01]  /*4c30*/  LDL.LU R11, [R1+0x21ac] ;  /* 0x0021ac00010b7983 */ /* 0x000ee20000300800 */
[----:B------:R-:W-:-:S02]  /*4c40*/  SHF.R.S32.HI R23, RZ, 0x1f, R24 ;  /* 0x0000001fff177819 */ /* 0x000fc40000011418 */
[----:B------:R-:W-:Y:S01]  /*4c50*/  LOP3.LUT R14, R5, 0x1000, R22, 0xf8, !PT ;  /* 0x00001000050e7812 */ /* 0x000fe200078ef816 */
[----:B------:R-:W2:Y:S01]  /*4c60*/  LDL.LU R10, [R1+0x21a8] ;  /* 0x0021a800010a7983 */ /* 0x000ea20000300800 */
[----:B------:R-:W-:Y:S01]  /*4c70*/  ISETP.GE.AND P6, PT, R9, RZ, PT ;  /* 0x000000ff0900720c */ /* 0x000fe20003fc6270 */
[----:B0-----:R-:W-:Y:S01]  /*4c80*/  IMAD R5, R21, R20, RZ ;  /* 0x0000001415057224 */ /* 0x001fe200078e02ff */
[----:B------:R-:W-:Y:S01]  /*4c90*/  ISETP.GE.AND P3, PT, R29, RZ, PT ;  /* 0x000000ff1d00720c */ /* 0x000fe20003f66270 */
[----:B------:R-:W4:Y:S01]  /*4ca0*/  LDL.LU R9, [R1+0x21a4] ;  /* 0x0021a40001097983 */ /* 0x000f220000300800 */
[--C-:B------:R-:W-:Y:S01]  /*4cb0*/  @!P0 IMAD.IADD R2, R2, 0x1, -R4.reuse ;  /* 0x0000000102028824 */ /* 0x100fe200078e0a04 */
[----:B------:R-:W-:Y:S02]  /*4cc0*/  ISETP.GE.AND P0, PT, R3, RZ, PT ;  /* 0x000000ff0300720c */ /* 0x000fe40003f06270 */
[----:B------:R-:W2:Y:S01]  /*4cd0*/  LDL.LU R29, [R1+0x21a0] ;  /* 0x0021a000011d7983 */ /* 0x000ea20000300800 */
[----:B------:R-:W-:Y:S01]  /*4ce0*/  LEA.HI R23, R23, R24, RZ, 0x7 ;  /* 0x0000001817177211 */ /* 0x000fe200078f38ff */
[----:B------:R-:W-:-:S02]  /*4cf0*/  @!P2 IMAD.IADD R0, R0, 0x1, -R4 ;  /* 0x000000010000a824 */ /* 0x000fc400078e0a04 */
[----:B------:R-:W3:Y:S01]  /*4d00*/  LDL.LU R3, [R1+0x219c] ;  /* 0x00219c0001037983 */ /* 0x000ee20000300800 */
[----:B------:R-:W-:-:S03]  /*4d10*/  LEA R4, P2, R5, UR8, 0x1 ;  /* 0x0000000805047c11 */ /* 0x000fc6000f8408ff */
[----:B------:R0:W-:Y:S01]  /*4d20*/  STL [R1+0x678], R15 ;  /* 0x0006780f01007387 */ /* 0x0001e20000100800 */
[----:B------:R-:W-:-:S03]  /*4d30*/  @!P5 IMAD.MOV R28, RZ, RZ, -R28 ;  /* 0x000000ffff1cd224 */ /* 0x000fc600078e0a1c */
[----:B------:R1:W-:Y:S01]  /*4d40*/  STL [R1+0x654], R14 ;  /* 0x0006540e01007387 */ /* 0x0003e20000100800 */
[----:B------:R-:W-:-:S03]  /*4d50*/  @!P4 IMAD.MOV R27, RZ, RZ, -R27 ;  /* 0x000000ffff1bc224 */ /* 0x000fc600078e0a1b */
[----:B------:R-:W4:Y:S01]  /*4d60*/  LDL.LU R24, [R1+0xc] ;  /* 0x00000c0001187983 */ /* 0x000f220000300800 */
[----:B0-----:R-:W-:Y:S01]  /*4d70*/  IMAD R15, R20, 0x40, R5 ;  /* 0x00000040140f7824 */ /* 0x001fe200078e0205 */
[----:B------:R-:W-:Y:S02]  /*4d80*/  LEA.HI.X.SX32 R5, R5, UR9, 0x1, P2 ;  /* 0x0000000905057c11 */ /* 0x000fe400090f0eff */
[----:B------:R-:W2:Y:S01]  /*4d90*/  LDL.LU R23, [R1+0x8] ;  /* 0x0000080001177983 */ /* 0x000ea20000300800 */
[----:B------:R-:W-:Y:S02]  /*4da0*/  ISETP.GE.AND P4, PT, R19, RZ, PT ;  /* 0x000000ff1300720c */ /* 0x000fe40003f86270 */
[C---:B-1----:R-:W-:Y:S01]  /*4db0*/  LEA R14, P5, R15.reuse, UR8, 0x1 ;  /* 0x000000080f0e7c11 */ /* 0x042fe2000f8a08ff */
[----:B------:R-:W2:Y:S04]  /*4dc0*/  LDL.LU R22, [R1+0x4] ;  /* 0x0000040001167983 */ /* 0x000ea80000300800 */
[----:B------:R-:W2:Y:S01]  /*4dd0*/  LDL.LU R21, [R1] ;  /* 0x0000000001157983 */ /* 0x000ea20000300800 */
[----:B------:R-:W-:Y:S01]  /*4de0*/  LEA.HI.X.SX32 R15, R15, UR9, 0x1, P5 ;  /* 0x000000090f0f7c11 */ /* 0x000fe2000a8f0eff */
[----:B------:R-:W-:Y:S01]  /*4df0*/  @!P1 IMAD.MOV R8, RZ, RZ, -R8 ;  /* 0x000000ffff089224 */ /* 0x000fe200078e0a08 */
[----:B------:R-:W-:Y:S01]  /*4e00*/  ULDC.64 UR8, c[0x0][0x210] ;  /* 0x0000840000087ab9 */ /* 0x000fe20000000a00 */
[----:B------:R-:W2:Y:S04]  /*4e10*/  LDL.LU R20, [R1+0x58] ;  /* 0x0000580001147983 */ /* 0x000ea80000300800 */
[----:B------:R-:W2:Y:S04]  /*4e20*/  LDL.LU R19, [R1+0x54] ;  /* 0x0000540001137983 */ /* 0x000ea80000300800 */
[----:B------:R0:W-:Y:S04]  /*4e30*/  STL.64 [R1+0x20a8], R4 ;  /* 0x0020a80401007387 */ /* 0x0001e80000100a00 */
[----:B0-----:R-:W4:Y:S04]  /*4e40*/  LDL.LU R4, [R1+0x1c] ;  /* 0x00001c0001047983 */ /* 0x001f280000300800 */
[----:B------:R-:W2:Y:S04]  /*4e50*/  LDL.LU R5, [R1+0x10] ;  /* 0x0000100001057983 */ /* 0x000ea80000300800 */
[----:B------:R0:W-:Y:S04]  /*4e60*/  STL [R1+0x2104], R14 ;  /* 0x0021040e01007387 */ /* 0x0001e80000100800 */
[----:B0-----:R-:W4:Y:S04]  /*4e70*/  LDL.LU R14, [R1+0x50] ;  /* 0x00005000010e7983 */ /* 0x001f280000300800 */
[----:B------:R0:W-:Y:S04]  /*4e80*/  STL [R1+0x2100], R15 ;  /* 0x0021000f01007387 */ /* 0x0001e80000100800 */
[----:B0-----:R-:W2:Y:S01]  /*4e90*/  LDL.LU R15, [R1+0x60] ;  /* 0x00006000010f7983 */ /* 0x001ea20000300800 */
[----:B---3--:R-:W-:-:S02]  /*4ea0*/  ISETP.NE.AND P2, PT, R3, RZ, PT ;  /* 0x000000ff0300720c */ /* 0x008fc40003f45270 */
[----:B------:R-:W-:-:S04]  /*4eb0*/  LOP3.LUT R3, RZ, R3, RZ, 0x33, !PT ;  /* 0x00000003ff037212 */ /* 0x000fc800078e33ff */
[C---:B------:R-:W-:Y:S02]  /*4ec0*/  SEL R11, R3.reuse, R11, !P2 ;  /* 0x0000000b030b7207 */ /* 0x040fe40005000000 */
[----:B--2---:R-:W-:-:S05]  /*4ed0*/  SEL R15, R3, R15, !P2 ;  /* 0x0000000f030f7207 */ /* 0x004fca0005000000 */
[----:B------:R4:W-:Y:S02]  /*4ee0*/  STL [R1+0xe4], R15 ;  /* 0x0000e40f01007387 */ /* 0x0009e40000100800 */
[C---:B----4-:R-:W-:Y:S02]  /*4ef0*/  SEL R15, R3.reuse, R14, !P2 ;  /* 0x0000000e030f7207 */ /* 0x050fe40005000000 */
[C---:B------:R-:W-:Y:S02]  /*4f00*/  SEL R14, R3.reuse, R4, !P2 ;  /* 0x00000004030e7207 */ /* 0x040fe40005000000 */
[C---:B------:R-:W-:Y:S01]  /*4f10*/  SEL R4, R3.reuse, R5, !P2 ;  /* 0x0000000503047207 */ /* 0x040fe20005000000 */
[----:B------:R-:W-:Y:S01]  /*4f20*/  STL [R1+0xe0], R15 ;  /* 0x0000e00f01007387 */ /* 0x000fe20000100800 */
[----:B------:R-:W-:-:S03]  /*4f30*/  SEL R5, R3, R24, !P2 ;  /* 0x0000001803057207 */ /* 0x000fc60005000000 */
[----:B------:R0:W-:Y:S04]  /*4f40*/  STL [R1+0xdc], R14 ;  /* 0x0000dc0e01007387 */ /* 0x0001e80000100800 */
[----:B------:R1:W-:Y:S01]  /*4f50*/  STL [R1+0xd8], R4 ;  /* 0x0000d80401007387 */ /* 0x0003e20000100800 */
[----:B0-----:R-:W-:-:S03]  /*4f60*/  SEL R14, R3, R23, !P2 ;  /* 0x00000017030e7207 */ /* 0x001fc60005000000 */
[----:B------:R0:W-:Y:S01]  /*4f70*/  STL [R1+0xcc], R5 ;  /* 0x0000cc0501007387 */ /* 0x0001e20000100800 */
[----:B-1----:R-:W-:-:S03]  /*4f80*/  SEL R4, R3, R22, !P2 ;  /* 0x0000001603047207 */ /* 0x002fc60005000000 */
[----:B0-----:R-:W2:Y:S04]  /*4f90*/  LDL.LU R5, [R1+0x20] ;  /* 0x0000200001057983 */ /* 0x001ea80000300800 */
[----:B------:R0:W-:Y:S01]  /*4fa0*/  STL [R1+0xc4], R14 ;  /* 0x0000c40e01007387 */ /* 0x0001e20000100800 */
[----:B------:R-:W-:-:S03]  /*4fb0*/  SEL R15, R3, R29, !P2 ;  /* 0x0000001d030f7207 */ /* 0x000fc60005000000 */
[----:B------:R1:W-:Y:S01]  /*4fc0*/  STL [R1+0xc0], R4 ;  /* 0x0000c00401007387 */ /* 0x0003e20000100800 */
[----:B0-----:R-:W-:-:S03]  /*4fd0*/  SEL R14, R3, R21, !P2 ;  /* 0x00000015030e7207 */ /* 0x001fc60005000000 */
[----:B-1----:R-:W3:Y:S04]  /*4fe0*/  LDL.LU R4, [R1+0x40] ;  /* 0x0000400001047983 */ /* 0x002ee80000300800 */
[----:B------:R0:W-:Y:S04]  /*4ff0*/  STL [R1+0xb8], R14 ;  /* 0x0000b80e01007387 */ /* 0x0001e80000100800 */
[----:B------:R-:W4:Y:S01]  /*5000*/  LDL.LU R29, [R1+0x48] ;  /* 0x00004800011d7983 */ /* 0x000f220000300800 */
[C---:B0-----:R-:W-:Y:S02]  /*5010*/  SEL R14, R3.reuse, R9, !P2 ;  /* 0x00000009030e7207 */ /* 0x041fe40005000000 */
[C---:B------:R-:W-:Y:S01]  /*5020*/  SEL R9, R3.reuse, R10, !P2 ;  /* 0x0000000a03097207 */ /* 0x040fe20005000000 */
[----:B------:R-:W-:Y:S01]  /*5030*/  STL [R1+0xb0], R15 ;  /* 0x0000b00f01007387 */ /* 0x000fe20000100800 */
[----:B------:R-:W-:-:S03]  /*5040*/  SEL R10, R3, R12, !P2 ;  /* 0x0000000c030a7207 */ /* 0x000fc60005000000 */
[----:B------:R-:W-:Y:S04]  /*5050*/  STL [R1+0xa8], R14 ;  /* 0x0000a80e01007387 */ /* 0x000fe80000100800 */
[----:B------:R0:W-:Y:S01]  /*5060*/  STL [R1+0xa4], R9 ;  /* 0x0000a40901007387 */ /* 0x0001e20000100800 */
[----:B------:R-:W-:-:S03]  /*5070*/  SEL R12, R3, R16, !P2 ;  /* 0x00000010030c7207 */ /* 0x000fc60005000000 */
[----:B0-----:R-:W4:Y:S04]  /*5080*/  LDL.LU R9, [R1+0x38] ;  /* 0x0000380001097983 */ /* 0x001f280000300800 */
[----:B------:R0:W-:Y:S04]  /*5090*/  STL [R1+0xa0], R11 ;  /* 0x0000a00b01007387 */ /* 0x0001e80000100800 */
[----:B------:R1:W-:Y:S01]  /*50a0*/  STL [R1+0x9c], R10 ;  /* 0x00009c0a01007387 */ /* 0x0003e20000100800 */
[----:B0-----:R-:W-:-:S03]  /*50b0*/  SEL R11, R3, R13, !P2 ;  /* 0x0000000d030b7207 */ /* 0x001fc60005000000 */
[----:B------:R-:W4:Y:S04]  /*50c0*/  LDL.LU R13, [R1+0x44] ;  /* 0x00004400010d7983 */ /* 0x000f280000300800 */
[----:B-1----:R-:W4:Y:S01]  /*50d0*/  LDL.LU R10, [R1+0x3c] ;  /* 0x00003c00010a7983 */ /* 0x002f220000300800 */
[----:B------:R-:W-:-:S03]  /*50e0*/  SEL R15, R3, R20, !P2 ;  /* 0x00000014030f7207 */ /* 0x000fc60005000000 */
[----:B------:R0:W-:Y:S04]  /*50f0*/  STL [R1+0x98], R11 ;  /* 0x0000980b01007387 */ /* 0x0001e80000100800 */
[----:B------:R-:W4:Y:S01]  /*5100*/  LDL.LU R16, [R1+0x30] ;  /* 0x0000300001107983 */ /* 0x000f220000300800 */
[----:B------:R-:W-:-:S03]  /*5110*/  SEL R14, R3, R19, !P2 ;  /* 0x00000013030e7207 */ /* 0x000fc60005000000 */
[----:B------:R1:W-:Y:S01]  /*5120*/  STL [R1+0x7c], R12 ;  /* 0x00007c0c01007387 */ /* 0x0003e20000100800 */
[----:B0-----:R-:W-:-:S03]  /*5130*/  SEL R11, R3, R17, !P2 ;  /* 0x00000011030b7207 */ /* 0x001fc60005000000 */
[----:B------:R-:W4:Y:S04]  /*5140*/  LDL.LU R17, [R1+0x34] ;  /* 0x0000340001117983 */ /* 0x000f280000300800 */
[----:B-1----:R-:W4:Y:S04]  /*5150*/  LDL.LU R12, [R1+0x2c] ;  /* 0x00002c00010c7983 */ /* 0x002f280000300800 */
[----:B------:R0:W-:Y:S04]  /*5160*/  STL [R1+0x78], R11 ;  /* 0x0000780b01007387 */ /* 0x0001e80000100800 */
[----:B0-----:R-:W4:Y:S04]  /*5170*/  LDL.LU R11, [R1+0x24] ;  /* 0x00002400010b7983 */ /* 0x001f280000300800 */
[----:B------:R0:W-:Y:S04]  /*5180*/  STL [R1+0x74], R15 ;  /* 0x0000740f01007387 */ /* 0x0001e80000100800 */
[----:B------:R-:W4:Y:S04]  /*5190*/  LDL.LU R24, [R1+0x28] ;  /* 0x0000280001187983 */ /* 0x000f280000300800 */
[----:B------:R-:W4:Y:S04]  /*51a0*/  LDL.LU R23, [R1+0xd0] ;  /* 0x0000d00001177983 */ /* 0x000f280000300800 */
[----:B------:R1:W-:Y:S04]  /*51b0*/  STL [R1+0x70], R14 ;  /* 0x0000700e01007387 */ /* 0x0003e80000100800 */
[----:B------:R-:W4:Y:S01]  /*51c0*/  LDL.LU R22, [R1+0xd4] ;  /* 0x0000d40001167983 */ /* 0x000f220000300800 */
[----:B0-----:R-:W-:-:S03]  /*51d0*/  SEL R15, R3, R18, !P2 ;  /* 0x00000012030f7207 */ /* 0x001fc60005000000 */
[----:B------:R-:W4:Y:S04]  /*51e0*/  LDL.LU R21, [R1+0xc8] ;  /* 0x0000c80001157983 */ /* 0x000f280000300800 */
[----:B------:R-:W4:Y:S04]  /*51f0*/  LDL.LU R20, [R1+0xb4] ;  /* 0x0000b40001147983 */ /* 0x000f280000300800 */
[----:B------:R-:W4:Y:S04]  /*5200*/  LDL.LU R19, [R1+0xbc] ;  /* 0x0000bc0001137983 */ /* 0x000f280000300800 */
[----:B-1----:R-:W4:Y:S04]  /*5210*/  LDL.LU R14, [R1+0xac] ;  /* 0x0000ac00010e7983 */ /* 0x002f280000300800 */
[----:B------:R-:W4:Y:S04]  /*5220*/  LDL.LU R18, [R1+0x4c] ;  /* 0x00004c0001127983 */ /* 0x000f280000300800 */
[----:B------:R0:W-:Y:S04]  /*5230*/  STL [R1+0x60], R15 ;  /* 0x0000600f01007387 */ /* 0x0001e80000100800 */
[----:B0-----:R-:W4:Y:S01]  /*5240*/  LDL.LU R15, [R1+0x94] ;  /* 0x00009400010f7983 */ /* 0x001f220000300800 */
[----:B--2---:R-:W-:-:S05]  /*5250*/  SEL R5, R3, R5, !P2 ;  /* 0x0000000503057207 */ /* 0x004fca0005000000 */
[----:B------:R0:W-:Y:S04]  /*5260*/  STL [R1+0x58], R5 ;  /* 0x0000580501007387 */ /* 0x0001e80000100800 */
[----:B0-----:R-:W2:Y:S01]  /*5270*/  LDL.LU R5, [R1+0x90] ;  /* 0x0000900001057983 */ /* 0x001ea20000300800 */
[----:B---3--:R-:W-:-:S05]  /*5280*/  SEL R4, R3, R4, !P2 ;  /* 0x0000000403047207 */ /* 0x008fca0005000000 */
[----:B------:R0:W-:Y:S01]  /*5290*/  STL [R1+0x54], R4 ;  /* 0x0000540401007387 */ /* 0x0001e20000100800 */
[----:B----4-:R-:W-:-:S03]  /*52a0*/  SEL R29, R3, R29, !P2 ;  /* 0x0000001d031d7207 */ /* 0x010fc60005000000 */
[----:B0-----:R-:W3:Y:S04]  /*52b0*/  LDL.LU R4, [R1+0x8c] ;  /* 0x00008c0001047983 */ /* 0x001ee80000300800 */
[----:B------:R0:W-:Y:S04]  /*52c0*/  STL [R1+0x50], R29 ;  /* 0x0000501d01007387 */ /* 0x0001e80000100800 */
[----:B0-----:R-:W4:Y:S01]  /*52d0*/  LDL.LU R29, [R1+0x88] ;  /* 0x00008800011d7983 */ /* 0x001f220000300800 */
[C---:B------:R-:W-:Y:S02]  /*52e0*/  SEL R9, R3.reuse, R9, !P2 ;  /* 0x0000000903097207 */ /* 0x040fe40005000000 */
[----:B------:R-:W-:-:S02]  /*52f0*/  SEL R13, R3, R13, !P2 ;  /* 0x0000000d030d7207 */ /* 0x000fc40005000000 */
[C---:B------:R-:W-:Y:S02]  /*5300*/  SEL R10, R3.reuse, R10, !P2 ;  /* 0x0000000a030a7207 */ /* 0x040fe40005000000 */
[C---:B------:R-:W-:Y:S02]  /*5310*/  SEL R16, R3.reuse, R16, !P2 ;  /* 0x0000001003107207 */ /* 0x040fe40005000000 */
[C---:B------:R-:W-:Y:S02]  /*5320*/  SEL R17, R3.reuse, R17, !P2 ;  /* 0x0000001103117207 */ /* 0x040fe40005000000 */
[C---:B------:R-:W-:Y:S02]  /*5330*/  SEL R12, R3.reuse, R12, !P2 ;  /* 0x0000000c030c7207 */ /* 0x040fe40005000000 */
[----:B------:R-:W-:-:S05]  /*5340*/  SEL R18, R3, R18, !P2 ;  /* 0x0000001203127207 */ /* 0x000fca0005000000 */
[----:B------:R0:W-:Y:S04]  /*5350*/  STL [R1+0x4c], R18 ;  /* 0x00004c1201007387 */ /* 0x0001e80000100800 */
[----:B0-----:R-:W4:Y:S04]  /*5360*/  LDL.LU R18, [R1+0x84] ;  /* 0x0000840001127983 */ /* 0x001f280000300800 */
        /* <DEDUP_REMOVED lines=11> */
[----:B0-----:R-:W4:Y:S01]  /*5420*/  LDL.LU R12, [R1+0x14] ;  /* 0x00001400010c7983 */ /* 0x001f220000300800 */
[----:B------:R-:W-:-:S02]  /*5430*/  SEL R11, R3, R11, !P2 ;  /* 0x0000000b030b7207 */ /* 0x000fc40005000000 */
[C---:B------:R-:W-:Y:S02]  /*5440*/  SEL R24, R3.reuse, R24, !P2 ;  /* 0x0000001803187207 */ /* 0x040fe40005000000 */
[C---:B------:R-:W-:Y:S01]  /*5450*/  SEL R23, R3.reuse, R23, !P2 ;  /* 0x0000001703177207 */ /* 0x040fe20005000000 */
[----:B------:R0:W-:Y:S01]  /*5460*/  STL [R1+0x30], R11 ;  /* 0x0000300b01007387 */ /* 0x0001e20000100800 */
[C---:B------:R-:W-:Y:S02]  /*5470*/  SEL R22, R3.reuse, R22, !P2 ;  /* 0x0000001603167207 */ /* 0x040fe40005000000 */
[C---:B------:R-:W-:Y:S02]  /*5480*/  SEL R21, R3.reuse, R21, !P2 ;  /* 0x0000001503157207 */ /* 0x040fe40005000000 */
[C---:B------:R-:W-:Y:S01]  /*5490*/  SEL R20, R3.reuse, R20, !P2 ;  /* 0x0000001403147207 */ /* 0x040fe20005000000 */
[----:B0-----:R-:W4:Y:S04]  /*54a0*/  LDL.LU R11, [R1+0x18] ;  /* 0x00001800010b7983 */ /* 0x001f280000300800 */
[----:B------:R0:W-:Y:S01]  /*54b0*/  STL [R1+0x2c], R24 ;  /* 0x00002c1801007387 */ /* 0x0001e20000100800 */
[----:B------:R-:W-:-:S03]  /*54c0*/  SEL R19, R3, R19, !P2 ;  /* 0x0000001303137207 */ /* 0x000fc60005000000 */
[----:B0-----:R-:W4:Y:S04]  /*54d0*/  LDL.LU R24, [R1+0x2198] ;  /* 0x0021980001187983 */ /* 0x001f280000300800 */
[----:B------:R0:W-:Y:S01]  /*54e0*/  STL [R1+0x28], R23 ;  /* 0x0000281701007387 */ /* 0x0001e20000100800 */
[C---:B------:R-:W-:Y:S02]  /*54f0*/  SEL R14, R3.reuse, R14, !P2 ;  /* 0x0000000e030e7207 */ /* 0x040fe40005000000 */
[C---:B------:R-:W-:Y:S01]  /*5500*/  SEL R15, R3.reuse, R15, !P2 ;  /* 0x0000000f030f7207 */ /* 0x040fe20005000000 */
[----:B0-----:R-:W4:Y:S04]  /*5510*/  LDL.LU R23, [R1+0x2194] ;  /* 0x0021940001177983 */ /* 0x001f280000300800 */
[----:B------:R0:W-:Y:S04]  /*5520*/  STL [R1+0x24], R22 ;  /* 0x0000241601007387 */ /* 0x0001e80000100800 */
[----:B0-----:R-:W4:Y:S04]  /*5530*/  LDL.LU R22, [R1+0x2190] ;  /* 0x0021900001167983 */ /* 0x001f280000300800 */
[----:B------:R0:W-:Y:S01]  /*5540*/  STL [R1+0x20], R21 ;  /* 0x0000201501007387 */ /* 0x0001e20000100800 */
[----:B--2---:R-:W-:-:S03]  /*5550*/  SEL R5, R3, R5, !P2 ;  /* 0x0000000503057207 */ /* 0x004fc60005000000 */
[----:B0-----:R-:W2:Y:S04]  /*5560*/  LDL.LU R21, [R1+0x218c] ;  /* 0x00218c0001157983 */ /* 0x001ea80000300800 */
[----:B------:R0:W-:Y:S04]  /*5570*/  STL [R1+0x1c], R20 ;  /* 0x00001c1401007387 */ /* 0x0001e80000100800 */
[----:B0-----:R-:W2:Y:S01]  /*5580*/  LDL.LU R20, [R1+0x2188] ;  /* 0x0021880001147983 */ /* 0x001ea20000300800 */
[----:B---3--:R-:W-:-:S03]  /*5590*/  SEL R4, R3, R4, !P2 ;  /* 0x0000000403047207 */ /* 0x008fc60005000000 */
[----:B------:R0:W-:Y:S04]  /*55a0*/  STL [R1+0x10], R19 ;  /* 0x0000101301007387 */ /* 0x0001e80000100800 */
[----:B0-----:R-:W3:Y:S01]  /*55b0*/  LDL.LU R19, [R1+0x2184] ;  /* 0x0021840001137983 */ /* 0x001ee20000300800 */
[----:B----4-:R-:W-:-:S03]  /*55c0*/  SEL R29, R3, R29, !P2 ;  /* 0x0000001d031d7207 */ /* 0x010fc60005000000 */
[----:B------:R-:W-:Y:S04]  /*55d0*/  STL [R1+0x2108], R14 ;  /* 0x0021080e01007387 */ /* 0x000fe80000100800 */
[----:B------:R-:W-:Y:S04]  /*55e0*/  STL [R1+0x210c], R15 ;  /* 0x00210c0f01007387 */ /* 0x000fe80000100800 */
[----:B------:R-:W-:Y:S04]  /*55f0*/  STL [R1+0x2110], R5 ;  /* 0x0021100501007387 */ /* 0x000fe80000100800 */
[----:B------:R-:W-:Y:S04]  /*5600*/  STL [R1+0x2114], R4 ;  /* 0x0021140401007387 */ /* 0x000fe80000100800 */
[----:B------:R0:W-:Y:S01]  /*5610*/  STL [R1+0x2118], R29 ;  /* 0x0021181d01007387 */ /* 0x0001e20000100800 */
[----:B------:R-:W-:-:S05]  /*5620*/  SEL R18, R3, R18, !P2 ;  /* 0x0000001203127207 */ /* 0x000fca0005000000 */
[----:B------:R-:W-:Y:S01]  /*5630*/  STL [R1+0x211c], R18 ;  /* 0x00211c1201007387 */ /* 0x000fe20000100800 */
        /* <DEDUP_REMOVED lines=11> */
[----:B------:R-:W-:Y:S04]  /*56f0*/  STL [R1+0x2134], R12 ;  /* 0x0021340c01007387 */ /* 0x000fe80000100800 */
[----:B0-----:R-:W4:Y:S04]  /*5700*/  LDL.LU R29, [R1+0xe4] ;  /* 0x0000e400011d7983 */ /* 0x001f280000300800 */
[----:B------:R-:W4:Y:S04]  /*5710*/  LDL.LU R4, [R1+0xe0] ;  /* 0x0000e00001047983 */ /* 0x000f280000300800 */
[----:B------:R-:W4:Y:S01]  /*5720*/  LDL.LU R5, [R1+0xdc] ;  /* 0x0000dc0001057983 */ /* 0x000f220000300800 */
[----:B------:R-:W-:-:S03]  /*5730*/  SEL R11, R3, R11, !P2 ;  /* 0x0000000b030b7207 */ /* 0x000fc60005000000 */
[----:B------:R-:W4:Y:S01]  /*5740*/  LDL.LU R15, [R1+0xd8] ;  /* 0x0000d800010f7983 */ /* 0x000f220000300800 */
[----:B------:R-:W-:-:S03]  /*5750*/  @!P6 IMAD.MOV R7, RZ, RZ, -R7 ;  /* 0x000000ffff07e224 */ /* 0x000fc600078e0a07 */
[----:B------:R-:W4:Y:S01]  /*5760*/  LDL.LU R14, [R1+0xcc] ;  /* 0x0000cc00010e7983 */ /* 0x000f220000300800 */
[----:B------:R-:W-:-:S03]  /*5770*/  SEL R25, R3, R25, !P2 ;  /* 0x0000001903197207 */ /* 0x000fc60005000000 */
[----:B------:R-:W-:Y:S01]  /*5780*/  STL [R1+0x2138], R11 ;  /* 0x0021380b01007387 */ /* 0x000fe20000100800 */
[C---:B------:R-:W-:Y:S01]  /*5790*/  SEL R24, R3.reuse, R24, !P2 ;  /* 0x0000001803187207 */ /* 0x040fe20005000000 */
[----:B------:R-:W-:Y:S01]  /*57a0*/  @!P3 IMAD.MOV R6, RZ, RZ, -R6 ;  /* 0x000000ffff06b224 */ /* 0x000fe200078e0a06 */
[C---:B------:R-:W-:Y:S01]  /*57b0*/  SEL R26, R3.reuse, R26, !P2 ;  /* 0x0000001a031a7207 */ /* 0x040fe20005000000 */
[----:B------:R-:W-:Y:S01]  /*57c0*/  @!P0 IMAD.MOV R2, RZ, RZ, -R2 ;  /* 0x000000ffff028224 */ /* 0x000fe200078e0a02 */
[C---:B------:R-:W-:Y:S01]  /*57d0*/  SEL R27, R3.reuse, R27, !P2 ;  /* 0x0000001b031b7207 */ /* 0x040fe20005000000 */
[----:B------:R-:W-:Y:S01]  /*57e0*/  @!P4 IMAD.MOV R0, RZ, RZ, -R0 ;  /* 0x000000ffff00c224 */ /* 0x000fe200078e0a00 */
[C---:B------:R-:W-:Y:S02]  /*57f0*/  SEL R28, R3.reuse, R28, !P2 ;  /* 0x0000001c031c7207 */ /* 0x040fe40005000000 */
[C---:B------:R-:W-:Y:S02]  /*5800*/  SEL R8, R3.reuse, R8, !P2 ;  /* 0x0000000803087207 */ /* 0x040fe40005000000 */
[----:B------:R-:W-:-:S02]  /*5810*/  SEL R23, R3, R23, !P2 ;  /* 0x0000001703177207 */ /* 0x000fc40005000000 */
[C---:B------:R-:W-:Y:S02]  /*5820*/  SEL R7, R3.reuse, R7, !P2 ;  /* 0x0000000703077207 */ /* 0x040fe40005000000 */
[C---:B------:R-:W-:Y:S02]  /*5830*/  SEL R6, R3.reuse, R6, !P2 ;  /* 0x0000000603067207 */ /* 0x040fe40005000000 */
[C---:B------:R-:W-:Y:S02]  /*5840*/  SEL R22, R3.reuse, R22, !P2 ;  /* 0x0000001603167207 */ /* 0x040fe40005000000 */
[C---:B------:R-:W-:Y:S02]  /*5850*/  SEL R2, R3.reuse, R2, !P2 ;  /* 0x0000000203027207 */ /* 0x040fe40005000000 */
[C---:B--2---:R-:W-:Y:S02]  /*5860*/  SEL R21, R3.reuse, R21, !P2 ;  /* 0x0000001503157207 */ /* 0x044fe40005000000 */
[----:B------:R-:W-:-:S02]  /*5870*/  SEL R20, R3, R20, !P2 ;  /* 0x0000001403147207 */ /* 0x000fc40005000000 */
[----:B---3--:R-:W-:-:S05]  /*5880*/  SEL R19, R3, R19, !P2 ;  /* 0x0000001303137207 */ /* 0x008fca0005000000 */
[----:B------:R-:W-:Y:S04]  /*5890*/  STL [R1+0x213c], R19 ;  /* 0x00213c1301007387 */ /* 0x000fe80000100800 */
[----:B------:R-:W-:Y:S04]  /*58a0*/  STL [R1+0x2140], R20 ;  /* 0x0021401401007387 */ /* 0x000fe80000100800 */
[----:B------:R-:W-:Y:S04]  /*58b0*/  STL [R1+0x2144], R21 ;  /* 0x0021441501007387 */ /* 0x000fe80000100800 */
[----:B------:R-:W-:Y:S04]  /*58c0*/  STL [R1+0x2148], R22 ;  /* 0x0021481601007387 */ /* 0x000fe80000100800 */
[----:B------:R-:W-:Y:S04]  /*58d0*/  STL [R1+0x214c], R23 ;  /* 0x00214c1701007387 */ /* 0x000fe80000100800 */
[----:B------:R-:W-:Y:S01]  /*58e0*/  STL [R1+0x2150], R24 ;  /* 0x0021501801007387 */ /* 0x000fe20000100800 */
[----:B------:R-:W-:-:S03]  /*58f0*/  SEL R0, R3, R0, !P2 ;  /* 0x0000000003007207 */ /* 0x000fc60005000000 */
[----:B------:R-:W-:Y:S04]  /*5900*/  STL [R1+0x2154], R25 ;  /* 0x0021541901007387 */ /* 0x000fe80000100800 */
[----:B------:R-:W-:Y:S04]  /*5910*/  STL [R1+0x2158], R26 ;  /* 0x0021581a01007387 */ /* 0x000fe80000100800 */
[----:B------:R-:W-:Y:S04]  /*5920*/  STL [R1+0x215c], R27 ;  /* 0x00215c1b01007387 */ /* 0x000fe80000100800 */
[----:B------:R-:W-:Y:S04]  /*5930*/  STL [R1+0x2160], R28 ;  /* 0x0021601c01007387 */ /* 0x000fe80000100800 */
[----:B------:R-:W-:Y:S04]  /*5940*/  STL [R1+0x2164], R8 ;  /* 0x0021640801007387 */ /* 0x000fe80000100800 */
[----:B------:R-:W-:Y:S04]  /*5950*/  STL [R1+0x2168], R7 ;  /* 0x0021680701007387 */ /* 0x000fe80000100800 */
[----:B------:R-:W-:Y:S04]  /*5960*/  STL [R1+0x216c], R6 ;  /* 0x00216c0601007387 */ /* 0x000fe80000100800 */
[----:B------:R-:W-:Y:S04]  /*5970*/  STL [R1+0x2170], R2 ;  /* 0x0021700201007387 */ /* 0x000fe80000100800 */
[----:B------:R0:W-:Y:S01]  /*5980*/  STL [R1+0x2174], R0 ;  /* 0x0021740001007387 */ /* 0x0001e20000100800 */
[----:B----4-:R-:W-:-:S02]  /*5990*/  IMAD R3, R29, UR5, RZ ;  /* 0x000000051d037c24 */ /* 0x010fc4000f8e02ff */
[----:B0-----:R-:W-:-:S03]  /*59a0*/  IMAD R0, R4, UR5, RZ ;  /* 0x0000000504007c24 */ /* 0x001fc6000f8e02ff */
[----:B------:R0:W-:Y:S04]  /*59b0*/  STL [R1+0x2178], R3 ;  /* 0x0021780301007387 */ /* 0x0001e80000100800 */
[----:B------:R-:W-:Y:S01]  /*59c0*/  STL [R1+0x14], R0 ;  /* 0x0000140001007387 */ /* 0x000fe20000100800 */
[----:B0-----:R-:W-:-:S05]  /*59d0*/  IMAD R3, R5, UR5, RZ ;  /* 0x0000000505037c24 */ /* 0x001fca000f8e02ff */
[----:B------:R0:W-:Y:S04]  /*59e0*/  STL [R1+0x18], R3 ;  /* 0x0000180301007387 */ /* 0x0001e80000100800 */
[----:B0-----:R-:W2:Y:S01]  /*59f0*/  LDL.LU R3, [R1+0xb8] ;  /* 0x0000b80001037983 */ /* 0x001ea20000300800 */
[----:B------:R-:W-:Y:S02]  /*5a00*/  IMAD R2, R15, UR5, RZ ;  /* 0x000000050f027c24 */ /* 0x000fe4000f8e02ff */
[----:B------:R-:W-:-:S03]  /*5a10*/  IMAD R0, R14, UR5, RZ ;  /* 0x000000050e007c24 */ /* 0x000fc6000f8e02ff */
[----:B------:R-:W-:Y:S04]  /*5a20*/  STL [R1+0x5c], R2 ;  /* 0x00005c0201007387 */ /* 0x000fe80000100800 */
[----:B--2---:R0:W-:Y:S04]  /*5a30*/  STL [R1+0x217c], R3 ;  /* 0x00217c0301007387 */ /* 0x0041e80000100800 */
[----:B------:R-:W-:Y:S04]  /*5a40*/  STL [R1+0x64], R0 ;  /* 0x0000640001007387 */ /* 0x000fe80000100800 */
[----:B0-----:R-:W2:Y:S04]  /*5a50*/  LDL.LU R3, [R1+0xc0] ;  /* 0x0000c00001037983 */ /* 0x001ea80000300800 */
[----:B--2---:R0:W-:Y:S04]  /*5a60*/  STL [R1+0x2180], R3 ;  /* 0x0021800301007387 */ /* 0x0041e80000100800 */
[----:B0-----:R-:W2:Y:S04]  /*5a70*/  LDL.LU R3, [R1+0xc4] ;  /* 0x0000c40001037983 */ /* 0x001ea80000300800 */
[----:B------:R-:W3:Y:S04]  /*5a80*/  LDL.LU R0, [R1+0xb0] ;  /* 0x0000b00001007983 */ /* 0x000ee80000300800 */
[----:B------:R-:W4:Y:S04]  /*5a90*/  LDL.LU R2, [R1+0xa8] ;  /* 0x0000a80001027983 */ /* 0x000f280000300800 */
        /* <DEDUP_REMOVED lines=25> */
[----:B------:R-:W4:Y:S01]  /*5c30*/  LDL.LU R14, [R1+0x10] ;  /* 0x00001000010e7983 */ /* 0x000f220000300800 */
[----:B--2---:R-:W-:-:S05]  /*5c40*/  IMAD R3, R3, UR5, RZ ;  /* 0x0000000503037c24 */ /* 0x004fca000f8e02ff */
[----:B------:R0:W-:Y:S04]  /*5c50*/  STL [R1+0x68], R3 ;  /* 0x0000680301007387 */ /* 0x0001e80000100800 */
[----:B0-----:R-:W2:Y:S02]  /*5c60*/  LDL.LU R3, [R1+0x2180] ;  /* 0x0021800001037983 */ /* 0x001ea40000300800 */
[----:B--2---:R-:W-:-:S05]  /*5c70*/  IMAD R3, R3, UR5, RZ ;  /* 0x0000000503037c24 */ /* 0x004fca000f8e02ff */
[----:B------:R0:W-:Y:S04]  /*5c80*/  STL [R1+0x6c], R3 ;  /* 0x00006c0301007387 */ /* 0x0001e80000100800 */
[----:B0-----:R-:W2:Y:S01]  /*5c90*/  LDL.LU R3, [R1+0x217c] ;  /* 0x00217c0001037983 */ /* 0x001ea20000300800 */
[----:B---3--:R-:W-:Y:S02]  /*5ca0*/  IMAD R0, R0, UR5, RZ ;  /* 0x0000000500007c24 */ /* 0x008fe4000f8e02ff */
[----:B----4-:R-:W-:Y:S02]  /*5cb0*/  IMAD R2, R2, UR5, RZ ;  /* 0x0000000502027c24 */ /* 0x010fe4000f8e02ff */
[----:B------:R-:W-:Y:S02]  /*5cc0*/  IMAD R6, R6, UR5, RZ ;  /* 0x0000000506067c24 */ /* 0x000fe4000f8e02ff */
[----:B------:R-:W-:-:S02]  /*5cd0*/  IMAD R7, R7, UR5, RZ ;  /* 0x0000000507077c24 */ /* 0x000fc4000f8e02ff */
[----:B------:R-:W-:Y:S02]  /*5ce0*/  IMAD R8, R8, UR5, RZ ;  /* 0x0000000508087c24 */ /* 0x000fe4000f8e02ff */
[----:B------:R-:W-:Y:S02]  /*5cf0*/  IMAD R28, R28, UR5, RZ ;  /* 0x000000051c1c7c24 */ /* 0x000fe4000f8e02ff */
[----:B------:R-:W-:Y:S02]  /*5d00*/  IMAD R27, R27, UR5, RZ ;  /* 0x000000051b1b7c24 */ /* 0x000fe4000f8e02ff */
[----:B------:R-:W-:Y:S02]  /*5d10*/  IMAD R26, R26, UR5, RZ ;  /* 0x000000051a1a7c24 */ /* 0x000fe4000f8e02ff */
        /* <DEDUP_REMOVED lines=20> */
[----:B--2---:R-:W-:-:S05]  /*5e60*/  IMAD R3, R3, UR5, RZ ;  /* 0x0000000503037c24 */ /* 0x004fca000f8e02ff */
[----:B------:R0:W-:Y:S04]  /*5e70*/  STL [R1+0x80], R3 ;  /* 0x0000800301007387 */ /* 0x0001e80000100800 */
[----:B0-----:R-:W2:Y:S04]  /*5e80*/  LDL.LU R3, [R1+0x2178] ;  /* 0x0021780001037983 */ /* 0x001ea80000300800 */
[----:B------:R0:W-:Y:S04]  /*5e90*/  STL [R1+0x84], R0 ;  /* 0x0000840001007387 */ /* 0x0001e80000100800 */
[----:B0-----:R-:W3:Y:S04]  /*5ea0*/  LDL.LU R0, [R1+0x2174] ;  /* 0x0021740001007983 */ /* 0x001ee80000300800 */
[----:B------:R0:W-:Y:S04]  /*5eb0*/  STL [R1+0x88], R2 ;  /* 0x0000880201007387 */ /* 0x0001e80000100800 */
[----:B0-----:R-:W4:Y:S04]  /*5ec0*/  LDL.LU R2, [R1+0x2170] ;  /* 0x0021700001027983 */ /* 0x001f280000300800 */
        /* <DEDUP_REMOVED lines=41> */
[----:B0-----:R-:W2:Y:S04]  /*6160*/  LDL.LU R18, [R1+0x211c] ;  /* 0x00211c0001127983 */ /* 0x001ea80000300800 */
[----:B------:R0:W-:Y:S04]  /*6170*/  STL [R1+0x260], R29 ;  /* 0x0002601d01007387 */ /* 0x0001e80000100800 */
[----:B0-----:R-:W3:Y:S04]  /*6180*/  LDL.LU R29, [R1+0x2118] ;  /* 0x00211800011d7983 */ /* 0x001ee80000300800 */
[----:B------:R0:W-:Y:S04]  /*6190*/  STL [R1+0x268], R4 ;  /* 0x0002680401007387 */ /* 0x0001e80000100800 */
[----:B0-----:R-:W3:Y:S04]  /*61a0*/  LDL.LU R4, [R1+0x2114] ;  /* 0x0021140001047983 */ /* 0x001ee80000300800 */
[----:B------:R0:W-:Y:S04]  /*61b0*/  STL [R1+0x270], R5 ;  /* 0x0002700501007387 */ /* 0x0001e80000100800 */
[----:B0-----:R-:W3:Y:S04]  /*61c0*/  LDL.LU R5, [R1+0x2110] ;  /* 0x0021100001057983 */ /* 0x001ee80000300800 */
[----:B------:R0:W-:Y:S04]  /*61d0*/  STL [R1+0x278], R15 ;  /* 0x0002780f01007387 */ /* 0x0001e80000100800 */
[----:B0-----:R-:W3:Y:S04]  /*61e0*/  LDL.LU R15, [R1+0x210c] ;  /* 0x00210c00010f7983 */ /* 0x001ee80000300800 */
[----:B------:R0:W-:Y:S04]  /*61f0*/  STL [R1+0x280], R14 ;  /* 0x0002800e01007387 */ /* 0x0001e80000100800 */
[----:B0-----:R-:W3:Y:S01]  /*6200*/  LDL.LU R14, [R1+0x2108] ;  /* 0x00210800010e7983 */ /* 0x001ee20000300800 */
[----:B----4-:R-:W-:-:S02]  /*6210*/  IMAD R9, R9, UR5, RZ ;  /* 0x0000000509097c24 */ /* 0x010fc4000f8e02ff */
[----:B--2---:R-:W-:Y:S02]  /*6220*/  IMAD R18, R18, UR5, RZ ;  /* 0x0000000512127c24 */ /* 0x004fe4000f8e02ff */
[----:B---3--:R-:W-:Y:S02]  /*6230*/  IMAD R5, R5, UR5, RZ ;  /* 0x0000000505057c24 */ /* 0x008fe4000f8e02ff */
[----:B------:R-:W-:Y:S02]  /*6240*/  IMAD R15, R15, UR5, RZ ;  /* 0x000000050f0f7c24 */ /* 0x000fe4000f8e02ff */
[----:B------:R-:W-:-:S05]  /*6250*/  IMAD R14, R14, UR5, RZ ;  /* 0x000000050e0e7c24 */ /* 0x000fca000f8e02ff */
[----:B------:R0:W-:Y:S04]  /*6260*/  STL [R1+0x288], R14 ;  /* 0x0002880e01007387 */ /* 0x0001e80000100800 */
[----:B0-----:R-:W2:Y:S04]  /*6270*/  LDL.LU R14, [R1+0x2104] ;  /* 0x00210400010e7983 */ /* 0x001ea80000300800 */
[----:B------:R0:W-:Y:S04]  /*6280*/  STL [R1+0x28c], R15 ;  /* 0x00028c0f01007387 */ /* 0x0001e80000100800 */
[----:B0-----:R-:W2:Y:S04]  /*6290*/  LDL.LU R15, [R1+0x2100] ;  /* 0x00210000010f7983 */ /* 0x001ea80000300800 */
[----:B------:R0:W-:Y:S02]  /*62a0*/  STL [R1+0x290], R5 ;  /* 0x0002900501007387 */ /* 0x0001e40000100800 */
[----:B0-----:R-:W-:-:S02]  /*62b0*/  IMAD R5, R4, UR5, RZ ;  /* 0x0000000504057c24 */ /* 0x001fc4000f8e02ff */
[----:B------:R-:W-:-:S03]  /*62c0*/  IMAD R4, R29, UR5, RZ ;  /* 0x000000051d047c24 */ /* 0x000fc6000f8e02ff */
[----:B------:R0:W-:Y:S04]  /*62d0*/  STL [R1+0x294], R5 ;  /* 0x0002940501007387 */ /* 0x0001e80000100800 */
[----:B------:R1:W-:Y:S01]  /*62e0*/  STL [R1+0x298], R4 ;  /* 0x0002980401007387 */ /* 0x0003e20000100800 */
[----:B0-----:R-:W-:-:S03]  /*62f0*/  IMAD R5, R13, UR5, RZ ;  /* 0x000000050d057c24 */ /* 0x001fc6000f8e02ff */
[----:B------:R-:W-:Y:S01]  /*6300*/  STL [R1+0x29c], R18 ;  /* 0x00029c1201007387 */ /* 0x000fe20000100800 */
[----:B-1----:R-:W-:-:S03]  /*6310*/  IMAD R4, R16, UR5, RZ ;  /* 0x0000000510047c24 */ /* 0x002fc6000f8e02ff */
[----:B------:R0:W-:Y:S04]  /*6320*/  STL [R1+0x2a8], R5 ;  /* 0x0002a80501007387 */ /* 0x0001e80000100800 */
[----:B------:R1:W-:Y:S01]  /*6330*/  STL [R1+0x2ac], R4 ;  /* 0x0002ac0401007387 */ /* 0x0003e20000100800 */
[----:B0-----:R-:W-:-:S03]  /*6340*/  IMAD R5, R10, UR5, RZ ;  /* 0x000000050a057c24 */ /* 0x001fc6000f8e02ff */
[----:B------:R0:W-:Y:S01]  /*6350*/  STL [R1+0x2b0], R9 ;  /* 0x0002b00901007387 */ /* 0x0001e20000100800 */
[----:B-1----:R-:W-:-:S03]  /*6360*/  IMAD R4, R17, UR5, RZ ;  /* 0x0000000511047c24 */ /* 0x002fc6000f8e02ff */
[----:B------:R1:W-:Y:S01]  /*6370*/  STL [R1+0x2b4], R5 ;  /* 0x0002b40501007387 */ /* 0x0003e20000100800 */
[----:B0-----:R-:W-:-:S03]  /*6380*/  IMAD R9, R12, UR5, RZ ;  /* 0x000000050c097c24 */ /* 0x001fc6000f8e02ff */
[----:B------:R0:W-:Y:S01]  /*6390*/  STL [R1+0x284], R4 ;  /* 0x0002840401007387 */ /* 0x0001e20000100800 */
[----:B-1----:R-:W-:-:S03]  /*63a0*/  IMAD R5, R11, UR5, RZ ;  /* 0x000000050b057c24 */ /* 0x002fc6000f8e02ff */
[----:B------:R-:W-:Y:S01]  /*63b0*/  STL [R1+0x27c], R9 ;  /* 0x00027c0901007387 */ /* 0x000fe20000100800 */
[----:B0-----:R-:W-:-:S03]  /*63c0*/  IMAD R4, R19, UR5, RZ ;  /* 0x0000000513047c24 */ /* 0x001fc6000f8e02ff */
[----:B------:R-:W3:Y:S04]  /*63d0*/  LDL R19, [R1+0x5c] ;  /* 0x00005c0001137983 */ /* 0x000ee80000100800 */
[----:B------:R-:W-:Y:S04]  /*63e0*/  STL [R1+0x274], R5 ;  /* 0x0002740501007387 */ /* 0x000fe80000100800 */
[----:B------:R-:W4:Y:S04]  /*63f0*/  LDL R12, [R1+0x64] ;  /* 0x00006400010c7983 */ /* 0x000f280000100800 */
[----:B------:R0:W-:Y:S01]  /*6400*/  STL [R1+0x26c], R4 ;  /* 0x00026c0401007387 */ /* 0x0001e20000100800 */
[----:B------:R-:W-:-:S03]  /*6410*/  IMAD R10, R21, UR5, RZ ;  /* 0x00000005150a7c24 */ /* 0x000fc6000f8e02ff */
[----:B------:R-:W4:Y:S04]  /*6420*/  LDL R17, [R1+0x68] ;  /* 0x0000680001117983 */ /* 0x000f280000100800 */
[----:B------:R-:W4:Y:S01]  /*6430*/  LDL R16, [R1+0x6c] ;  /* 0x00006c0001107983 */ /* 0x000f220000100800 */
[----:B0-----:R-:W-:-:S03]  /*6440*/  IMAD R4, R20, UR5, RZ ;  /* 0x0000000514047c24 */ /* 0x001fc6000f8e02ff */
[----:B------:R-:W4:Y:S04]  /*6450*/  LDL R13, [R1+0x80] ;  /* 0x00008000010d7983 */ /* 0x000f280000100800 */
[----:B------:R-:W4:Y:S04]  /*6460*/  LDL R18, [R1+0x84] ;  /* 0x0000840001127983 */ /* 0x000f280000100800 */
[----:B------:R-:W4:Y:S04]  /*6470*/  LDL R29, [R1+0x88] ;  /* 0x00008800011d7983 */ /* 0x000f280000100800 */
[----:B------:R-:W4:Y:S04]  /*6480*/  LDL R20, [R1+0x18] ;  /* 0x0000180001147983 */ /* 0x000f280000100800 */
[----:B------:R0:W-:Y:S04]  /*6490*/  STL [R1+0x264], R4 ;  /* 0x0002640401007387 */ /* 0x0001e80000100800 */
[----:B------:R-:W4:Y:S01]  /*64a0*/  LDL R21, [R1+0x14] ;  /* 0x0000140001157983 */ /* 0x000f220000100800 */
[----:B------:R-:W-:-:S02]  /*64b0*/  IMAD R5, R24, UR5, RZ ;  /* 0x0000000518057c24 */ /* 0x000fc4000f8e02ff */
[----:B------:R-:W-:Y:S02]  /*64c0*/  IMAD R11, R23, UR5, RZ ;  /* 0x00000005170b7c24 */ /* 0x000fe4000f8e02ff */
[----:B------:R-:W-:Y:S01]  /*64d0*/  IMAD R9, R22, UR5, RZ ;  /* 0x0000000516097c24 */ /* 0x000fe2000f8e02ff */
[----:B------:R-:W-:Y:S01]  /*64e0*/  STL [R1+0x25c], R10 ;  /* 0x00025c0a01007387 */ /* 0x000fe20000100800 */
[----:B0-----:R-:W-:Y:S02]  /*64f0*/  IMAD R4, R25, UR5, RZ ;  /* 0x0000000519047c24 */ /* 0x001fe4000f8e02ff */
[----:B------:R-:W-:Y:S01]  /*6500*/  IMAD R22, R26, UR5, RZ ;  /* 0x000000051a167c24 */ /* 0x000fe2000f8e02ff */
[----:B------:R0:W-:Y:S04]  /*6510*/  STL [R1+0x244], R5 ;  /* 0x0002440501007387 */ /* 0x0001e80000100800 */
[----:B------:R-:W-:Y:S04]  /*6520*/  STL [R1+0x24c], R11 ;  /* 0x00024c0b01007387 */ /* 0x000fe80000100800 */
[----:B------:R-:W-:Y:S01]  /*6530*/  STL [R1+0x254], R9 ;  /* 0x0002540901007387 */ /* 0x000fe20000100800 */
[----:B0-----:R-:W-:-:S03]  /*6540*/  IMAD R5, R27, UR5, RZ ;  /* 0x000000051b057c24 */ /* 0x001fc6000f8e02ff */
[----:B------:R0:W-:Y:S01]  /*6550*/  STL [R1+0x23c], R4 ;  /* 0x00023c0401007387 */ /* 0x0001e20000100800 */
[----:B------:R-:W-:-:S03]  /*6560*/  IMAD R8, R8, UR5, RZ ;  /* 0x0000000508087c24 */ /* 0x000fc6000f8e02ff */
[----:B------:R-:W-:Y:S01]  /*6570*/  STL [R1+0x234], R22 ;  /* 0x0002341601007387 */ /* 0x000fe20000100800 */
[----:B------:R-:W-:Y:S02]  /*6580*/  IMAD R2, R2, UR5, RZ ;  /* 0x0000000502027c24 */ /* 0x000fe4000f8e02ff */
[----:B0-----:R-:W-:Y:S01]  /*6590*/  IMAD R4, R28, UR5, RZ ;  /* 0x000000051c047c24 */ /* 0x001fe2000f8e02ff */
[----:B------:R0:W-:Y:S04]  /*65a0*/  STL [R1+0x22c], R5 ;  /* 0x00022c0501007387 */ /* 0x0001e80000100800 */
[----:B------:R1:W-:Y:S01]  /*65b0*/  STL [R1+0x224], R4 ;  /* 0x0002240401007387 */ /* 0x0003e20000100800 */
[----:B0-----:R-:W-:-:S03]  /*65c0*/  IMAD R5, R7, UR5, RZ ;  /* 0x0000000507057c24 */ /* 0x001fc6000f8e02ff */
[----:B------:R-:W-:Y:S01]  /*65d0*/  STL [R1+0x21c], R8 ;  /* 0x00021c0801007387 */ /* 0x000fe20000100800 */
[----:B-1----:R-:W-:-:S03]  /*65e0*/  IMAD R4, R6, UR5, RZ ;  /* 0x0000000506047c24 */ /* 0x002fc6000f8e02ff */
[----:B------:R-:W-:Y:S04]  /*65f0*/  STL [R1+0x214], R5 ;  /* 0x0002140501007387 */ /* 0x000fe80000100800 */
[----:B------:R-:W-:Y:S04]  /*6600*/  STL [R1+0x204], R2 ;  /* 0x0002040201007387 */ /* 0x000fe80000100800 */
[----:B------:R-:W-:Y:S04]  /*6610*/  STL [R1+0x20c], R4 ;  /* 0x00020c0401007387 */ /* 0x000fe80000100800 */
[----:B------:R-:W-:Y:S01]  /*6620*/  STL [R1+0x20b0], R4 ;  /* 0x0020b00401007387 */ /* 0x000fe20000100800 */
[----:B--2---:R-:W-:-:S05]  /*6630*/  IMAD.WIDE R6, R3, 0x2, R14 ;  /* 0x0000000203067825 */ /* 0x004fca00078e020e */
[----:B------:R3:W-:Y:S04]  /*6640*/  STL.64 [R1+0x1d8], R6 ;  /* 0x0001d80601007387 */ /* 0x0007e80000100a00 */
[----:B------:R4:W-:Y:S01]  /*6650*/  STL [R1+0x20b4], R5 ;  /* 0x0020b40501007387 */ /* 0x0009e20000100800 */
[----:B---3--:R-:W-:-:S04]  /*6660*/  IMAD.WIDE R6, R19, 0x2, R14 ;  /* 0x0000000213067825 */ /* 0x008fc800078e020e */
[----:B----4-:R-:W-:-:S04]  /*6670*/  IMAD.WIDE R4, R21, 0x2, R14 ;  /* 0x0000000215047825 */ /* 0x010fc800078e020e */
[--C-:B------:R-:W-:Y:S01]  /*6680*/  IMAD.WIDE R20, R20, 0x2, R14.reuse ;  /* 0x0000000214147825 */ /* 0x100fe200078e020e */
[----:B------:R0:W-:Y:S04]  /*6690*/  STL.64 [R1+0x1d0], R4 ;  /* 0x0001d00401007387 */ /* 0x0001e80000100a00 */
[----:B------:R1:W-:Y:S04]  /*66a0*/  STL.64 [R1+0x1c8], R20 ;  /* 0x0001c81401007387 */ /* 0x0003e80000100a00 */
[----:B------:R2:W-:Y:S01]  /*66b0*/  STL.64 [R1+0x1c0], R6 ;  /* 0x0001c00601007387 */ /* 0x0005e20000100a00 */
[----:B0-----:R-:W-:-:S04]  /*66c0*/  IMAD.WIDE R4, R12, 0x2, R14 ;  /* 0x000000020c047825 */ /* 0x001fc800078e020e */
[--C-:B-1----:R-:W-:Y:S01]  /*66d0*/  IMAD.WIDE R20, R17, 0x2, R14.reuse ;  /* 0x0000000211147825 */ /* 0x102fe200078e020e */
[----:B------:R0:W-:Y:S03]  /*66e0*/  STL.64 [R1+0x1b8], R4 ;  /* 0x0001b80401007387 */ /* 0x0001e60000100a00 */
[--C-:B--2---:R-:W-:Y:S01]  /*66f0*/  IMAD.WIDE R6, R16, 0x2, R14.reuse ;  /* 0x0000000210067825 */ /* 0x104fe200078e020e */
[----:B------:R-:W-:Y:S04]  /*6700*/  STL.64 [R1+0x1b0], R20 ;  /* 0x0001b01401007387 */ /* 0x000fe80000100a00 */
[----:B------:R1:W-:Y:S01]  /*6710*/  STL.64 [R1+0x1a8], R6 ;  /* 0x0001a80601007387 */ /* 0x0003e20000100a00 */
[----:B0-----:R-:W-:-:S04]  /*6720*/  IMAD.WIDE R4, R13, 0x2, R14 ;  /* 0x000000020d047825 */ /* 0x001fc800078e020e */
[--C-:B------:R-:W-:Y:S01]  /*6730*/  IMAD.WIDE R12, R18, 0x2, R14.reuse ;  /* 0x00000002120c7825 */ /* 0x100fe200078e020e */
[----:B------:R0:W-:Y:S03]  /*6740*/  STL.64 [R1+0x1a0], R4 ;  /* 0x0001a00401007387 */ /* 0x0001e60000100a00 */
[----:B-1----:R-:W-:Y:S01]  /*6750*/  IMAD.WIDE R6, R29, 0x2, R14 ;  /* 0x000000021d067825 */ /* 0x002fe200078e020e */
[----:B------:R-:W-:Y:S04]  /*6760*/  STL.64 [R1+0x198], R12 ;  /* 0x0001980c01007387 */ /* 0x000fe80000100a00 */
[----:B------:R-:W-:Y:S01]  /*6770*/  STL.64 [R1+0x190], R6 ;  /* 0x0001900601007387 */ /* 0x000fe20000100a00 */
[----:B0-----:R-:W-:-:S02]  /*6780*/  IMAD.MOV.U32 R4, RZ, RZ, R11 ;  /* 0x000000ffff047224 */ /* 0x001fc400078e000b */
[----:B------:R-:W-:-:S05]  /*6790*/  IMAD.MOV.U32 R5, RZ, RZ, R10 ;  /* 0x000000ffff057224 */ /* 0x000fca00078e000a */
[----:B------:R0:W-:Y:S04]  /*67a0*/  STL.64 [R1+0x20d8], R4 ;  /* 0x0020d80401007387 */ /* 0x0001e80000100a00 */
[----:B0-----:R-:W2:Y:S01]  /*67b0*/  LDL R4, [R1+0x1f8] ;  /* 0x0001f80001047983 */ /* 0x001ea20000100800 */
[----:B------:R-:W-:-:S05]  /*67c0*/  IMAD.MOV.U32 R5, RZ, RZ, R9 ;  /* 0x000000ffff057224 */ /* 0x000fca00078e0009 */
[----:B------:R0:W-:Y:S04]  /*67d0*/  STL [R1+0x20e0], R5 ;  /* 0x0020e00501007387 */ /* 0x0001e80000100800 */
[----:B0-----:R-:W3:Y:S04]  /*67e0*/  LDL R5, [R1+0x1f4] ;  /* 0x0001f40001057983 */ /* 0x001ee80000100800 */
[----:B--2---:R0:W-:Y:S04]  /*67f0*/  STL [R1+0x20e4], R4 ;  /* 0x0020e40401007387 */ /* 0x0041e80000100800 */
[----:B0-----:R-:W2:Y:S04]  /*6800*/  LDL R4, [R1+0x1f0] ;  /* 0x0001f00001047983 */ /* 0x001ea80000100800 */
[----:B---3--:R0:W-:Y:S04]  /*6810*/  STL [R1+0x20e8], R5 ;  /* 0x0020e80501007387 */ /* 0x0081e80000100800 */
        /* <DEDUP_REMOVED lines=10> */
[----:B------:R-:W2:Y:S04]  /*68c0*/  LDL.LU R2, [R1+0x1fc] ;  /* 0x0001fc0001027983 */ /* 0x000ea80000300800 */
        /* <DEDUP_REMOVED lines=14> */
[----:B---3--:R-:W-:-:S03]  /*69b0*/  IMAD.WIDE R4, R5, 0x2, R14 ;  /* 0x0000000205047825 */ /* 0x008fc600078e020e */
[----:B------:R-:W3:Y:S04]  /*69c0*/  LDL.LU R13, [R1+0x270] ;  /* 0x00027000010d7983 */ /* 0x000ee80000300800 */
[----:B------:R-:W3:Y:S04]  /*69d0*/  LDL.LU R17, [R1+0x278] ;  /* 0x0002780001117983 */ /* 0x000ee80000300800 */
[----:B------:R-:W3:Y:S04]  /*69e0*/  LDL.LU R16, [R1+0x280] ;  /* 0x0002800001107983 */ /* 0x000ee80000300800 */
[----:B------:R-:W3:Y:S04]  /*69f0*/  LDL.LU R18, [R1+0x288] ;  /* 0x0002880001127983 */ /* 0x000ee80000300800 */
[----:B------:R-:W3:Y:S04]  /*6a00*/  LDL.LU R20, [R1+0x28c] ;  /* 0x00028c0001147983 */ /* 0x000ee80000300800 */
[----:B------:R-:W3:Y:S04]  /*6a10*/  LDL.LU R22, [R1+0x290] ;  /* 0x0002900001167983 */ /* 0x000ee80000300800 */
[----:B------:R-:W3:Y:S04]  /*6a20*/  LDL.LU R24, [R1+0x294] ;  /* 0x0002940001187983 */ /* 0x000ee80000300800 */
[----:B------:R-:W3:Y:S04]  /*6a30*/  LDL.LU R26, [R1+0x298] ;  /* 0x00029800011a7983 */ /* 0x000ee80000300800 */
[----:B------:R0:W-:Y:S04]  /*6a40*/  STL.64 [R1+0x188], R4 ;  /* 0x0001880401007387 */ /* 0x0001e80000100a00 */
[----:B0-----:R-:W2:Y:S02]  /*6a50*/  LDL.LU R4, [R1+0x20fc] ;  /* 0x0020fc0001047983 */ /* 0x001ea40000300800 */
[----:B--2---:R-:W-:-:S05]  /*6a60*/  IMAD.WIDE R4, R4, 0x2, R14 ;  /* 0x0000000204047825 */ /* 0x004fca00078e020e */
        /* <DEDUP_REMOVED lines=18> */
[----:B------:R0:W-:Y:S02]  /*6b90*/  STL.64 [R1+0x150], R4 ;  /* 0x0001500401007387 */ /* 0x0001e40000100a00 */
[----:B0-----:R-:W-:-:S05]  /*6ba0*/  IMAD.WIDE R4, R2, 0x2, R14 ;  /* 0x0000000202047825 */ /* 0x001fca00078e020e */
[----:B------:R0:W-:Y:S04]  /*6bb0*/  STL.64 [R1+0x148], R4 ;  /* 0x0001480401007387 */ /* 0x0001e80000100a00 */
[----:B0-----:R-:W2:Y:S04]  /*6bc0*/  LDL.LU R5, [R1+0x20e0] ;  /* 0x0020e00001057983 */ /* 0x001ea80000300800 */
[----:B------:R2:W-:Y:S02]  /*6bd0*/  STL.64 [R1+0x20b8], R2 ;  /* 0x0020b80201007387 */ /* 0x0005e40000100a00 */
[----:B--2---:R-:W-:-:S02]  /*6be0*/  IMAD.MOV.U32 R3, RZ, RZ, R5 ;  /* 0x000000ffff037224 */ /* 0x004fc400078e0005 */
[----:B----4-:R-:W-:-:S05]  /*6bf0*/  IMAD.WIDE R4, R6, 0x2, R14 ;  /* 0x0000000206047825 */ /* 0x010fca00078e020e */
[----:B------:R0:W-:Y:S02]  /*6c00*/  STL.64 [R1+0x140], R4 ;  /* 0x0001400401007387 */ /* 0x0001e40000100a00 */
[----:B0-----:R-:W-:-:S05]  /*6c10*/  IMAD.WIDE R4, R7, 0x2, R14 ;  /* 0x0000000207047825 */ /* 0x001fca00078e020e */
[----:B------:R0:W-:Y:S04]  /*6c20*/  STL.64 [R1+0x138], R4 ;  /* 0x0001380401007387 */ /* 0x0001e80000100a00 */
[----:B0-----:R-:W2:Y:S04]  /*6c30*/  LDL.LU.64 R4, [R1+0x20d8] ;  /* 0x0020d80001047983 */ /* 0x001ea80000300a00 */
[----:B------:R0:W-:Y:S02]  /*6c40*/  STL.64 [R1+0x2060], R6 ;  /* 0x0020600601007387 */ /* 0x0001e40000100a00 */
[----:B0-----:R-:W-:-:S05]  /*6c50*/  IMAD.WIDE R6, R8, 0x2, R14 ;  /* 0x0000000208067825 */ /* 0x001fca00078e020e */
        /* <DEDUP_REMOVED lines=12> */
[----:B------:R0:W-:Y:S04]  /*6d20*/  STL.64 [R1+0x100], R6 ;  /* 0x0001000601007387 */ /* 0x0001e80000100a00 */
[----:B------:R1:W-:Y:S01]  /*6d30*/  STL.64 [R1+0x2068], R28 ;  /* 0x0020681c01007387 */ /* 0x0003e20000100a00 */
[----:B0-----:R-:W-:-:S05]  /*6d40*/  IMAD.WIDE R6, R29, 0x2, R14 ;  /* 0x000000021d067825 */ /* 0x001fca00078e020e */
[----:B------:R0:W-:Y:S01]  /*6d50*/  STL.64 [R1+0xf8], R6 ;  /* 0x0000f80601007387 */ /* 0x0001e20000100a00 */
[----:B-1----:R-:W-:-:S04]  /*6d60*/  IMAD.WIDE R28, R12, 0x2, R14 ;  /* 0x000000020c1c7825 */ /* 0x002fc800078e020e */
[----:B0-----:R-:W-:-:S05]  /*6d70*/  IMAD.WIDE R6, R11, 0x2, R14 ;  /* 0x000000020b067825 */ /* 0x001fca00078e020e */
[----:B------:R0:W-:Y:S04]  /*6d80*/  STL.64 [R1+0xf0], R6 ;  /* 0x0000f00601007387 */ /* 0x0001e80000100a00 */
[----:B------:R-:W4:Y:S04]  /*6d90*/  LDL R2, [R1+0x2b4] ;  /* 0x0002b40001027983 */ /* 0x000f280000100800 */
[----:B------:R-:W-:Y:S01]  /*6da0*/  STL.64 [R1+0xe8], R28 ;  /* 0x0000e81c01007387 */ /* 0x000fe20000100a00 */
[----:B0-----:R-:W-:-:S05]  /*6db0*/  IMAD.WIDE R6, R9, 0x2, R14 ;  /* 0x0000000209067825 */ /* 0x001fca00078e020e */
[----:B------:R0:W-:Y:S04]  /*6dc0*/  STL.64 [R1+0xe0], R6 ;  /* 0x0000e00601007387 */ /* 0x0001e80000100a00 */
[----:B------:R1:W-:Y:S01]  /*6dd0*/  STL.64 [R1+0x2070], R8 ;  /* 0x0020700801007387 */ /* 0x0003e20000100a00 */
[----:B0-----:R-:W-:-:S03]  /*6de0*/  IMAD.WIDE R6, R10, 0x2, R14 ;  /* 0x000000020a067825 */ /* 0x001fc600078e020e */
[----:B-1----:R-:W4:Y:S04]  /*6df0*/  LDL R8, [R1+0x2b0] ;  /* 0x0002b00001087983 */ /* 0x002f280000100800 */
[----:B------:R0:W-:Y:S04]  /*6e00*/  STL.64 [R1+0x2078], R10 ;  /* 0x0020780a01007387 */ /* 0x0001e80000100a00 */
[----:B0-----:R-:W4:Y:S04]  /*6e10*/  LDL R10, [R1+0x2a8] ;  /* 0x0002a800010a7983 */ /* 0x001f280000100800 */
[----:B------:R0:W-:Y:S04]  /*6e20*/  STL.64 [R1+0x2a0], R6 ;  /* 0x0002a00601007387 */ /* 0x0001e80000100a00 */
[----:B------:R-:W4:Y:S04]  /*6e30*/  LDL R11, [R1+0x2ac] ;  /* 0x0002ac00010b7983 */ /* 0x000f280000100800 */
[----:B---3--:R1:W-:Y:S01]  /*6e40*/  STL.64 [R1+0x2080], R12 ;  /* 0x0020800c01007387 */ /* 0x0083e20000100a00 */
[----:B0-----:R-:W-:-:S03]  /*6e50*/  IMAD.WIDE R6, R13, 0x2, R14 ;  /* 0x000000020d067825 */ /* 0x001fc600078e020e */
[----:B-1----:R-:W3:Y:S01]  /*6e60*/  LDL R13, [R1+0x29c] ;  /* 0x00029c00010d7983 */ /* 0x002ee20000100800 */
[----:B------:R-:W-:-:S03]  /*6e70*/  IMAD.WIDE R28, R17, 0x2, R14 ;  /* 0x00000002111c7825 */ /* 0x000fc600078e020e */
[----:B------:R0:W-:Y:S04]  /*6e80*/  STL.64 [R1+0x2b8], R6 ;  /* 0x0002b80601007387 */ /* 0x0001e80000100a00 */
[----:B------:R-:W3:Y:S04]  /*6e90*/  LDL R9, [R1+0x284] ;  /* 0x0002840001097983 */ /* 0x000ee80000100800 */
[----:B------:R1:W-:Y:S01]  /*6ea0*/  STL.64 [R1+0x2c0], R28 ;  /* 0x0002c01c01007387 */ /* 0x0003e20000100a00 */
[----:B0-----:R-:W-:-:S03]  /*6eb0*/  IMAD.WIDE R6, R16, 0x2, R14 ;  /* 0x0000000210067825 */ /* 0x001fc600078e020e */
[----:B-1----:R-:W3:Y:S04]  /*6ec0*/  LDL R28, [R1+0x27c] ;  /* 0x00027c00011c7983 */ /* 0x002ee80000100800 */
[----:B------:R0:W-:Y:S04]  /*6ed0*/  STL.64 [R1+0x2c8], R6 ;  /* 0x0002c80601007387 */ /* 0x0001e80000100a00 */
[----:B------:R-:W3:Y:S04]  /*6ee0*/  LDL R29, [R1+0x274] ;  /* 0x00027400011d7983 */ /* 0x000ee80000100800 */
[----:B0-----:R-:W3:Y:S04]  /*6ef0*/  LDL R6, [R1+0x26c] ;  /* 0x00026c0001067983 */ /* 0x001ee80000100800 */
[----:B------:R-:W3:Y:S04]  /*6f00*/  LDL R7, [R1+0x264] ;  /* 0x0002640001077983 */ /* 0x000ee80000100800 */
[----:B------:R0:W-:Y:S04]  /*6f10*/  STL.64 [R1+0x2088], R16 ;  /* 0x0020881001007387 */ /* 0x0001e80000100a00 */
[----:B------:R1:W-:Y:S01]  /*6f20*/  STL.64 [R1+0x2090], R18 ;  /* 0x0020901201007387 */ /* 0x0003e20000100a00 */
[----:B0-----:R-:W-:-:S04]  /*6f30*/  IMAD.WIDE R16, R18, 0x2, R14 ;  /* 0x0000000212107825 */ /* 0x001fc800078e020e */
[--C-:B-1----:R-:W-:Y:S01]  /*6f40*/  IMAD.WIDE R18, R20, 0x2, R14.reuse ;  /* 0x0000000214127825 */ /* 0x102fe200078e020e */
[----:B------:R0:W-:Y:S04]  /*6f50*/  STL.64 [R1+0x2d0], R16 ;  /* 0x0002d01001007387 */ /* 0x0001e80000100a00 */
[----:B------:R-:W-:Y:S04]  /*6f60*/  STL.64 [R1+0x2098], R20 ;  /* 0x0020981401007387 */ /* 0x000fe80000100a00 */
[----:B------:R1:W-:Y:S01]  /*6f70*/  STL.64 [R1+0x2d8], R18 ;  /* 0x0002d81201007387 */ /* 0x0003e20000100a00 */
[----:B0-----:R-:W-:-:S03]  /*6f80*/  IMAD.WIDE R16, R22, 0x2, R14 ;  /* 0x0000000216107825 */ /* 0x001fc600078e020e */
[----:B------:R-:W-:Y:S04]  /*6f90*/  STL.64 [R1+0x20a0], R22 ;  /* 0x0020a01601007387 */ /* 0x000fe80000100a00 */
[----:B------:R0:W-:Y:S01]  /*6fa0*/  STL.64 [R1+0x2e0], R16 ;  /* 0x0002e01001007387 */ /* 0x0001e20000100a00 */
[----:B-1----:R-:W-:-:S03]  /*6fb0*/  IMAD.WIDE R18, R24, 0x2, R14 ;  /* 0x0000000218127825 */ /* 0x002fc600078e020e */
[----:B------:R2:W-:Y:S04]  /*6fc0*/  STL.64 [R1+0x20c0], R24 ;  /* 0x0020c01801007387 */ /* 0x0005e80000100a00 */
[----:B------:R-:W-:Y:S01]  /*6fd0*/  STL.64 [R1+0x2e8], R18 ;  /* 0x0002e81201007387 */ /* 0x000fe20000100a00 */
[----:B0-----:R-:W-:-:S03]  /*6fe0*/  IMAD.WIDE R16, R26, 0x2, R14 ;  /* 0x000000021a107825 */ /* 0x001fc600078e020e */
[----:B------:R0:W-:Y:S04]  /*6ff0*/  STL.64 [R1+0x20c8], R26 ;  /* 0x0020c81a01007387 */ /* 0x0001e80000100a00 */
[----:B------:R1:W-:Y:S01]  /*7000*/  STL.64 [R1+0x2f0], R16 ;  /* 0x0002f01001007387 */ /* 0x0003e20000100a00 */
[----:B--2---:R-:W-:Y:S02]  /*7010*/  IMAD.MOV.U32 R24, RZ, RZ, R4 ;  /* 0x000000ffff187224 */ /* 0x004fe400078e0004 */
[----:B0-----:R-:W-:Y:S02]  /*7020*/  IMAD.MOV.U32 R27, RZ, RZ, R3 ;  /* 0x000000ffff1b7224 */ /* 0x001fe400078e0003 */
[----:B------:R-:W-:Y:S02]  /*7030*/  IMAD.MOV.U32 R26, RZ, RZ, R5 ;  /* 0x000000ffff1a7224 */ /* 0x000fe400078e0005 */
[----:B----4-:R-:W-:-:S04]  /*7040*/  IMAD.WIDE R18, R10, 0x2, R14 ;  /* 0x000000020a127825 */ /* 0x010fc800078e020e */
[----:B-1----:R-:W-:-:S04]  /*7050*/  IMAD.WIDE R16, R11, 0x2, R14 ;  /* 0x000000020b107825 */ /* 0x002fc800078e020e */
[----:B------:R-:W-:-:S04]  /*7060*/  IMAD.WIDE R10, R2, 0x2, R14 ;  /* 0x00000002020a7825 */ /* 0x000fc800078e020e */
[----:B---3--:R-:W-:-:S05]  /*7070*/  IMAD.WIDE R12, R13, 0x2, R14 ;  /* 0x000000020d0c7825 */ /* 0x008fca00078e020e */
[----:B------:R0:W-:Y:S04]  /*7080*/  STL.64 [R1+0x2f8], R12 ;  /* 0x0002f80c01007387 */ /* 0x0001e80000100a00 */
[----:B------:R-:W-:Y:S04]  /*7090*/  STL.64 [R1+0x300], R18 ;  /* 0x0003001201007387 */ /* 0x000fe80000100a00 */
[----:B------:R-:W-:Y:S01]  /*70a0*/  STL.64 [R1+0x308], R16 ;  /* 0x0003081001007387 */ /* 0x000fe20000100a00 */
[----:B0-----:R-:W-:-:S05]  /*70b0*/  IMAD.WIDE R12, R8, 0x2, R14 ;  /* 0x00000002080c7825 */ /* 0x001fca00078e020e */
[----:B------:R-:W-:Y:S04]  /*70c0*/  STL.64 [R1+0x310], R12 ;  /* 0x0003100c01007387 */ /* 0x000fe80000100a00 */
[----:B------:R0:W-:Y:S04]  /*70d0*/  STL.64 [R1+0x318], R10 ;  /* 0x0003180a01007387 */ /* 0x0001e80000100a00 */
[----:B------:R-:W-:Y:S04]  /*70e0*/  STL [R1+0x20d0], R27 ;  /* 0x0020d01b01007387 */ /* 0x000fe80000100800 */
[----:B------:R-:W2:Y:S01]  /*70f0*/  LDL R25, [R1+0x244] ;  /* 0x0002440001197983 */ /* 0x000ea20000100800 */
[----:B0-----:R-:W-:-:S03]  /*7100*/  IMAD.WIDE R10, R9, 0x2, R14 ;  /* 0x00000002090a7825 */ /* 0x001fc600078e020e */
[----:B------:R-:W3:Y:S01]  /*7110*/  LDL R22, [R1+0x23c] ;  /* 0x00023c0001167983 */ /* 0x000ee20000100800 */
[----:B------:R-:W-:-:S03]  /*7120*/  IMAD.WIDE R8, R28, 0x2, R14 ;  /* 0x000000021c087825 */ /* 0x000fc600078e020e */
[----:B------:R-:W4:Y:S04]  /*7130*/  LDL R2, [R1+0x234] ;  /* 0x0002340001027983 */ /* 0x000f280000100800 */
[----:B------:R-:W4:Y:S04]  /*7140*/  LDL R3, [R1+0x22c] ;  /* 0x00022c0001037983 */ /* 0x000f280000100800 */
[----:B------:R-:W4:Y:S04]  /*7150*/  LDL R5, [R1+0x224] ;  /* 0x0002240001057983 */ /* 0x000f280000100800 */
[----:B------:R-:W4:Y:S04]  /*7160*/  LDL R4, [R1+0x21c] ;  /* 0x00021c0001047983 */ /* 0x000f280000100800 */
[----:B------:R-:W4:Y:S04]  /*7170*/  LDL R23, [R1+0x204] ;  /* 0x0002040001177983 */ /* 0x000f280000100800 */
[----:B------:R0:W-:Y:S04]  /*7180*/  STL.64 [R1+0x320], R10 ;  /* 0x0003200a01007387 */ /* 0x0001e80000100a00 */
[----:B------:R1:W-:Y:S01]  /*7190*/  STL.64 [R1+0x328], R8 ;  /* 0x0003280801007387 */ /* 0x0003e20000100a00 */
[----:B0-----:R-:W-:-:S04]  /*71a0*/  IMAD.WIDE R10, R29, 0x2, R14 ;  /* 0x000000021d0a7825 */ /* 0x001fc800078e020e */
[--C-:B-1----:R-:W-:Y:S01]  /*71b0*/  IMAD.WIDE R8, R6, 0x2, R14.reuse ;  /* 0x0000000206087825 */ /* 0x102fe200078e020e */
[----:B------:R0:W-:Y:S03]  /*71c0*/  STL.64 [R1+0x330], R10 ;  /* 0x0003300a01007387 */ /* 0x0001e60000100a00 */
[--C-:B------:R-:W-:Y:S01]  /*71d0*/  IMAD.WIDE R6, R7, 0x2, R14.reuse ;  /* 0x0000000207067825 */ /* 0x100fe200078e020e */
[----:B------:R-:W4:Y:S04]  /*71e0*/  LDL.LU R20, [R1+0x14] ;  /* 0x0000140001147983 */ /* 0x000f280000300800 */
[----:B------:R1:W-:Y:S04]  /*71f0*/  STL.64 [R1+0x338], R8 ;  /* 0x0003380801007387 */ /* 0x0003e80000100a00 */
[----:B------:R-:W4:Y:S04]  /*7200*/  LDL.LU R21, [R1+0x18] ;  /* 0x0000180001157983 */ /* 0x000f280000300800 */
[----:B------:R1:W-:Y:S04]  /*7210*/  STL.64 [R1+0x340], R6 ;  /* 0x0003400601007387 */ /* 0x0003e80000100a00 */
[----:B------:R-:W4:Y:S04]  /*7220*/  LDL.LU R18, [R1+0x5c] ;  /* 0x00005c0001127983 */ /* 0x000f280000300800 */
[----:B------:R-:W4:Y:S04]  /*7230*/  LDL.LU R19, [R1+0x64] ;  /* 0x0000640001137983 */ /* 0x000f280000300800 */
[----:B------:R-:W4:Y:S04]  /*7240*/  LDL.LU R16, [R1+0x68] ;  /* 0x0000680001107983 */ /* 0x000f280000300800 */
[----:B------:R-:W4:Y:S04]  /*7250*/  LDL.LU R17, [R1+0x6c] ;  /* 0x00006c0001117983 */ /* 0x000f280000300800 */
[----:B------:R-:W4:Y:S04]  /*7260*/  LDL.LU R12, [R1+0x80] ;  /* 0x00008000010c7983 */ /* 0x000f280000300800 */
[----:B------:R-:W4:Y:S01]  /*7270*/  LDL.LU R13, [R1+0x84] ;  /* 0x00008400010d7983 */ /* 0x000f220000300800 */
[----:B------:R-:W-:-:S03]  /*7280*/  IMAD.WIDE R26, R26, 0x2, R14 ;  /* 0x000000021a1a7825 */ /* 0x000fc600078e020e */
[----:B0-----:R-:W4:Y:S04]  /*7290*/  LDL.LU R10, [R1+0x88] ;  /* 0x00008800010a7983 */ /* 0x001f280000300800 */
[----:B------:R-:W4:Y:S04]  /*72a0*/  LDL.LU R11, [R1+0x8c] ;  /* 0x00008c00010b7983 */ /* 0x000f280000300800 */
[----:B-1----:R-:W4:Y:S04]  /*72b0*/  LDL.LU R8, [R1+0x1e0] ;  /* 0x0001e00001087983 */ /* 0x002f280000300800 */
[----:B------:R-:W4:Y:S04]  /*72c0*/  LDL.LU R9, [R1+0x1e4] ;  /* 0x0001e40001097983 */ /* 0x000f280000300800 */
[----:B------:R-:W4:Y:S04]  /*72d0*/  LDL.LU R28, [R1+0x1e8] ;  /* 0x0001e800011c7983 */ /* 0x000f280000300800 */
[----:B------:R-:W4:Y:S04]  /*72e0*/  LDL.LU R29, [R1+0x1ec] ;  /* 0x0001ec00011d7983 */ /* 0x000f280000300800 */
[----:B------:R-:W4:Y:S04]  /*72f0*/  LDL.LU R6, [R1+0x1f0] ;  /* 0x0001f00001067983 */ /* 0x000f280000300800 */
[----:B------:R-:W4:Y:S04]  /*7300*/  LDL.LU R7, [R1+0x1f4] ;  /* 0x0001f40001077983 */ /* 0x000f280000300800 */
[----:B------:R0:W-:Y:S04]  /*7310*/  STL.64 [R1+0x348], R26 ;  /* 0x0003481a01007387 */ /* 0x0001e80000100a00 */
[----:B0-----:R-:W2:Y:S02]  /*7320*/  LDL.LU R27, [R1+0x20d0] ;  /* 0x0020d000011b7983 */ /* 0x001ea40000300800 */
[----:B--2---:R-:W-:-:S05]  /*7330*/  IMAD.WIDE R26, R27, 0x2, R14 ;  /* 0x000000021b1a7825 */ /* 0x004fca00078e020e */
[----:B------:R0:W-:Y:S02]  /*7340*/  STL.64 [R1+0x350], R26 ;  /* 0x0003501a01007387 */ /* 0x0001e40000100a00 */
[----:B0-----:R-:W-:-:S04]  /*7350*/  IMAD.WIDE R26, R24, 0x2, R14 ;  /* 0x00000002181a7825 */ /* 0x001fc800078e020e */
[--C-:B------:R-:W-:Y:S01]  /*7360*/  IMAD.WIDE R24, R25, 0x2, R14.reuse ;  /* 0x0000000219187825 */ /* 0x100fe200078e020e */
[----:B------:R0:W-:Y:S04]  /*7370*/  STL.64 [R1+0x358], R26 ;  /* 0x0003581a01007387 */ /* 0x0001e80000100a00 */
[----:B0-----:R-:W2:Y:S04]  /*7380*/  LDL.LU.64 R26, [R1+0x20c8] ;  /* 0x0020c800011a7983 */ /* 0x001ea80000300a00 */
[----:B------:R3:W-:Y:S02]  /*7390*/  STL.64 [R1+0x360], R24 ;  /* 0x0003601801007387 */ /* 0x0007e40000100a00 */
[----:B---3--:R-:W-:-:S05]  /*73a0*/  IMAD.WIDE R24, R22, 0x2, R14 ;  /* 0x0000000216187825 */ /* 0x008fca00078e020e */
[----:B------:R4:W-:Y:S02]  /*73b0*/  STL.64 [R1+0x368], R24 ;  /* 0x0003681801007387 */ /* 0x0009e40000100a00 */
[----:B----4-:R-:W-:-:S04]  /*73c0*/  IMAD.WIDE R24, R2, 0x2, R14 ;  /* 0x0000000202187825 */ /* 0x010fc800078e020e */
[--C-:B------:R-:W-:Y:S01]  /*73d0*/  IMAD.WIDE R2, R3, 0x2, R14.reuse ;  /* 0x0000000203027825 */ /* 0x100fe200078e020e */
[----:B------:R0:W-:Y:S04]  /*73e0*/  STL.64 [R1+0x370], R24 ;  /* 0x0003701801007387 */ /* 0x0001e80000100a00 */
[----:B0-----:R-:W3:Y:S04]  /*73f0*/  LDL.LU.64 R24, [R1+0x20c0] ;  /* 0x0020c00001187983 */ /* 0x001ee80000300a00 */
[----:B------:R0:W-:Y:S02]  /*7400*/  STL.64 [R1+0x378], R2 ;  /* 0x0003780201007387 */ /* 0x0001e40000100a00 */
[----:B0-----:R-:W-:-:S04]  /*7410*/  IMAD.WIDE R2, R5, 0x2, R14 ;  /* 0x0000000205027825 */ /* 0x001fc800078e020e */
[--C-:B------:R-:W-:Y:S01]  /*7420*/  IMAD.WIDE R4, R4, 0x2, R14.reuse ;  /* 0x0000000204047825 */ /* 0x100fe200078e020e */
[----:B------:R0:W-:Y:S04]  /*7430*/  STL.64 [R1+0x380], R2 ;  /* 0x0003800201007387 */ /* 0x0001e80000100a00 */
[----:B0-----:R-:W4:Y:S04]  /*7440*/  LDL.LU.64 R2, [R1+0x20b8] ;  /* 0x0020b80001027983 */ /* 0x001f280000300a00 */
[----:B------:R0:W-:Y:S04]  /*7450*/  STL.64 [R1+0x388], R4 ;  /* 0x0003880401007387 */ /* 0x0001e80000100a00 */
[----:B0-----:R-:W2:Y:S02]  /*7460*/  LDL.LU R5, [R1+0x20b4] ;  /* 0x0020b40001057983 */ /* 0x001ea40000300800 */
[----:B--2---:R-:W-:-:S05]  /*7470*/  IMAD.WIDE R4, R5, 0x2, R14 ;  /* 0x0000000205047825 */ /* 0x004fca00078e020e */
[----:B------:R0:W-:Y:S04]  /*7480*/  STL.64 [R1+0x390], R4 ;  /* 0x0003900401007387 */ /* 0x0001e80000100a00 */
[----:B0-----:R-:W2:Y:S01]  /*7490*/  LDL.LU R4, [R1+0x20b0] ;  /* 0x0020b00001047983 */ /* 0x001ea20000300800 */
[----:B------:R-:W-:-:S04]  /*74a0*/  IMAD.WIDE R22, R23, 0x2, R14 ;  /* 0x0000000217167825 */ /* 0x000fc800078e020e */
[----:B--2---:R-:W-:-:S05]  /*74b0*/  IMAD.WIDE R4, R4, 0x2, R14 ;  /* 0x0000000204047825 */ /* 0x004fca00078e020e */
[----:B------:R0:W-:Y:S04]  /*74c0*/  STL.64 [R1+0x398], R4 ;  /* 0x0003980401007387 */ /* 0x0001e80000100a00 */
[----:B0-----:R-:W4:Y:S01]  /*74d0*/  LDL.LU.64 R4, [R1+0x20a8] ;  /* 0x0020a80001047983 */ /* 0x001f220000300a00 */
[----:B------:R-:W-:Y:S01]  /*74e0*/  IMAD R0, R0, UR5, RZ ;  /* 0x0000000500007c24 */ /* 0x000fe2000f8e02ff */
[----:B------:R-:W-:Y:S02]  /*74f0*/  ULDC UR5, c[0x0][0x234] ;  /* 0x00008d0000057ab9 */ /* 0x000fe40000000800 */
[----:B------:R0:W-:Y:S02]  /*7500*/  STL.64 [R1+0x3a0], R22 ;  /* 0x0003a01601007387 */ /* 0x0001e40000100a00 */
[----:B0-----:R-:W-:-:S02]  /*7510*/  IMAD.WIDE R22, R0, 0x2, R14 ;  /* 0x0000000200167825 */ /* 0x001fc400078e020e */
[----:B------:R-:W2:Y:S04]  /*7520*/  LDL.LU R15, [R1+0x1f8] ;  /* 0x0001f800010f7983 */ /* 0x000ea80000300800 */
[----:B------:R4:W-:Y:S02]  /*7530*/  STL.64 [R1+0x3a8], R22 ;  /* 0x0003a81601007387 */ /* 0x0009e40000100a00 */
[----:B----4-:R-:W-:-:S05]  /*7540*/  IMAD.WIDE R22, R3, 0x2, R4 ;  /* 0x0000000203167825 */ /* 0x010fca00078e0204 */
[----:B------:R0:W-:Y:S02]  /*7550*/  STL.64 [R1+0xd8], R22 ;  /* 0x0000d81601007387 */ /* 0x0001e40000100a00 */
[----:B0-----:R-:W-:-:S04]  /*7560*/  IMAD.WIDE R22, R20, 0x2, R4 ;  /* 0x0000000214167825 */ /* 0x001fc800078e0204 */
[--C-:B------:R-:W-:Y:S01]  /*7570*/  IMAD.WIDE R20, R21, 0x2, R4.reuse ;  /* 0x0000000215147825 */ /* 0x100fe200078e0204 */
[----:B------:R0:W-:Y:S04]  /*7580*/  STL.64 [R1+0xd0], R22 ;  /* 0x0000d01601007387 */ /* 0x0001e80000100a00 */
[----:B0-----:R-:W4:Y:S04]  /*7590*/  LDL.LU.64 R22, [R1+0x20a0] ;  /* 0x0020a00001167983 */ /* 0x001f280000300a00 */
        /* <DEDUP_REMOVED lines=36> */
[----:B0-----:R-:W4:Y:S01]  /*77e0*/  LDL.LU.64 R6, [R1+0x2060] ;  /* 0x0020600001067983 */ /* 0x001f220000300a00 */
[----:B--2---:R-:W-:-:S04]  /*77f0*/  IMAD.WIDE R14, R15, 0x2, R4 ;  /* 0x000000020f0e7825 */ /* 0x004fc800078e0204 */
[--C-:B------:R-:W-:Y:S01]  /*7800*/  IMAD.WIDE R2, R2, 0x2, R4.reuse ;  /* 0x0000000202027825 */ /* 0x100fe200078e0204 */
[----:B------:R-:W-:Y:S04]  /*7810*/  STL.64 [R1+0x50], R14 ;  /* 0x0000500e01007387 */ /* 0x000fe80000100a00 */
[----:B------:R3:W-:Y:S02]  /*7820*/  STL.64 [R1+0x48], R2 ;  /* 0x0000480201007387 */ /* 0x0007e40000100a00 */
[----:B---3--:R-:W-:-:S04]  /*7830*/  IMAD.WIDE R2, R8, 0x2, R4 ;  /* 0x0000000208027825 */ /* 0x008fc800078e0204 */
[----:B------:R-:W-:-:S04]  /*7840*/  IMAD.WIDE R8, R9, 0x2, R4 ;  /* 0x0000000209087825 */ /* 0x000fc800078e0204 */
        /* <DEDUP_REMOVED lines=9> */
[----:B------:R1:W-:Y:S03]  /*78e0*/  STL.64 [R1+0x20], R6 ;  /* 0x0000200601007387 */ /* 0x0003e60000100a00 */
[--C-:B------:R-:W-:Y:S01]  /*78f0*/  IMAD.WIDE R28, R29, 0x2, R4.reuse ;  /* 0x000000021d1c7825 */ /* 0x100fe200078e0204 */
[----:B------:R2:W-:Y:S03]  /*7900*/  STL.64 [R1+0x18], R2 ;  /* 0x0000180201007387 */ /* 0x0005e60000100a00 */
[----:B0-----:R-:W-:-:S04]  /*7910*/  IMAD.WIDE R14, R23, 0x2, R4 ;  /* 0x00000002170e7825 */ /* 0x001fc800078e0204 */
[--C-:B-1----:R-:W-:Y:S01]  /*7920*/  IMAD.WIDE R6, R21, 0x2, R4.reuse ;  /* 0x0000000215067825 */ /* 0x102fe200078e0204 */
[----:B------:R-:W-:Y:S03]  /*7930*/  STL.64 [R1+0x10], R14 ;  /* 0x0000100e01007387 */ /* 0x000fe60000100a00 */
[--C-:B--2---:R-:W-:Y:S01]  /*7940*/  IMAD.WIDE R2, R19, 0x2, R4.reuse ;  /* 0x0000000213027825 */ /* 0x104fe200078e0204 */
[----:B------:R0:W-:Y:S04]  /*7950*/  STL.64 [R1+0x8], R6 ;  /* 0x0000080601007387 */ /* 0x0001e80000100a00 */
[----:B------:R-:W-:Y:S04]  /*7960*/  STL.64 [R1+0x2010], R28 ;  /* 0x0020101c01007387 */ /* 0x000fe80000100a00 */
[----:B------:R1:W-:Y:S01]  /*7970*/  STL.64 [R1], R2 ;  /* 0x0000000201007387 */ /* 0x0003e20000100a00 */
[----:B0-----:R-:W-:-:S04]  /*7980*/  IMAD.WIDE R6, R12, 0x2, R4 ;  /* 0x000000020c067825 */ /* 0x001fc800078e0204 */
[----:B------:R-:W-:-:S04]  /*7990*/  IMAD.WIDE R12, R13, 0x2, R4 ;  /* 0x000000020d0c7825 */ /* 0x000fc800078e0204 */
[----:B-1----:R-:W-:-:S04]  /*79a0*/  IMAD.WIDE R2, R11, 0x2, R4 ;  /* 0x000000020b027825 */ /* 0x002fc800078e0204 */
[--C-:B------:R-:W-:Y:S01]  /*79b0*/  IMAD.WIDE R10, R10, 0x2, R4.reuse ;  /* 0x000000020a0a7825 */ /* 0x100fe200078e0204 */
[----:B------:R-:W-:Y:S03]  /*79c0*/  STL.64 [R1+0x2018], R2 ;  /* 0x0020180201007387 */ /* 0x000fe60000100a00 */
[--C-:B------:R-:W-:Y:S01]  /*79d0*/  IMAD.WIDE R14, R17, 0x2, R4.reuse ;  /* 0x00000002110e7825 */ /* 0x100fe200078e0204 */
[----:B------:R0:W-:Y:S03]  /*79e0*/  STL.64 [R1+0x2008], R6 ;  /* 0x0020080601007387 */ /* 0x0001e60000100a00 */
[--C-:B------:R-:W-:Y:S01]  /*79f0*/  IMAD.WIDE R16, R16, 0x2, R4.reuse ;  /* 0x0000000210107825 */ /* 0x100fe200078e0204 */
[----:B------:R-:W-:Y:S04]  /*7a00*/  STL.64 [R1+0x2000], R8 ;  /* 0x0020000801007387 */ /* 0x000fe80000100a00 */
[----:B------:R-:W-:Y:S01]  /*7a10*/  STL.64 [R1+0x1ff8], R10 ;  /* 0x001ff80a01007387 */ /* 0x000fe20000100a00 */
[----:B------:R-:W-:-:S03]  /*7a20*/  IMAD.WIDE R18, R18, 0x2, R4 ;  /* 0x0000000212127825 */ /* 0x000fc600078e0204 */
[----:B------:R-:W-:Y:S04]  /*7a30*/  STL.64 [R1+0x2020], R12 ;  /* 0x0020200c01007387 */ /* 0x000fe80000100a00 */
[----:B------:R-:W-:Y:S04]  /*7a40*/  STL.64 [R1+0x2028], R14 ;  /* 0x0020280e01007387 */ /* 0x000fe80000100a00 */
[----:B------:R1:W-:Y:S04]  /*7a50*/  STL.64 [R1+0x2030], R16 ;  /* 0x0020301001007387 */ /* 0x0003e80000100a00 */
[----:B0-----:R-:W2:Y:S04]  /*7a60*/  LDL.LU R6, [R1+0x2a8] ;  /* 0x0002a80001067983 */ /* 0x001ea80000300800 */
[----:B------:R-:W3:Y:S04]  /*7a70*/  LDL.LU R7, [R1+0x2ac] ;  /* 0x0002ac0001077983 */ /* 0x000ee80000300800 */
[----:B-1----:R-:W4:Y:S04]  /*7a80*/  LDL.LU R16, [R1+0x2b0] ;  /* 0x0002b00001107983 */ /* 0x002f280000300800 */
[----:B------:R-:W4:Y:S04]  /*7a90*/  LDL.LU R17, [R1+0x2b4] ;  /* 0x0002b40001117983 */ /* 0x000f280000300800 */
[----:B------:R0:W-:Y:S04]  /*7aa0*/  STL.64 [R1+0x2038], R18 ;  /* 0x0020381201007387 */ /* 0x0001e80000100a00 */
[----:B0-----:R-:W3:Y:S01]  /*7ab0*/  LDL.LU R19, [R1+0x29c] ;  /* 0x00029c0001137983 */ /* 0x001ee20000300800 */
[----:B------:R-:W-:-:S03]  /*7ac0*/  IMAD.WIDE R20, R20, 0x2, R4 ;  /* 0x0000000214147825 */ /* 0x000fc600078e0204 */
[----:B------:R-:W4:Y:S01]  /*7ad0*/  LDL.LU R8, [R1+0x274] ;  /* 0x0002740001087983 */ /* 0x000f220000300800 */
[----:B------:R-:W-:-:S03]  /*7ae0*/  IMAD.WIDE R22, R22, 0x2, R4 ;  /* 0x0000000216167825 */ /* 0x000fc600078e0204 */
[----:B------:R-:W4:Y:S04]  /*7af0*/  LDL.LU R9, [R1+0x26c] ;  /* 0x00026c0001097983 */ /* 0x000f280000300800 */
[----:B------:R0:W-:Y:S04]  /*7b00*/  STL.64 [R1+0x2040], R20 ;  /* 0x0020401401007387 */ /* 0x0001e80000100a00 */
[----:B0-----:R-:W4:Y:S04]  /*7b10*/  LDL.LU R20, [R1+0x27c] ;  /* 0x00027c0001147983 */ /* 0x001f280000300800 */
[----:B------:R-:W4:Y:S04]  /*7b20*/  LDL.LU R14, [R1+0x264] ;  /* 0x00026400010e7983 */ /* 0x000f280000300800 */
[----:B------:R-:W4:Y:S04]  /*7b30*/  LDL.LU R15, [R1+0x25c] ;  /* 0x00025c00010f7983 */ /* 0x000f280000300800 */
[----:B------:R-:W4:Y:S04]  /*7b40*/  LDL.LU R10, [R1+0x254] ;  /* 0x00025400010a7983 */ /* 0x000f280000300800 */
[----:B------:R-:W4:Y:S04]  /*7b50*/  LDL.LU R11, [R1+0x24c] ;  /* 0x00024c00010b7983 */ /* 0x000f280000300800 */
[----:B------:R0:W-:Y:S04]  /*7b60*/  STL.64 [R1+0x2048], R22 ;  /* 0x0020481601007387 */ /* 0x0001e80000100a00 */
[----:B0-----:R-:W4:Y:S04]  /*7b70*/  LDL.LU R23, [R1+0x284] ;  /* 0x0002840001177983 */ /* 0x001f280000300800 */
[----:B------:R-:W4:Y:S04]  /*7b80*/  LDL.LU R12, [R1+0x244] ;  /* 0x00024400010c7983 */ /* 0x000f280000300800 */
[----:B------:R-:W4:Y:S01]  /*7b90*/  LDL.LU R13, [R1+0x23c] ;  /* 0x00023c00010d7983 */ /* 0x000f220000300800 */
[----:B------:R-:W-:-:S03]  /*7ba0*/  IMAD.WIDE R24, R24, 0x2, R4 ;  /* 0x0000000218187825 */ /* 0x000fc600078e0204 */
[----:B------:R-:W4:Y:S04]  /*7bb0*/  LDL.LU R21, [R1+0x234] ;  /* 0x0002340001157983 */ /* 0x000f280000300800 */
[----:B------:R-:W4:Y:S04]  /*7bc0*/  LDL.LU R18, [R1+0x22c] ;  /* 0x00022c0001127983 */ /* 0x000f280000300800 */
[----:B------:R-:W-:Y:S04]  /*7bd0*/  STL.64 [R1+0x2050], R24 ;  /* 0x0020501801007387 */ /* 0x000fe80000100a00 */
[----:B------:R-:W4:Y:S04]  /*7be0*/  LDL.LU R2, [R1+0x224] ;  /* 0x0002240001027983 */ /* 0x000f280000300800 */
[----:B------:R-:W4:Y:S04]  /*7bf0*/  LDL.LU R3, [R1+0x21c] ;  /* 0x00021c0001037983 */ /* 0x000f280000300800 */
[----:B------:R-:W4:Y:S04]  /*7c00*/  LDL.LU R28, [R1+0x214] ;  /* 0x00021400011c7983 */ /* 0x000f280000300800 */
[----:B------:R-:W4:Y:S01]  /*7c10*/  LDL.LU R29, [R1+0x20c] ;  /* 0x00020c00011d7983 */ /* 0x000f220000300800 */
[----:B------:R-:W-:-:S05]  /*7c20*/  IMAD.WIDE R26, R26, 0x2, R4 ;  /* 0x000000021a1a7825 */ /* 0x000fca00078e0204 */
[----:B------:R2:W-:Y:S02]  /*7c30*/  STL.64 [R1+0x2058], R26 ;  /* 0x0020581a01007387 */ /* 0x0005e40000100a00 */
[----:B--2---:R-:W-:-:S04]  /*7c40*/  IMAD.WIDE R26, R6, 0x2, R4 ;  /* 0x00000002061a7825 */ /* 0x004fc800078e0204 */
[--C-:B---3--:R-:W-:Y:S02]  /*7c50*/  IMAD.WIDE R24, R19, 0x2, R4.reuse ;  /* 0x0000000213187825 */ /* 0x108fe400078e0204 */
[----:B------:R-:W2:Y:S04]  /*7c60*/  LDL.LU R19, [R1+0x204] ;  /* 0x0002040001137983 */ /* 0x000ea80000300800 */
[----:B------:R0:W-:Y:S02]  /*7c70*/  STL.64 [R1+0x1e0], R24 ;  /* 0x0001e01801007387 */ /* 0x0001e40000100a00 */
[--C-:B0-----:R-:W-:Y:S02]  /*7c80*/  IMAD.WIDE R24, R7, 0x2, R4.reuse ;  /* 0x0000000207187825 */ /* 0x101fe400078e0204 */
[----:B------:R-:W3:Y:S04]  /*7c90*/  LDL.LU.64 R6, [R1+0x1d8] ;  /* 0x0001d80001067983 */ /* 0x000ee80000300a00 */
[----:B------:R4:W-:Y:S04]  /*7ca0*/  STL.64 [R1+0x1e8], R26 ;  /* 0x0001e81a01007387 */ /* 0x0009e80000100a00 */
[----:B------:R0:W-:Y:S01]  /*7cb0*/  STL.64 [R1+0x1f0], R24 ;  /* 0x0001f01801007387 */ /* 0x0001e20000100a00 */
[----:B----4-:R-:W-:-:S04]  /*7cc0*/  IMAD.WIDE R26, R16, 0x2, R4 ;  /* 0x00000002101a7825 */ /* 0x010fc800078e0204 */
[--C-:B0-----:R-:W-:Y:S02]  /*7cd0*/  IMAD.WIDE R24, R17, 0x2, R4.reuse ;  /* 0x0000000211187825 */ /* 0x101fe400078e0204 */
[----:B------:R-:W4:Y:S04]  /*7ce0*/  LDL.LU.64 R16, [R1+0xd8] ;  /* 0x0000d80001107983 */ /* 0x000f280000300a00 */
[----:B------:R-:W-:Y:S04]  /*7cf0*/  STL.64 [R1+0x1f8], R26 ;  /* 0x0001f81a01007387 */ /* 0x000fe80000100a00 */
[----:B------:R0:W-:Y:S04]  /*7d00*/  STL.64 [R1+0x288], R24 ;  /* 0x0002881801007387 */ /* 0x0001e80000100a00 */
[----:B0-----:R-:W4:Y:S01]  /*7d10*/  LDL.LU.64 R24, [R1+0x1d0] ;  /* 0x0001d00001187983 */ /* 0x001f220000300a00 */
[----:B------:R-:W-:-:S04]  /*7d20*/  IMAD.WIDE R26, R23, 0x2, R4 ;  /* 0x00000002171a7825 */ /* 0x000fc800078e0204 */
[--C-:B------:R-:W-:Y:S01]  /*7d30*/  IMAD.WIDE R22, R20, 0x2, R4.reuse ;  /* 0x0000000214167825 */ /* 0x100fe200078e0204 */
[----:B------:R0:W-:Y:S04]  /*7d40*/  STL.64 [R1+0x280], R26 ;  /* 0x0002801a01007387 */ /* 0x0001e80000100a00 */
[----:B------:R1:W-:Y:S01]  /*7d50*/  STL.64 [R1+0x278], R22 ;  /* 0x0002781601007387 */ /* 0x0003e20000100a00 */
[----:B0-----:R-:W-:-:S04]  /*7d60*/  IMAD.WIDE R26, R8, 0x2, R4 ;  /* 0x00000002081a7825 */ /* 0x001fc800078e0204 */
[--C-:B-1----:R-:W-:Y:S02]  /*7d70*/  IMAD.WIDE R22, R9, 0x2, R4.reuse ;  /* 0x0000000209167825 */ /* 0x102fe400078e0204 */
[----:B------:R-:W4:Y:S04]  /*7d80*/  LDL.LU.64 R8, [R1+0xd0] ;  /* 0x0000d00001087983 */ /* 0x000f280000300a00 */
        /* <DEDUP_REMOVED lines=18> */
[--C-:B------:R-:W-:Y:S01]  /*7eb0*/  IMAD.WIDE R20, R18, 0x2, R4.reuse ;  /* 0x0000000212147825 */ /* 0x100fe200078e0204 */
[----:B-1----:R-:W4:Y:S04]  /*7ec0*/  LDL.LU.64 R22, [R1+0xc0] ;  /* 0x0000c00001167983 */ /* 0x002f280000300a00 */
        /* <DEDUP_REMOVED lines=10> */
[----:B------:R-:W-:Y:S04]  /*7f70*/  STL.64 [R1+0x210], R26 ;  /* 0x0002101a01007387 */ /* 0x000fe80000100a00 */
[----:B------:R0:W-:Y:S04]  /*7f80*/  STL.64 [R1+0x208], R20 ;  /* 0x0002081401007387 */ /* 0x0001e80000100a00 */
[----:B0-----:R-:W4:Y:S01]  /*7f90*/  LDL.LU.64 R20, [R1+0x1b0] ;  /* 0x0001b00001147983 */ /* 0x001f220000300a00 */
[----:B--2---:R-:W-:-:S04]  /*7fa0*/  IMAD.WIDE R18, R19, 0x2, R4 ;  /* 0x0000000213127825 */ /* 0x004fc800078e0204 */
[----:B------:R-:W-:Y:S01]  /*7fb0*/  IMAD.WIDE R4, R0, 0x2, R4 ;  /* 0x0000000200047825 */ /* 0x000fe200078e0204 */
[----:B------:R0:W-:Y:S04]  /*7fc0*/  STL.64 [R1+0x200], R18 ;  /* 0x0002001201007387 */ /* 0x0001e80000100a00 */
[----:B------:R-:W-:Y:S01]  /*7fd0*/  STL.64 [R1+0x290], R4 ;  /* 0x0002900401007387 */ /* 0x000fe20000100a00 */
[----:B---3--:R-:W-:-:S03]  /*7fe0*/  IMAD.MOV.U32 R0, RZ, RZ, R7 ;  /* 0x000000ffff007224 */ /* 0x008fc600078e0007 */
[----:B------:R-:W-:Y:S04]  /*7ff0*/  STL [R1+0x1fc8], R6 ;  /* 0x001fc80601007387 */ /* 0x000fe80000100800 */
[----:B0-----:R-:W2:Y:S04]  /*8000*/  LDL.LU.64 R18, [R1+0xb0] ;  /* 0x0000b00001127983 */ /* 0x001ea80000300a00 */
[----:B------:R0:W-:Y:S04]  /*8010*/  STL [R1+0x1fc0], R0 ;  /* 0x001fc00001007387 */ /* 0x0001e80000100800 */
[----:B----4-:R1:W-:Y:S01]  /*8020*/  STL [R1+0x1fc4], R16 ;  /* 0x001fc41001007387 */ /* 0x0103e20000100800 */
[----:B0-----:R-:W-:-:S03]  /*8030*/  IMAD.MOV.U32 R0, RZ, RZ, R17 ;  /* 0x000000ffff007224 */ /* 0x001fc600078e0011 */
[----:B------:R-:W3:Y:S04]  /*8040*/  LDL.LU.64 R6, [R1+0x1a8] ;  /* 0x0001a80001067983 */ /* 0x000ee80000300a00 */
[----:B------:R-:W-:Y:S04]  /*8050*/  STL [R1+0x1fbc], R24 ;  /* 0x001fbc1801007387 */ /* 0x000fe80000100800 */
[----:B------:R0:W-:Y:S04]  /*8060*/  STL [R1+0x1fb8], R0 ;  /* 0x001fb80001007387 */ /* 0x0001e80000100800 */
[----:B-1----:R-:W4:Y:S01]  /*8070*/  LDL.LU.64 R16, [R1+0xa8] ;  /* 0x0000a80001107983 */ /* 0x002f220000300a00 */
[----:B0-----:R-:W-:-:S03]  /*8080*/  IMAD.MOV.U32 R0, RZ, RZ, R25 ;  /* 0x000000ffff007224 */ /* 0x001fc600078e0019 */
[----:B------:R-:W-:Y:S04]  /*8090*/  STL [R1+0x1fb4], R8 ;  /* 0x001fb40801007387 */ /* 0x000fe80000100800 */
[----:B------:R0:W-:Y:S02]  /*80a0*/  STL [R1+0x1fb0], R0 ;  /* 0x001fb00001007387 */ /* 0x0001e40000100800 */
[----:B0-----:R-:W-:Y:S02]  /*80b0*/  IMAD.MOV.U32 R0, RZ, RZ, R9 ;  /* 0x000000ffff007224 */ /* 0x001fe400078e0009 */
[----:B------:R-:W4:Y:S04]  /*80c0*/  LDL.LU.64 R8, [R1+0x1a0] ;  /* 0x0001a00001087983 */ /* 0x000f280000300a00 */
[----:B------:R0:W-:Y:S04]  /*80d0*/  STL [R1+0x1fa8], R0 ;  /* 0x001fa80001007387 */ /* 0x0001e80000100800 */
[----:B------:R1:W-:Y:S01]  /*80e0*/  STL [R1+0x1fac], R14 ;  /* 0x001fac0e01007387 */ /* 0x0003e20000100800 */
[----:B0-----:R-:W-:-:S03]  /*80f0*/  IMAD.MOV.U32 R0, RZ, RZ, R15 ;  /* 0x000000ffff007224 */ /* 0x001fc600078e000f */
[----:B-1----:R-:W4:Y:S04]  /*8100*/  LDL.LU.64 R14, [R1+0xa0] ;  /* 0x0000a000010e7983 */ /* 0x002f280000300a00 */
        /* <DEDUP_REMOVED lines=24> */
[----:B------:R2:W-:Y:S02]  /*8290*/  STL [R1+0x1f70], R0 ;  /* 0x001f700001007387 */ /* 0x0005e40000100800 */
[----:B--2---:R-:W-:Y:S02]  /*82a0*/  IMAD.MOV.U32 R0, RZ, RZ, R19 ;  /* 0x000000ffff007224 */ /* 0x004fe400078e0013 */
[----:B------:R0:W-:Y:S04]  /*82b0*/  STL [R1+0x1f74], R18 ;  /* 0x001f741201007387 */ /* 0x0001e80000100800 */
[----:B---3--:R-:W-:Y:S04]  /*82c0*/  STL [R1+0x1f6c], R6 ;  /* 0x001f6c0601007387 */ /* 0x008fe80000100800 */
[----:B------:R1:W-:Y:S04]  /*82d0*/  STL [R1+0x1f68], R0 ;  /* 0x001f680001007387 */ /* 0x0003e80000100800 */
[----:B0-----:R-:W2:Y:S01]  /*82e0*/  LDL.LU.64 R18, [R1+0x180] ;  /* 0x0001800001127983 */ /* 0x001ea20000300a00 */
[----:B-1----:R-:W-:-:S03]  /*82f0*/  IMAD.MOV.U32 R0, RZ, RZ, R7 ;  /* 0x000000ffff007224 */ /* 0x002fc600078e0007 */
[----:B----4-:R-:W-:Y:S04]  /*8300*/  STL [R1+0x1f64], R16 ;  /* 0x001f641001007387 */ /* 0x010fe80000100800 */
[----:B------:R0:W-:Y:S04]  /*8310*/  STL [R1+0x1f60], R0 ;  /* 0x001f600001007387 */ /* 0x0001e80000100800 */
[----:B------:R-:W3:Y:S04]  /*8320*/  LDL.LU.64 R6, [R1+0x80] ;  /* 0x0000800001067983 */ /* 0x000ee80000300a00 */
[----:B------:R-:W4:Y:S01]  /*8330*/  LDL.LU.64 R24, [R1+0x178] ;  /* 0x0001780001187983 */ /* 0x000f220000300a00 */
[----:B0-----:R-:W-:-:S05]  /*8340*/  IMAD.MOV.U32 R0, RZ, RZ, R17 ;  /* 0x000000ffff007224 */ /* 0x001fca00078e0011 */
[----:B------:R0:W-:Y:S04]  /*8350*/  STL [R1+0x1f58], R0 ;  /* 0x001f580001007387 */ /* 0x0001e80000100800 */
[----:B------:R1:W-:Y:S01]  /*8360*/  STL [R1+0x1f5c], R8 ;  /* 0x001f5c0801007387 */ /* 0x0003e20000100800 */
[----:B0-----:R-:W-:-:S03]  /*8370*/  IMAD.MOV.U32 R0, RZ, RZ, R9 ;  /* 0x000000ffff007224 */ /* 0x001fc600078e0009 */
[----:B-1----:R-:W4:Y:S04]  /*8380*/  LDL.LU.64 R8, [R1+0x78] ;  /* 0x0000780001087983 */ /* 0x002f280000300a00 */
[----:B------:R0:W-:Y:S04]  /*8390*/  STL [R1+0x1f50], R0 ;  /* 0x001f500001007387 */ /* 0x0001e80000100800 */
[----:B------:R-:W-:Y:S04]  /*83a0*/  STL [R1+0x1f54], R14 ;  /* 0x001f540e01007387 */ /* 0x000fe80000100800 */
[----:B------:R-:W4:Y:S01]  /*83b0*/  LDL.LU.64 R16, [R1+0x170] ;  /* 0x0001700001107983 */ /* 0x000f220000300a00 */
[----:B0-----:R-:W-:-:S05]  /*83c0*/  IMAD.MOV.U32 R0, RZ, RZ, R15 ;  /* 0x000000ffff007224 */ /* 0x001fca00078e000f */
[----:B------:R0:W-:Y:S02]  /*83d0*/  STL [R1+0x1f48], R0 ;  /* 0x001f480001007387 */ /* 0x0001e40000100800 */
[----:B0-----:R-:W-:Y:S02]  /*83e0*/  IMAD.MOV.U32 R0, RZ, RZ, R11 ;  /* 0x000000ffff007224 */ /* 0x001fe400078e000b */
[----:B------:R0:W-:Y:S04]  /*83f0*/  STL [R1+0x1f4c], R10 ;  /* 0x001f4c0a01007387 */ /* 0x0001e80000100800 */
[----:B0-----:R-:W4:Y:S04]  /*8400*/  LDL.LU.64 R10, [R1+0x70] ;  /* 0x00007000010a7983 */ /* 0x001f280000300a00 */
[----:B------:R0:W-:Y:S04]  /*8410*/  STL [R1+0x1f40], R0 ;  /* 0x001f400001007387 */ /* 0x0001e80000100800 */
[----:B------:R1:W-:Y:S04]  /*8420*/  STL [R1+0x1f44], R12 ;  /* 0x001f440c01007387 */ /* 0x0003e80000100800 */
[----:B------:R-:W4:Y:S01]  /*8430*/  LDL.LU.64 R14, [R1+0x168] ;  /* 0x00016800010e7983 */ /* 0x000f220000300a00 */
[----:B0-----:R-:W-:-:S03]  /*8440*/  IMAD.MOV.U32 R0, RZ, RZ, R13 ;  /* 0x000000ffff007224 */ /* 0x001fc600078e000d */
[----:B------:R-:W-:Y:S04]  /*8450*/  STL [R1+0x1f3c], R22 ;  /* 0x001f3c1601007387 */ /* 0x000fe80000100800 */
[----:B------:R0:W-:Y:S04]  /*8460*/  STL [R1+0x1f38], R0 ;  /* 0x001f380001007387 */ /* 0x0001e80000100800 */
[----:B-1----:R-:W4:Y:S01]  /*8470*/  LDL.LU.64 R12, [R1+0x68] ;  /* 0x00006800010c7983 */ /* 0x002f220000300a00 */
[----:B0-----:R-:W-:-:S03]  /*8480*/  IMAD.MOV.U32 R0, RZ, RZ, R23 ;  /* 0x000000ffff007224 */ /* 0x001fc600078e0017 */
[----:B------:R-:W-:Y:S04]  /*8490*/  STL [R1+0x1f34], R2 ;  /* 0x001f340201007387 */ /* 0x000fe80000100800 */
[----:B------:R0:W-:Y:S04]  /*84a0*/  STL [R1+0x1f30], R0 ;  /* 0x001f300001007387 */ /* 0x0001e80000100800 */
[----:B------:R-:W4:Y:S01]  /*84b0*/  LDL.LU.64 R22, [R1+0x160] ;  /* 0x0001600001167983 */ /* 0x000f220000300a00 */
        /* <DEDUP_REMOVED lines=9> */
[----:B------:R-:W4:Y:S04]  /*8550*/  LDL.LU.64 R20, [R1+0x58] ;  /* 0x0000580001147983 */ /* 0x000f280000300a00 */
[----:B------:R0:W-:Y:S04]  /*8560*/  STL [R1+0x1f18], R0 ;  /* 0x001f180001007387 */ /* 0x0001e80000100800 */
[----:B--2---:R1:W-:Y:S01]  /*8570*/  STL [R1+0x1f1c], R18 ;  /* 0x001f1c1201007387 */ /* 0x0043e20000100800 */
[----:B0-----:R-:W-:-:S03]  /*8580*/  IMAD.MOV.U32 R0, RZ, RZ, R19 ;  /* 0x000000ffff007224 */ /* 0x001fc600078e0013 */
[----:B-1----:R-:W2:Y:S04]  /*8590*/  LDL.LU.64 R18, [R1+0x150] ;  /* 0x0001500001127983 */ /* 0x002ea80000300a00 */
[----:B------:R3:W-:Y:S02]  /*85a0*/  STL [R1+0x1f10], R0 ;  /* 0x001f100001007387 */ /* 0x0007e40000100800 */
[----:B---3--:R-:W-:Y:S02]  /*85b0*/  IMAD.MOV.U32 R0, RZ, RZ, R7 ;  /* 0x000000ffff007224 */ /* 0x008fe400078e0007 */
[----:B------:R0:W-:Y:S04]  /*85c0*/  STL [R1+0x1f14], R6 ;  /* 0x001f140601007387 */ /* 0x0001e80000100800 */
[----:B----4-:R-:W-:Y:S04]  /*85d0*/  STL [R1+0x1f0c], R24 ;  /* 0x001f0c1801007387 */ /* 0x010fe80000100800 */
[----:B------:R1:W-:Y:S04]  /*85e0*/  STL [R1+0x1f08], R0 ;  /* 0x001f080001007387 */ /* 0x0003e80000100800 */
[----:B0-----:R-:W3:Y:S01]  /*85f0*/  LDL.LU.64 R6, [R1+0x50] ;  /* 0x0000500001067983 */ /* 0x001ee20000300a00 */
[----:B-1----:R-:W-:-:S03]  /*8600*/  IMAD.MOV.U32 R0, RZ, RZ, R25 ;  /* 0x000000ffff007224 */ /* 0x002fc600078e0019 */
        /* <DEDUP_REMOVED lines=30> */
[----:B------:R-:W-:Y:S04]  /*87f0*/  STL [R1+0x1ec4], R20 ;  /* 0x001ec41401007387 */ /* 0x000fe80000100800 */
[----:B------:R0:W-:Y:S04]  /*8800*/  STL [R1+0x1ec0], R0 ;  /* 0x001ec00001007387 */ /* 0x0001e80000100800 */
[----:B-1----:R-:W4:Y:S01]  /*8810*/  LDL.LU.64 R28, [R1+0x130] ;  /* 0x00013000011c7983 */ /* 0x002f220000300a00 */
[----:B0-----:R-:W-:-:S03]  /*8820*/  IMAD.MOV.U32 R0, RZ, RZ, R21 ;  /* 0x000000ffff007224 */ /* 0x001fc600078e0015 */
[----:B--2---:R-:W-:Y:S04]  /*8830*/  STL [R1+0x1ebc], R18 ;  /* 0x001ebc1201007387 */ /* 0x004fe80000100800 */
[----:B------:R0:W-:Y:S04]  /*8840*/  STL [R1+0x1eb8], R0 ;  /* 0x001eb80001007387 */ /* 0x0001e80000100800 */
[----:B------:R-:W2:Y:S04]  /*8850*/  LDL.LU.64 R26, [R1+0x30] ;  /* 0x00003000011a7983 */ /* 0x000ea80000300a00 */
[----:B------:R-:W2:Y:S01]  /*8860*/  LDL.LU.64 R24, [R1+0x128] ;  /* 0x0001280001187983 */ /* 0x000ea20000300a00 */
[----:B0-----:R-:W-:-:S05]  /*8870*/  IMAD.MOV.U32 R0, RZ, RZ, R19 ;  /* 0x000000ffff007224 */ /* 0x001fca00078e0013 */
[----:B------:R0:W-:Y:S04]  /*8880*/  STL [R1+0x1eb0], R0 ;  /* 0x001eb00001007387 */ /* 0x0001e80000100800 */
[----:B---3--:R1:W-:Y:S04]  /*8890*/  STL [R1+0x1eb4], R6 ;  /* 0x001eb40601007387 */ /* 0x0083e80000100800 */
[----:B------:R-:W3:Y:S01]  /*88a0*/  LDL.LU.64 R22, [R1+0x28] ;  /* 0x0000280001167983 */ /* 0x000ee20000300a00 */
[----:B0-----:R-:W-:-:S03]  /*88b0*/  IMAD.MOV.U32 R0, RZ, RZ, R7 ;  /* 0x000000ffff007224 */ /* 0x001fc600078e0007 */
[----:B-1----:R-:W3:Y:S04]  /*88c0*/  LDL.LU.64 R6, [R1+0x120] ;  /* 0x0001200001067983 */ /* 0x002ee80000300a00 */
[----:B------:R0:W-:Y:S04]  /*88d0*/  STL [R1+0x1ea8], R0 ;  /* 0x001ea80001007387 */ /* 0x0001e80000100800 */
[----:B----4-:R1:W-:Y:S01]  /*88e0*/  STL [R1+0x1eac], R8 ;  /* 0x001eac0801007387 */ /* 0x0103e20000100800 */
[----:B0-----:R-:W-:-:S03]  /*88f0*/  IMAD.MOV.U32 R0, RZ, RZ, R9 ;  /* 0x000000ffff007224 */ /* 0x001fc600078e0009 */
[----:B------:R-:W4:Y:S04]  /*8900*/  LDL.LU.64 R20, [R1+0x20] ;  /* 0x0000200001147983 */ /* 0x000f280000300a00 */
[----:B------:R-:W-:Y:S04]  /*8910*/  STL [R1+0x1ea4], R16 ;  /* 0x001ea41001007387 */ /* 0x000fe80000100800 */
[----:B------:R0:W-:Y:S04]  /*8920*/  STL [R1+0x1ea0], R0 ;  /* 0x001ea00001007387 */ /* 0x0001e80000100800 */
[----:B-1----:R-:W4:Y:S04]  /*8930*/  LDL.LU.64 R8, [R1+0x118] ;  /* 0x0001180001087983 */ /* 0x002f280000300a00 */
[----:B------:R-:W4:Y:S01]  /*8940*/  LDL.LU.64 R18, [R1+0x18] ;  /* 0x0000180001127983 */ /* 0x000f220000300a00 */
[----:B0-----:R-:W-:-:S05]  /*8950*/  IMAD.MOV.U32 R0, RZ, RZ, R17 ;  /* 0x000000ffff007224 */ /* 0x001fca00078e0011 */
[----:B------:R0:W-:Y:S04]  /*8960*/  STL [R1+0x1e98], R0 ;  /* 0x001e980001007387 */ /* 0x0001e80000100800 */
[----:B------:R1:W-:Y:S01]  /*8970*/  STL [R1+0x1e9c], R10 ;  /* 0x001e9c0a01007387 */ /* 0x0003e20000100800 */
[----:B0-----:R-:W-:-:S03]  /*8980*/  IMAD.MOV.U32 R0, RZ, RZ, R11 ;  /* 0x000000ffff007224 */ /* 0x001fc600078e000b */
[----:B-1----:R-:W4:Y:S04]  /*8990*/  LDL.LU.64 R10, [R1+0x110] ;  /* 0x00011000010a7983 */ /* 0x002f280000300a00 */
[----:B------:R0:W-:Y:S02]  /*89a0*/  STL [R1+0x1e90], R0 ;  /* 0x001e900001007387 */ /* 0x0001e40000100800 */
[----:B0-----:R-:W-:Y:S02]  /*89b0*/  IMAD.MOV.U32 R0, RZ, RZ, R15 ;  /* 0x000000ffff007224 */ /* 0x001fe400078e000f */
[----:B------:R0:W-:Y:S04]  /*89c0*/  STL [R1+0x1e94], R14 ;  /* 0x001e940e01007387 */ /* 0x0001e80000100800 */
[----:B------:R-:W4:Y:S04]  /*89d0*/  LDL.LU.64 R16, [R1+0x10] ;  /* 0x0000100001107983 */ /* 0x000f280000300a00 */
[----:B------:R1:W-:Y:S04]  /*89e0*/  STL [R1+0x1e88], R0 ;  /* 0x001e880001007387 */ /* 0x0003e80000100800 */
[----:B------:R1:W-:Y:S04]  /*89f0*/  STL [R1+0x1e8c], R12 ;  /* 0x001e8c0c01007387 */ /* 0x0003e80000100800 */
[----:B0-----:R-:W4:Y:S01]  /*8a00*/  LDL.LU.64 R14, [R1+0x108] ;  /* 0x00010800010e7983 */ /* 0x001f220000300a00 */
[----:B-1----:R-:W-:-:S03]  /*8a10*/  IMAD.MOV.U32 R0, RZ, RZ, R13 ;  /* 0x000000ffff007224 */ /* 0x002fc600078e000d */
[----:B------:R-:W4:Y:S04]  /*8a20*/  LDL.LU.64 R12, [R1+0x8] ;  /* 0x00000800010c7983 */ /* 0x000f280000300a00 */
[----:B------:R0:W-:Y:S04]  /*8a30*/  STL [R1+0x1e80], R0 ;  /* 0x001e800001007387 */ /* 0x0001e80000100800 */
[----:B------:R1:W-:Y:S04]  /*8a40*/  STL [R1+0x1e84], R2 ;  /* 0x001e840201007387 */ /* 0x0003e80000100800 */
[----:B------:R-:W4:Y:S01]  /*8a50*/  LDL.LU.64 R4, [R1+0x100] ;  /* 0x0001000001047983 */ /* 0x000f220000300a00 */
[----:B0-----:R-:W-:-:S03]  /*8a60*/  IMAD.MOV.U32 R0, RZ, RZ, R3 ;  /* 0x000000ffff007224 */ /* 0x001fc600078e0003 */
[----:B-1----:R-:W4:Y:S04]  /*8a70*/  LDL.LU.64 R2, [R1] ;  /* 0x0000000001027983 */ /* 0x002f280000300a00 */
[----:B------:R0:W-:Y:S04]  /*8a80*/  STL [R1+0x1e78], R0 ;  /* 0x001e780001007387 */ /* 0x0001e80000100800 */
[----:B------:R1:W-:Y:S01]  /*8a90*/  STL [R1+0x1e7c], R28 ;  /* 0x001e7c1c01007387 */ /* 0x0003e20000100800 */
[----:B0-----:R-:W-:-:S03]  /*8aa0*/  IMAD.MOV.U32 R0, RZ, RZ, R29 ;  /* 0x000000ffff007224 */ /* 0x001fc600078e001d */
[----:B-1----:R-:W4:Y:S04]  /*8ab0*/  LDL.LU.64 R28, [R1+0xf8] ;  /* 0x0000f800011c7983 */ /* 0x002f280000300a00 */
[----:B------:R2:W-:Y:S02]  /*8ac0*/  STL [R1+0x1e70], R0 ;  /* 0x001e700001007387 */ /* 0x0005e40000100800 */
[----:B--2---:R-:W-:Y:S02]  /*8ad0*/  IMAD.MOV.U32 R0, RZ, RZ, R27 ;  /* 0x000000ffff007224 */ /* 0x004fe400078e001b */
[----:B------:R0:W-:Y:S04]  /*8ae0*/  STL [R1+0x1e74], R26 ;  /* 0x001e741a01007387 */ /* 0x0001e80000100800 */
[----:B0-----:R-:W2:Y:S04]  /*8af0*/  LDL.LU.64 R26, [R1+0x2058] ;  /* 0x00205800011a7983 */ /* 0x001ea80000300a00 */
[----:B------:R-:W-:Y:S04]  /*8b00*/  STL [R1+0x1e6c], R24 ;  /* 0x001e6c1801007387 */ /* 0x000fe80000100800 */
[----:B------:R0:W-:Y:S02]  /*8b10*/  STL [R1+0x1e68], R0 ;  /* 0x001e680001007387 */ /* 0x0001e40000100800 */
[----:B0-----:R-:W-:-:S02]  /*8b20*/  IMAD.MOV.U32 R0, RZ, RZ, R25 ;  /* 0x000000ffff007224 */ /* 0x001fc400078e0019 */
[----:B------:R-:W2:Y:S04]  /*8b30*/  LDL.LU.64 R24, [R1+0x2050] ;  /* 0x0020500001187983 */ /* 0x000ea80000300a00 */
[----:B---3--:R-:W-:Y:S04]  /*8b40*/  STL [R1+0x1e64], R22 ;  /* 0x001e641601007387 */ /* 0x008fe80000100800 */
[----:B------:R0:W-:Y:S02]  /*8b50*/  STL [R1+0x1e60], R0 ;  /* 0x001e600001007387 */ /* 0x0001e40000100800 */
[----:B0-----:R-:W-:-:S02]  /*8b60*/  IMAD.MOV.U32 R0, RZ, RZ, R23 ;  /* 0x000000ffff007224 */ /* 0x001fc400078e0017 */
[----:B------:R-:W3:Y:S04]  /*8b70*/  LDL.LU.64 R22, [R1+0x2048] ;  /* 0x0020480001167983 */ /* 0x000ee80000300a00 */
[----:B------:R-:W-:Y:S04]  /*8b80*/  STL [R1+0x1e5c], R6 ;  /* 0x001e5c0601007387 */ /* 0x000fe80000100800 */
[----:B------:R0:W-:Y:S04]  /*8b90*/  STL [R1+0x1e58], R0 ;  /* 0x001e580001007387 */ /* 0x0001e80000100800 */
[----:B----4-:R-:W-:Y:S01]  /*8ba0*/  STL [R1+0x1e54], R20 ;  /* 0x001e541401007387 */ /* 0x010fe20000100800 */
[----:B0-----:R-:W-:-:S05]  /*8bb0*/  IMAD.MOV.U32 R0, RZ, RZ, R7 ;  /* 0x000000ffff007224 */ /* 0x001fca00078e0007 */
[----:B------:R0:W-:Y:S04]  /*8bc0*/  STL [R1+0x1e50], R0 ;  /* 0x001e500001007387 */ /* 0x0001e80000100800 */
[----:B------:R-:W4:Y:S01]  /*8bd0*/  LDL.LU.64 R6, [R1+0xe8] ;  /* 0x0000e80001067983 */ /* 0x000f220000300a00 */
[----:B0-----:R-:W-:-:S03]  /*8be0*/  IMAD.MOV.U32 R0, RZ, RZ, R21 ;  /* 0x000000ffff007224 */ /* 0x001fc600078e0015 */
[----:B------:R-:W2:Y:S04]  /*8bf0*/  LDL.LU.64 R20, [R1+0x2040] ;  /* 0x0020400001147983 */ /* 0x000ea80000300a00 */
[----:B------:R-:W-:Y:S04]  /*8c00*/  STL [R1+0x1e4c], R8 ;  /* 0x001e4c0801007387 */ /* 0x000fe80000100800 */
[----:B------:R0:W-:Y:S04]  /*8c10*/  STL [R1+0x1e48], R0 ;  /* 0x001e480001007387 */ /* 0x0001e80000100800 */
[----:B------:R-:W-:Y:S01]  /*8c20*/  STL [R1+0x1e44], R18 ;  /* 0x001e441201007387 */ /* 0x000fe20000100800 */
[----:B0-----:R-:W-:-:S05]  /*8c30*/  IMAD.MOV.U32 R0, RZ, RZ, R9 ;  /* 0x000000ffff007224 */ /* 0x001fca00078e0009 */
[----:B------:R0:W-:Y:S04]  /*8c40*/  STL [R1+0x1e40], R0 ;  /* 0x001e400001007387 */ /* 0x0001e80000100800 */
[----:B------:R-:W3:Y:S01]  /*8c50*/  LDL.LU.64 R8, [R1+0xe0] ;  /* 0x0000e00001087983 */ /* 0x000ee20000300a00 */
[----:B0-----:R-:W-:-:S03]  /*8c60*/  IMAD.MOV.U32 R0, RZ, RZ, R19 ;  /* 0x000000ffff007224 */ /* 0x001fc600078e0013 */
[----:B------:R-:W2:Y:S04]  /*8c70*/  LDL.LU.64 R18, [R1+0x2038] ;  /* 0x0020380001127983 */ /* 0x000ea80000300a00 */
[----:B------:R-:W-:Y:S04]  /*8c80*/  STL [R1+0x1e3c], R10 ;  /* 0x001e3c0a01007387 */ /* 0x000fe80000100800 */
[----:B------:R0:W-:Y:S02]  /*8c90*/  STL [R1+0x1e38], R0 ;  /* 0x001e380001007387 */ /* 0x0001e40000100800 */
[----:B0-----:R-:W-:-:S02]  /*8ca0*/  IMAD.MOV.U32 R0, RZ, RZ, R11 ;  /* 0x000000ffff007224 */ /* 0x001fc400078e000b */
[----:B------:R-:W2:Y:S04]  /*8cb0*/  LDL.LU.64 R10, [R1+0x2a0] ;  /* 0x0002a000010a7983 */ /* 0x000ea80000300a00 */
[----:B------:R0:W-:Y:S04]  /*8cc0*/  STL [R1+0x1e30], R0 ;  /* 0x001e300001007387 */ /* 0x0001e80000100800 */
[----:B------:R1:W-:Y:S01]  /*8cd0*/  STL [R1+0x1e34], R16 ;  /* 0x001e341001007387 */ /* 0x0003e20000100800 */
[----:B0-----:R-:W-:-:S03]  /*8ce0*/  IMAD.MOV.U32 R0, RZ, RZ, R17 ;  /* 0x000000ffff007224 */ /* 0x001fc600078e0011 */
[----:B-1----:R-:W2:Y:S04]  /*8cf0*/  LDL.LU.64 R16, [R1+0x2030] ;  /* 0x0020300001107983 */ /* 0x002ea80000300a00 */
[----:B------:R-:W-:Y:S04]  /*8d00*/  STL [R1+0x1e2c], R14 ;  /* 0x001e2c0e01007387 */ /* 0x000fe80000100800 */
[----:B------:R0:W-:Y:S02]  /*8d10*/  STL [R1+0x1e28], R0 ;  /* 0x001e280001007387 */ /* 0x0001e40000100800 */
[----:B0-----:R-:W-:-:S02]  /*8d20*/  IMAD.MOV.U32 R0, RZ, RZ, R15 ;  /* 0x000000ffff007224 */ /* 0x001fc400078e000f */
[----:B------:R-:W2:Y:S04]  /*8d30*/  LDL.LU.64 R14, [R1+0x2028] ;  /* 0x00202800010e7983 */ /* 0x000ea80000300a00 */
[----:B------:R-:W-:Y:S04]  /*8d40*/  STL [R1+0x1e24], R12 ;  /* 0x001e240c01007387 */ /* 0x000fe80000100800 */
[----:B------:R0:W-:Y:S02]  /*8d50*/  STL [R1+0x1e20], R0 ;  /* 0x001e200001007387 */ /* 0x0001e40000100800 */
[----:B0-----:R-:W-:-:S02]  /*8d60*/  IMAD.MOV.U32 R0, RZ, RZ, R13 ;  /* 0x000000ffff007224 */ /* 0x001fc400078e000d */
[----:B------:R-:W2:Y:S04]  /*8d70*/  LDL.LU.64 R12, [R1+0x2020] ;  /* 0x00202000010c7983 */ /* 0x000ea80000300a00 */
[----:B------:R-:W-:Y:S04]  /*8d80*/  STL [R1+0x1e1c], R4 ;  /* 0x001e1c0401007387 */ /* 0x000fe80000100800 */
[----:B------:R0:W-:Y:S04]  /*8d90*/  STL [R1+0x1e18], R0 ;  /* 0x001e180001007387 */ /* 0x0001e80000100800 */
[----:B------:R-:W-:Y:S01]  /*8da0*/  STL [R1+0x1e14], R2 ;  /* 0x001e140201007387 */ /* 0x000fe20000100800 */
[----:B0-----:R-:W-:-:S05]  /*8db0*/  IMAD.MOV.U32 R0, RZ, RZ, R5 ;  /* 0x000000ffff007224 */ /* 0x001fca00078e0005 */
[----:B------:R0:W-:Y:S04]  /*8dc0*/  STL [R1+0x1e10], R0 ;  /* 0x001e100001007387 */ /* 0x0001e80000100800 */
[----:B------:R-:W2:Y:S01]  /*8dd0*/  LDL.LU.64 R4, [R1+0x2c0] ;  /* 0x0002c00001047983 */ /* 0x000ea20000300a00 */
[----:B0-----:R-:W-:-:S03]  /*8de0*/  IMAD.MOV.U32 R0, RZ, RZ, R3 ;  /* 0x000000ffff007224 */ /* 0x001fc600078e0003 */
[----:B------:R-:W4:Y:S04]  /*8df0*/  LDL.LU.64 R2, [R1+0x2018] ;  /* 0x0020180001027983 */ /* 0x000f280000300a00 */
[----:B------:R-:W-:Y:S04]  /*8e00*/  STL [R1+0x1e0c], R28 ;  /* 0x001e0c1c01007387 */ /* 0x000fe80000100800 */
[----:B------:R0:W-:Y:S02]  /*8e10*/  STL [R1+0x1e08], R0 ;  /* 0x001e080001007387 */ /* 0x0001e40000100800 */
[----:B0-----:R-:W-:-:S02]  /*8e20*/  IMAD.MOV.U32 R0, RZ, RZ, R29 ;  /* 0x000000ffff007224 */ /* 0x001fc400078e001d */
[----:B------:R-:W3:Y:S04]  /*8e30*/  LDL.LU.64 R28, [R1+0x2010] ;  /* 0x00201000011c7983 */ /* 0x000ee80000300a00 */
[----:B---3--:R-:W-:Y:S04]  /*8e40*/  STL [R1+0x1e04], R28 ;  /* 0x001e041c01007387 */ /* 0x008fe80000100800 */
[----:B------:R-:W-:Y:S04]  /*8e50*/  STL [R1+0x1e00], R0 ;  /* 0x001e000001007387 */ /* 0x000fe80000100800 */
[----:B------:R0:W-:Y:S04]  /*8e60*/  STL [R1+0x1df8], R29 ;  /* 0x001df81d01007387 */ /* 0x0001e80000100800 */
[----:B0-----:R-:W3:Y:S02]  /*8e70*/  LDL.LU.64 R28, [R1+0xf0] ;  /* 0x0000f000011c7983 */ /* 0x001ee40000300a00 */
[----:B---3--:R-:W-:-:S02]  /*8e80*/  IMAD.MOV.U32 R0, RZ, RZ, R29 ;  /* 0x000000ffff007224 */ /* 0x008fc400078e001d */
[----:B------:R0:W-:Y:S04]  /*8e90*/  STL [R1+0x1dfc], R28 ;  /* 0x001dfc1c01007387 */ /* 0x0001e80000100800 */
[----:B0-----:R-:W3:Y:S04]  /*8ea0*/  LDL.LU.64 R28, [R1+0x2d0] ;  /* 0x0002d000011c7983 */ /* 0x001ee80000300a00 */
[----:B------:R0:W-:Y:S04]  /*8eb0*/  STL [R1+0x1df0], R0 ;  /* 0x001df00001007387 */ /* 0x0001e80000100800 */
[----:B----4-:R-:W-:Y:S04]  /*8ec0*/  STL [R1+0x1df4], R2 ;  /* 0x001df40201007387 */ /* 0x010fe80000100800 */
[----:B------:R1:W-:Y:S01]  /*8ed0*/  STL [R1+0x1de8], R3 ;  /* 0x001de80301007387 */ /* 0x0003e20000100800 */
[----:B0-----:R-:W-:-:S03]  /*8ee0*/  IMAD.MOV.U32 R0, RZ, RZ, R7 ;  /* 0x000000ffff007224 */ /* 0x001fc600078e0007 */
[----:B-1----:R-:W4:Y:S04]  /*8ef0*/  LDL.LU.64 R2, [R1+0x2c8] ;  /* 0x0002c80001027983 */ /* 0x002f280000300a00 */
[----:B------:R0:W-:Y:S04]  /*8f00*/  STL [R1+0x1dec], R6 ;  /* 0x001dec0601007387 */ /* 0x0001e80000100800 */
[----:B0-----:R-:W2:Y:S04]  /*8f10*/  LDL.LU.64 R6, [R1+0x2008] ;  /* 0x0020080001067983 */ /* 0x001ea80000300a00 */
[----:B--2---:R-:W-:Y:S04]  /*8f20*/  STL [R1+0x1de4], R6 ;  /* 0x001de40601007387 */ /* 0x004fe80000100800 */
[----:B------:R0:W-:Y:S04]  /*8f30*/  STL [R1+0x1de0], R0 ;  /* 0x001de00001007387 */ /* 0x0001e80000100800 */
[----:B------:R1:W-:Y:S01]  /*8f40*/  STL [R1+0x1dd8], R7 ;  /* 0x001dd80701007387 */ /* 0x0003e20000100800 */
[----:B0-----:R-:W-:-:S03]  /*8f50*/  IMAD.MOV.U32 R0, RZ, RZ, R9 ;  /* 0x000000ffff007224 */ /* 0x001fc600078e0009 */
[----:B-1----:R-:W2:Y:S04]  /*8f60*/  LDL.LU.64 R6, [R1+0x2b8] ;  /* 0x0002b80001067983 */ /* 0x002ea80000300a00 */
[----:B------:R0:W-:Y:S04]  /*8f70*/  STL [R1+0x1ddc], R8 ;  /* 0x001ddc0801007387 */ /* 0x0001e80000100800 */
[----:B0-----:R-:W3:Y:S04]  /*8f80*/  LDL.LU.64 R8, [R1+0x2000] ;  /* 0x0020000001087983 */ /* 0x001ee80000300a00 */
[----:B---3--:R-:W-:Y:S04]  /*8f90*/  STL [R1+0x1dd4], R8 ;  /* 0x001dd40801007387 */ /* 0x008fe80000100800 */
[----:B------:R0:W-:Y:S04]  /*8fa0*/  STL [R1+0x1dd0], R0 ;  /* 0x001dd00001007387 */ /* 0x0001e80000100800 */
[----:B------:R1:W-:Y:S04]  /*8fb0*/  STL [R1+0x1dc0], R9 ;  /* 0x001dc00901007387 */ /* 0x0003e80000100800 */
[----:B------:R3:W-:Y:S01]  /*8fc0*/  STL [R1+0x1dc8], R10 ;  /* 0x001dc80a01007387 */ /* 0x0007e20000100800 */
[----:B0-----:R-:W-:-:S03]  /*8fd0*/  IMAD.MOV.U32 R0, RZ, RZ, R11 ;  /* 0x000000ffff007224 */ /* 0x001fc600078e000b */
[----:B-1----:R-:W4:Y:S04]  /*8fe0*/  LDL.LU.64 R8, [R1+0x2e0] ;  /* 0x0002e00001087983 */ /* 0x002f280000300a00 */
[----:B---3--:R-:W3:Y:S04]  /*8ff0*/  LDL.LU.64 R10, [R1+0x1ff8] ;  /* 0x001ff800010a7983 */ /* 0x008ee80000300a00 */
[----:B---3--:R-:W-:Y:S04]  /*9000*/  STL [R1+0x1dcc], R10 ;  /* 0x001dcc0a01007387 */ /* 0x008fe80000100800 */
[----:B------:R-:W-:Y:S04]  /*9010*/  STL [R1+0x1dc4], R0 ;  /* 0x001dc40001007387 */ /* 0x000fe80000100800 */
[----:B------:R0:W-:Y:S04]  /*9020*/  STL [R1+0x1db0], R11 ;  /* 0x001db00b01007387 */ /* 0x0001e80000100800 */
[----:B0-----:R-:W3:Y:S01]  /*9030*/  LDL.LU.64 R10, [R1+0x2d8] ;  /* 0x0002d800010a7983 */ /* 0x001ee20000300a00 */
[----:B--2---:R-:W-:-:S03]  /*9040*/  IMAD.MOV.U32 R0, RZ, RZ, R7 ;  /* 0x000000ffff007224 */ /* 0x004fc600078e0007 */
[----:B------:R0:W-:Y:S04]  /*9050*/  STL [R1+0x1db8], R6 ;  /* 0x001db80601007387 */ /* 0x0001e80000100800 */
[----:B0-----:R-:W2:Y:S04]  /*9060*/  LDL.LU.64 R6, [R1+0x2e8] ;  /* 0x0002e80001067983 */ /* 0x001ea80000300a00 */
[----:B------:R0:W-:Y:S04]  /*9070*/  STL [R1+0x1db4], R0 ;  /* 0x001db40001007387 */ /* 0x0001e80000100800 */
[----:B------:R-:W-:Y:S04]  /*9080*/  STL [R1+0x1dbc], R12 ;  /* 0x001dbc0c01007387 */ /* 0x000fe80000100800 */
[----:B------:R-:W-:Y:S01]  /*9090*/  STL [R1+0x1da0], R13 ;  /* 0x001da00d01007387 */ /* 0x000fe20000100800 */
[----:B0-----:R-:W-:-:S03]  /*90a0*/  IMAD.MOV.U32 R0, RZ, RZ, R5 ;  /* 0x000000ffff007224 */ /* 0x001fc600078e0005 */
[----:B------:R0:W-:Y:S04]  /*90b0*/  STL [R1+0x1da8], R4 ;  /* 0x001da80401007387 */ /* 0x0001e80000100800 */
[----:B------:R-:W-:Y:S04]  /*90c0*/  STL [R1+0x1dac], R14 ;  /* 0x001dac0e01007387 */ /* 0x000fe80000100800 */
[----:B------:R4:W-:Y:S04]  /*90d0*/  STL [R1+0x1da4], R0 ;  /* 0x001da40001007387 */ /* 0x0009e80000100800 */
[----:B0-----:R-:W2:Y:S04]  /*90e0*/  LDL.LU.64 R4, [R1+0x2f0] ;  /* 0x0002f00001047983 */ /* 0x001ea80000300a00 */
[----:B------:R-:W-:Y:S01]  /*90f0*/  STL [R1+0x1d90], R15 ;  /* 0x001d900f01007387 */ /* 0x000fe20000100800 */
[----:B----4-:R-:W-:-:S03]  /*9100*/  IMAD.MOV.U32 R0, RZ, RZ, R3 ;  /* 0x000000ffff007224 */ /* 0x010fc600078e0003 */
[----:B------:R-:W-:Y:S04]  /*9110*/  STL [R1+0x1d98], R2 ;  /* 0x001d980201007387 */ /* 0x000fe80000100800 */
[----:B------:R-:W-:Y:S04]  /*9120*/  STL [R1+0x1d9c], R16 ;  /* 0x001d9c1001007387 */ /* 0x000fe80000100800 */
[----:B------:R0:W-:Y:S04]  /*9130*/  STL [R1+0x1d94], R0 ;  /* 0x001d940001007387 */ /* 0x0001e80000100800 */
[----:B------:R-:W-:Y:S01]  /*9140*/  STL [R1+0x1d80], R17 ;  /* 0x001d801101007387 */ /* 0x000fe20000100800 */
[----:B0-----:R-:W-:-:S03]  /*9150*/  IMAD.MOV.U32 R0, RZ, RZ, R29 ;  /* 0x000000ffff007224 */ /* 0x001fc600078e001d */
[----:B------:R0:W-:Y:S04]  /*9160*/  STL [R1+0x1d88], R28 ;  /* 0x001d881c01007387 */ /* 0x0001e80000100800 */
[----:B------:R-:W4:Y:S04]  /*9170*/  LDL.LU.64 R2, [R1+0x1e0] ;  /* 0x0001e00001027983 */ /* 0x000f280000300a00 */
[----:B------:R3:W-:Y:S04]  /*9180*/  STL [R1+0x1d84], R0 ;  /* 0x001d840001007387 */ /* 0x0007e80000100800 */
[----:B------:R-:W-:Y:S04]  /*9190*/  STL [R1+0x1d8c], R18 ;  /* 0x001d8c1201007387 */ /* 0x000fe80000100800 */
[----:B------:R1:W-:Y:S04]  /*91a0*/  STL [R1+0x1d70], R19 ;  /* 0x001d701301007387 */ /* 0x0003e80000100800 */
[----:B0-----:R-:W4:Y:S01]  /*91b0*/  LDL.LU.64 R28, [R1+0x300] ;  /* 0x00030000011c7983 */ /* 0x001f220000300a00 */
[----:B---3--:R-:W-:-:S03]  /*91c0*/  IMAD.MOV.U32 R0, RZ, RZ, R11 ;  /* 0x000000ffff007224 */ /* 0x008fc600078e000b */
[----:B------:R-:W-:Y:S04]  /*91d0*/  STL [R1+0x1d78], R10 ;  /* 0x001d780a01007387 */ /* 0x000fe80000100800 */
[----:B-1----:R-:W3:Y:S04]  /*91e0*/  LDL.LU.64 R18, [R1+0x1e8] ;  /* 0x0001e80001127983 */ /* 0x002ee80000300a00 */
[----:B------:R-:W-:Y:S04]  /*91f0*/  STL [R1+0x1d74], R0 ;  /* 0x001d740001007387 */ /* 0x000fe80000100800 */
[----:B------:R-:W-:Y:S04]  /*9200*/  STL [R1+0x1d7c], R20 ;  /* 0x001d7c1401007387 */ /* 0x000fe80000100800 */
[----:B------:R0:W-:Y:S04]  /*9210*/  STL [R1+0x1d60], R21 ;  /* 0x001d601501007387 */ /* 0x0001e80000100800 */
[----:B0-----:R-:W4:Y:S04]  /*9220*/  LDL.LU.64 R20, [R1+0x2f8] ;  /* 0x0002f80001147983 */ /* 0x001f280000300a00 */
[----:B------:R-:W3:Y:S01]  /*9230*/  LDL.LU.64 R16, [R1+0x308] ;  /* 0x0003080001107983 */ /* 0x000ee20000300a00 */
[----:B------:R-:W-:-:S03]  /*9240*/  IMAD.MOV.U32 R0, RZ, RZ, R9 ;  /* 0x000000ffff007224 */ /* 0x000fc600078e0009 */
[----:B------:R-:W-:Y:S04]  /*9250*/  STL [R1+0x1d68], R8 ;  /* 0x001d680801007387 */ /* 0x000fe80000100800 */
[----:B------:R-:W3:Y:S04]  /*9260*/  LDL.LU.64 R14, [R1+0x1f0] ;  /* 0x0001f000010e7983 */ /* 0x000ee80000300a00 */
[----:B------:R-:W-:Y:S04]  /*9270*/  STL [R1+0x1d6c], R22 ;  /* 0x001d6c1601007387 */ /* 0x000fe80000100800 */
[----:B------:R0:W-:Y:S04]  /*9280*/  STL [R1+0x1d64], R0 ;  /* 0x001d640001007387 */ /* 0x0001e80000100800 */
[----:B------:R-:W3:Y:S04]  /*9290*/  LDL.LU.64 R12, [R1+0x310] ;  /* 0x00031000010c7983 */ /* 0x000ee80000300a00 */
[----:B------:R-:W-:Y:S04]  /*92a0*/  STL [R1+0x1d50], R23 ;  /* 0x001d501701007387 */ /* 0x000fe80000100800 */
[----:B--2---:R-:W-:Y:S04]  /*92b0*/  STL [R1+0x1d58], R6 ;  /* 0x001d580601007387 */ /* 0x004fe80000100800 */
[----:B------:R-:W2:Y:S01]  /*92c0*/  LDL.LU.64 R10, [R1+0x1f8] ;  /* 0x0001f800010a7983 */ /* 0x000ea20000300a00 */
[----:B0-----:R-:W-:-:S03]  /*92d0*/  IMAD.MOV.U32 R0, RZ, RZ, R7 ;  /* 0x000000ffff007224 */ /* 0x001fc600078e0007 */
[----:B------:R-:W-:Y:S04]  /*92e0*/  STL [R1+0x1d5c], R24 ;  /* 0x001d5c1801007387 */ /* 0x000fe80000100800 */
[----:B------:R0:W-:Y:S04]  /*92f0*/  STL [R1+0x1d54], R0 ;  /* 0x001d540001007387 */ /* 0x0001e80000100800 */
[----:B------:R-:W-:Y:S04]  /*9300*/  STL [R1+0x1d40], R25 ;  /* 0x001d401901007387 */ /* 0x000fe80000100800 */
[----:B------:R-:W2:Y:S01]  /*9310*/  LDL.LU.64 R8, [R1+0x318] ;  /* 0x0003180001087983 */ /* 0x000ea20000300a00 */
[----:B0-----:R-:W-:-:S03]  /*9320*/  IMAD.MOV.U32 R0, RZ, RZ, R5 ;  /* 0x000000ffff007224 */ /* 0x001fc600078e0005 */
[----:B------:R0:W-:Y:S04]  /*9330*/  STL [R1+0x1d48], R4 ;  /* 0x001d480401007387 */ /* 0x0001e80000100800 */
[----:B------:R-:W2:Y:S04]  /*9340*/  LDL.LU.64 R6, [R1+0x288] ;  /* 0x0002880001067983 */ /* 0x000ea80000300a00 */
[----:B------:R4:W-:Y:S04]  /*9350*/  STL [R1+0x1d44], R0 ;  /* 0x001d440001007387 */ /* 0x0009e80000100800 */
[----:B------:R-:W-:Y:S04]  /*9360*/  STL [R1+0x1d4c], R26 ;  /* 0x001d4c1a01007387 */ /* 0x000fe80000100800 */
[----:B------:R-:W-:Y:S04]  /*9370*/  STL [R1+0x1bc0], R27 ;  /* 0x001bc01b01007387 */ /* 0x000fe80000100800 */
[----:B0-----:R-:W2:Y:S01]  /*9380*/  LDL.LU.64 R4, [R1+0x320] ;  /* 0x0003200001047983 */ /* 0x001ea20000300a00 */
[----:B----4-:R-:W-:-:S03]  /*9390*/  IMAD.MOV.U32 R0, RZ, RZ, R21 ;  /* 0x000000ffff007224 */ /* 0x010fc600078e0015 */
[----:B------:R0:W-:Y:S04]  /*93a0*/  STL [R1+0x1bd0], R20 ;  /* 0x001bd01401007387 */ /* 0x0001e80000100800 */
[----:B0-----:R-:W4:Y:S04]  /*93b0*/  LDL.LU.64 R20, [R1+0x280] ;  /* 0x0002800001147983 */ /* 0x001f280000300a00 */
        /* <DEDUP_REMOVED lines=9> */
[----:B---3--:R1:W-:Y:S01]  /*9450*/  STL [R1+0x1be8], R18 ;  /* 0x001be81201007387 */ /* 0x0083e20000100800 */
[----:B0-----:R-:W-:-:S03]  /*9460*/  IMAD.MOV.U32 R0, RZ, RZ, R19 ;  /* 0x000000ffff007224 */ /* 0x001fc600078e0013 */
[----:B-1----:R-:W3:Y:S04]  /*9470*/  LDL.LU.64 R18, [R1+0x330] ;  /* 0x0003300001127983 */ /* 0x002ee80000300a00 */
[----:B------:R0:W-:Y:S04]  /*9480*/  STL [R1+0x1be4], R0 ;  /* 0x001be40001007387 */ /* 0x0001e80000100800 */
[----:B------:R1:W-:Y:S01]  /*9490*/  STL [R1+0x1bf0], R16 ;  /* 0x001bf01001007387 */ /* 0x0003e20000100800 */
[----:B0-----:R-:W-:-:S03]  /*94a0*/  IMAD.MOV.U32 R0, RZ, RZ, R17 ;  /* 0x000000ffff007224 */ /* 0x001fc600078e0011 */
[----:B------:R-:W-:Y:S04]  /*94b0*/  STL [R1+0x1bf8], R14 ;  /* 0x001bf80e01007387 */ /* 0x000fe80000100800 */
[----:B------:R0:W-:Y:S04]  /*94c0*/  STL [R1+0x1bec], R0 ;  /* 0x001bec0001007387 */ /* 0x0001e80000100800 */
[----:B-1----:R-:W3:Y:S01]  /*94d0*/  LDL.LU.64 R16, [R1+0x270] ;  /* 0x0002700001107983 */ /* 0x002ee20000300a00 */
[----:B0-----:R-:W-:-:S03]  /*94e0*/  IMAD.MOV.U32 R0, RZ, RZ, R15 ;  /* 0x000000ffff007224 */ /* 0x001fc600078e000f */
[----:B------:R-:W-:Y:S04]  /*94f0*/  STL [R1+0x1c00], R12 ;  /* 0x001c000c01007387 */ /* 0x000fe80000100800 */
[----:B------:R0:W-:Y:S04]  /*9500*/  STL [R1+0x1bf4], R0 ;  /* 0x001bf40001007387 */ /* 0x0001e80000100800 */
[----:B------:R-:W3:Y:S01]  /*9510*/  LDL.LU.64 R14, [R1+0x338] ;  /* 0x00033800010e7983 */ /* 0x000ee20000300a00 */
[----:B0-----:R-:W-:-:S03]  /*9520*/  IMAD.MOV.U32 R0, RZ, RZ, R13 ;  /* 0x000000ffff007224 */ /* 0x001fc600078e000d */
[----:B--2---:R-:W-:Y:S04]  /*9530*/  STL [R1+0x1c08], R10 ;  /* 0x001c080a01007387 */ /* 0x004fe80000100800 */
[----:B------:R0:W-:Y:S04]  /*9540*/  STL [R1+0x1bfc], R0 ;  /* 0x001bfc0001007387 */ /* 0x0001e80000100800 */
[----:B------:R-:W2:Y:S04]  /*9550*/  LDL.LU.64 R12, [R1+0x268] ;  /* 0x00026800010c7983 */ /* 0x000ea80000300a00 */
[----:B------:R-:W2:Y:S01]  /*9560*/  LDL.LU.64 R22, [R1+0x340] ;  /* 0x0003400001167983 */ /* 0x000ea20000300a00 */
[----:B0-----:R-:W-:-:S05]  /*9570*/  IMAD.MOV.U32 R0, RZ, RZ, R11 ;  /* 0x000000ffff007224 */ /* 0x001fca00078e000b */
[----:B------:R0:W-:Y:S04]  /*9580*/  STL [R1+0x1c04], R0 ;  /* 0x001c040001007387 */ /* 0x0001e80000100800 */
[----:B------:R1:W-:Y:S04]  /*9590*/  STL [R1+0x1c10], R8 ;  /* 0x001c100801007387 */ /* 0x0003e80000100800 */
[----:B------:R-:W2:Y:S01]  /*95a0*/  LDL.LU.64 R10, [R1+0x260] ;  /* 0x00026000010a7983 */ /* 0x000ea20000300a00 */
[----:B0-----:R-:W-:-:S05]  /*95b0*/  IMAD.MOV.U32 R0, RZ, RZ, R9 ;  /* 0x000000ffff007224 */ /* 0x001fca00078e0009 */
[----:B------:R0:W-:Y:S04]  /*95c0*/  STL [R1+0x1c0c], R0 ;  /* 0x001c0c0001007387 */ /* 0x0001e80000100800 */
[----:B------:R0:W-:Y:S04]  /*95d0*/  STL [R1+0x1c18], R6 ;  /* 0x001c180601007387 */ /* 0x0001e80000100800 */
[----:B-1----:R-:W2:Y:S01]  /*95e0*/  LDL.LU.64 R8, [R1+0x348] ;  /* 0x0003480001087983 */ /* 0x002ea20000300a00 */
[----:B0-----:R-:W-:-:S05]  /*95f0*/  IMAD.MOV.U32 R0, RZ, RZ, R7 ;  /* 0x000000ffff007224 */ /* 0x001fca00078e0007 */
[----:B------:R0:W-:Y:S04]  /*9600*/  STL [R1+0x1c14], R0 ;  /* 0x001c140001007387 */ /* 0x0001e80000100800 */
[----:B------:R-:W-:Y:S04]  /*9610*/  STL [R1+0x1c20], R4 ;  /* 0x001c200401007387 */ /* 0x000fe80000100800 */
[----:B------:R-:W2:Y:S01]  /*9620*/  LDL.LU.64 R6, [R1+0x258] ;  /* 0x0002580001067983 */ /* 0x000ea20000300a00 */
[----:B0-----:R-:W-:-:S05]  /*9630*/  IMAD.MOV.U32 R0, RZ, RZ, R5 ;  /* 0x000000ffff007224 */ /* 0x001fca00078e0005 */
[----:B------:R0:W-:Y:S04]  /*9640*/  STL [R1+0x1c1c], R0 ;  /* 0x001c1c0001007387 */ /* 0x0001e80000100800 */
[----:B----4-:R1:W-:Y:S01]  /*9650*/  STL [R1+0x1c28], R20 ;  /* 0x001c281401007387 */ /* 0x0103e20000100800 */
[----:B0-----:R-:W-:-:S03]  /*9660*/  IMAD.MOV.U32 R0, RZ, RZ, R21 ;  /* 0x000000ffff007224 */ /* 0x001fc600078e0015 */
[----:B------:R-:W4:Y:S04]  /*9670*/  LDL.LU.64 R4, [R1+0x350] ;  /* 0x0003500001047983 */ /* 0x000f280000300a00 */
        /* <DEDUP_REMOVED lines=8> */
[----:B---3--:R-:W-:Y:S04]  /*9700*/  STL [R1+0x1c40], R18 ;  /* 0x001c401201007387 */ /* 0x008fe80000100800 */
[----:B------:R0:W-:Y:S04]  /*9710*/  STL [R1+0x1c34], R0 ;  /* 0x001c340001007387 */ /* 0x0001e80000100800 */
[----:B------:R-:W3:Y:S01]  /*9720*/  LDL.LU.64 R28, [R1+0x248] ;  /* 0x00024800011c7983 */ /* 0x000ee20000300a00 */
[----:B0-----:R-:W-:-:S03]  /*9730*/  IMAD.MOV.U32 R0, RZ, RZ, R19 ;  /* 0x000000ffff007224 */ /* 0x001fc600078e0013 */
[----:B------:R-:W3:Y:S04]  /*9740*/  LDL.LU.64 R18, [R1+0x360] ;  /* 0x0003600001127983 */ /* 0x000ee80000300a00 */
[----:B------:R0:W-:Y:S04]  /*9750*/  STL [R1+0x1c3c], R0 ;  /* 0x001c3c0001007387 */ /* 0x0001e80000100800 */
[----:B------:R1:W-:Y:S01]  /*9760*/  STL [R1+0x1c48], R16 ;  /* 0x001c481001007387 */ /* 0x0003e20000100800 */
[----:B0-----:R-:W-:-:S03]  /*9770*/  IMAD.MOV.U32 R0, RZ, RZ, R17 ;  /* 0x000000ffff007224 */ /* 0x001fc600078e0011 */
[----:B-1----:R-:W3:Y:S04]  /*9780*/  LDL.LU.64 R16, [R1+0x240] ;  /* 0x0002400001107983 */ /* 0x002ee80000300a00 */
[----:B------:R0:W-:Y:S04]  /*9790*/  STL [R1+0x1c44], R0 ;  /* 0x001c440001007387 */ /* 0x0001e80000100800 */
[----:B------:R1:W-:Y:S01]  /*97a0*/  STL [R1+0x1c50], R14 ;  /* 0x001c500e01007387 */ /* 0x0003e20000100800 */
[----:B0-----:R-:W-:-:S03]  /*97b0*/  IMAD.MOV.U32 R0, RZ, RZ, R15 ;  /* 0x000000ffff007224 */ /* 0x001fc600078e000f */
[----:B-1----:R-:W3:Y:S04]  /*97c0*/  LDL.LU.64 R14, [R1+0x368] ;  /* 0x00036800010e7983 */ /* 0x002ee80000300a00 */
[----:B------:R0:W-:Y:S04]  /*97d0*/  STL [R1+0x1c4c], R0 ;  /* 0x001c4c0001007387 */ /* 0x0001e80000100800 */
[----:B--2---:R1:W-:Y:S01]  /*97e0*/  STL [R1+0x1c58], R12 ;  /* 0x001c580c01007387 */ /* 0x0043e20000100800 */
[----:B0-----:R-:W-:-:S03]  /*97f0*/  IMAD.MOV.U32 R0, RZ, RZ, R13 ;  /* 0x000000ffff007224 */ /* 0x001fc600078e000d */
[----:B------:R-:W-:Y:S04]  /*9800*/  STL [R1+0x1c60], R22 ;  /* 0x001c601601007387 */ /* 0x000fe80000100800 */
[----:B------:R0:W-:Y:S04]  /*9810*/  STL [R1+0x1c54], R0 ;  /* 0x001c540001007387 */ /* 0x0001e80000100800 */
[----:B-1----:R-:W2:Y:S01]  /*9820*/  LDL.LU.64 R12, [R1+0x238] ;  /* 0x00023800010c7983 */ /* 0x002ea20000300a00 */
[----:B0-----:R-:W-:-:S03]  /*9830*/  IMAD.MOV.U32 R0, RZ, RZ, R23 ;  /* 0x000000ffff007224 */ /* 0x001fc600078e0017 */
[----:B------:R-:W-:Y:S04]  /*9840*/  STL [R1+0x1c68], R10 ;  /* 0x001c680a01007387 */ /* 0x000fe80000100800 */
[----:B------:R0:W-:Y:S02]  /*9850*/  STL [R1+0x1c5c], R0 ;  /* 0x001c5c0001007387 */ /* 0x0001e40000100800 */
[----:B0-----:R-:W-:Y:S02]  /*9860*/  IMAD.MOV.U32 R0, RZ, RZ, R11 ;  /* 0x000000ffff007224 */ /* 0x001fe400078e000b */
[----:B------:R-:W2:Y:S04]  /*9870*/  LDL.LU.64 R10, [R1+0x370] ;  /* 0x00037000010a7983 */ /* 0x000ea80000300a00 */
[----:B------:R0:W-:Y:S04]  /*9880*/  STL [R1+0x1c64], R0 ;  /* 0x001c640001007387 */ /* 0x0001e80000100800 */
[----:B------:R1:W-:Y:S01]  /*9890*/  STL [R1+0x1c70], R8 ;  /* 0x001c700801007387 */ /* 0x0003e20000100800 */
[----:B0-----:R-:W-:-:S03]  /*98a0*/  IMAD.MOV.U32 R0, RZ, RZ, R9 ;  /* 0x000000ffff007224 */ /* 0x001fc600078e0009 */
[----:B-1----:R-:W2:Y:S04]  /*98b0*/  LDL.LU.64 R8, [R1+0x230] ;  /* 0x0002300001087983 */ /* 0x002ea80000300a00 */
[----:B------:R0:W-:Y:S04]  /*98c0*/  STL [R1+0x1c6c], R0 ;  /* 0x001c6c0001007387 */ /* 0x0001e80000100800 */
[----:B------:R1:W-:Y:S01]  /*98d0*/  STL [R1+0x1c78], R6 ;  /* 0x001c780601007387 */ /* 0x0003e20000100800 */
[----:B0-----:R-:W-:-:S03]  /*98e0*/  IMAD.MOV.U32 R0, RZ, RZ, R7 ;  /* 0x000000ffff007224 */ /* 0x001fc600078e0007 */
[----:B----4-:R-:W-:Y:S04]  /*98f0*/  STL [R1+0x1c80], R4 ;  /* 0x001c800401007387 */ /* 0x010fe80000100800 */
        /* <DEDUP_REMOVED lines=12> */
[----:B---3--:R1:W-:Y:S01]  /*99c0*/  STL [R1+0x1c98], R28 ;  /* 0x001c981c01007387 */ /* 0x0083e20000100800 */
        /* <DEDUP_REMOVED lines=8> */
[----:B0-----:R-:W-:-:S05]  /*9a50*/  IMAD.MOV.U32 R0, RZ, RZ, R17 ;  /* 0x000000ffff007224 */ /* 0x001fca00078e0011 */
[----:B------:R0:W-:Y:S04]  /*9a60*/  STL [R1+0x1ca4], R0 ;  /* 0x001ca40001007387 */ /* 0x0001e80000100800 */
[----:B------:R-:W-:Y:S04]  /*9a70*/  STL [R1+0x1cb0], R14 ;  /* 0x001cb00e01007387 */ /* 0x000fe80000100800 */
[----:B------:R-:W3:Y:S01]  /*9a80*/  LDL.LU.64 R22, [R1+0x218] ;  /* 0x0002180001167983 */ /* 0x000ee20000300a00 */
[----:B0-----:R-:W-:-:S03]  /*9a90*/  IMAD.MOV.U32 R0, RZ, RZ, R15 ;  /* 0x000000ffff007224 */ /* 0x001fc600078e000f */
[----:B------:R-:W3:Y:S04]  /*9aa0*/  LDL.LU.64 R20, [R1+0x390] ;  /* 0x0003900001147983 */ /* 0x000ee80000300a00 */
[----:B------:R0:W-:Y:S04]  /*9ab0*/  STL [R1+0x1cac], R0 ;  /* 0x001cac0001007387 */ /* 0x0001e80000100800 */
[----:B--2---:R-:W-:Y:S04]  /*9ac0*/  STL [R1+0x1cb8], R12 ;  /* 0x001cb80c01007387 */ /* 0x004fe80000100800 */
[----:B------:R-:W2:Y:S01]  /*9ad0*/  LDL.LU.64 R18, [R1+0x210] ;  /* 0x0002100001127983 */ /* 0x000ea20000300a00 */
[----:B0-----:R-:W-:-:S03]  /*9ae0*/  IMAD.MOV.U32 R0, RZ, RZ, R13 ;  /* 0x000000ffff007224 */ /* 0x001fc600078e000d */
[----:B------:R-:W2:Y:S04]  /*9af0*/  LDL.LU.64 R16, [R1+0x398] ;  /* 0x0003980001107983 */ /* 0x000ea80000300a00 */
[----:B------:R0:W-:Y:S02]  /*9b00*/  STL [R1+0x1cb4], R0 ;  /* 0x001cb40001007387 */ /* 0x0001e40000100800 */
[----:B0-----:R-:W-:Y:S02]  /*9b10*/  IMAD.MOV.U32 R0, RZ, RZ, R11 ;  /* 0x000000ffff007224 */ /* 0x001fe400078e000b */
[----:B------:R0:W-:Y:S04]  /*9b20*/  STL [R1+0x1cc0], R10 ;  /* 0x001cc00a01007387 */ /* 0x0001e80000100800 */
[----:B------:R-:W2:Y:S04]  /*9b30*/  LDL.LU.64 R14, [R1+0x208] ;  /* 0x00020800010e7983 */ /* 0x000ea80000300a00 */
[----:B------:R1:W-:Y:S01]  /*9b40*/  STL [R1+0x1cbc], R0 ;  /* 0x001cbc0001007387 */ /* 0x0003e20000100800 */
[----:B0-----:R-:W0:Y:S03]  /*9b50*/  LDC R10, c[0x0][0x238] ;  /* 0x00008e00ff0a7b82 */ /* 0x001e260000000800 */
[----:B------:R1:W-:Y:S04]  /*9b60*/  STL [R1+0x1cc8], R8 ;  /* 0x001cc80801007387 */ /* 0x0003e80000100800 */
[----:B-1----:R-:W2:Y:S04]  /*9b70*/  LDL.LU R0, [R1+0x3b0] ;  /* 0x0003b00001007983 */ /* 0x002ea80000300800 */
[----:B------:R-:W2:Y:S01]  /*9b80*/  LDL.LU.64 R12, [R1+0x3a0] ;  /* 0x0003a000010c7983 */ /* 0x000ea20000300a00 */
[----:B------:R-:W-:-:S03]  /*9b90*/  IMAD.MOV.U32 R8, RZ, RZ, R9 ;  /* 0x000000ffff087224 */ /* 0x000fc600078e0009 */
[----:B----4-:R1:W-:Y:S04]  /*9ba0*/  STL [R1+0x1cd0], R6 ;  /* 0x001cd00601007387 */ /* 0x0103e80000100800 */
[----:B------:R4:W-:Y:S01]  /*9bb0*/  STL [R1+0x1cc4], R8 ;  /* 0x001cc40801007387 */ /* 0x0009e20000100800 */
[----:B-1----:R-:W-:-:S03]  /*9bc0*/  IMAD.MOV.U32 R6, RZ, RZ, R7 ;  /* 0x000000ffff067224 */ /* 0x002fc600078e0007 */
[----:B----4-:R-:W4:Y:S04]  /*9bd0*/  LDL.LU.64 R8, [R1+0x200] ;  /* 0x0002000001087983 */ /* 0x010f280000300a00 */
[----:B------:R-:W-:Y:S04]  /*9be0*/  STL [R1+0x1cd8], R4 ;  /* 0x001cd80401007387 */ /* 0x000fe80000100800 */
[----:B------:R1:W-:Y:S04]  /*9bf0*/  STL [R1+0x1ccc], R6 ;  /* 0x001ccc0601007387 */ /* 0x0003e80000100800 */
[----:B-1----:R-:W4:Y:S04]  /*9c00*/  LDL.LU.64 R6, [R1+0x3a8] ;  /* 0x0003a80001067983 */ /* 0x002f280000300a00 */
[----:B------:R-:W4:Y:S04]  /*9c10*/  LDL.LU R4, [R1+0x3b4] ;  /* 0x0003b40001047983 */ /* 0x000f280000300800 */
[----:B------:R1:W-:Y:S04]  /*9c20*/  STL [R1+0x1cd4], R5 ;  /* 0x001cd40501007387 */ /* 0x0003e80000100800 */
[----:B------:R0:W-:Y:S04]  /*9c30*/  STL [R1+0x1ce0], R2 ;  /* 0x001ce00201007387 */ /* 0x0001e80000100800 */
[----:B-1----:R-:W4:Y:S01]  /*9c40*/  LDL.LU R5, [R1+0x3bc] ;  /* 0x0003bc0001057983 */ /* 0x002f220000300800 */
[----:B0-----:R-:W-:-:S03]  /*9c50*/  IMAD.MOV.U32 R2, RZ, RZ, R3 ;  /* 0x000000ffff027224 */ /* 0x001fc600078e0003 */
[----:B------:R-:W4:Y:S04]  /*9c60*/  LDL.LU R3, [R1+0x3b8] ;  /* 0x0003b80001037983 */ /* 0x000f280000300800 */
[----:B------:R0:W-:Y:S04]  /*9c70*/  STL [R1+0x1cdc], R2 ;  /* 0x001cdc0201007387 */ /* 0x0001e80000100800 */
[----:B---3--:R1:W-:Y:S01]  /*9c80*/  STL [R1+0x1ce8], R28 ;  /* 0x001ce81c01007387 */ /* 0x0083e20000100800 */
[----:B0-----:R-:W-:-:S03]  /*9c90*/  IMAD.MOV.U32 R2, RZ, RZ, R29 ;  /* 0x000000ffff027224 */ /* 0x001fc600078e001d */
[----:B-1----:R-:W3:Y:S04]  /*9ca0*/  LDL.LU.64 R28, [R1+0x290] ;  /* 0x00029000011c7983 */ /* 0x002ee80000300a00 */
[----:B------:R0:W-:Y:S04]  /*9cb0*/  STL [R1+0x1ce4], R2 ;  /* 0x001ce40201007387 */ /* 0x0001e80000100800 */
[----:B------:R-:W-:Y:S01]  /*9cc0*/  STL [R1+0x1cf0], R24 ;  /* 0x001cf01801007387 */ /* 0x000fe20000100800 */
[----:B0-----:R-:W-:-:S03]  /*9cd0*/  IMAD.MOV.U32 R2, RZ, RZ, R25 ;  /* 0x000000ffff027224 */ /* 0x001fc600078e0019 */
[----:B------:R-:W-:Y:S04]  /*9ce0*/  STL [R1+0x1cf8], R22 ;  /* 0x001cf81601007387 */ /* 0x000fe80000100800 */
[----:B------:R0:W-:Y:S04]  /*9cf0*/  STL [R1+0x1cec], R2 ;  /* 0x001cec0201007387 */ /* 0x0001e80000100800 */
[----:B------:R-:W-:Y:S01]  /*9d00*/  STL [R1+0x1d00], R20 ;  /* 0x001d001401007387 */ /* 0x000fe20000100800 */
[----:B0-----:R-:W-:-:S05]  /*9d10*/  IMAD.MOV.U32 R2, RZ, RZ, R23 ;  /* 0x000000ffff027224 */ /* 0x001fca00078e0017 */
[----:B------:R0:W-:Y:S04]  /*9d20*/  STL [R1+0x1cf4], R2 ;  /* 0x001cf40201007387 */ /* 0x0001e80000100800 */
[----:B--2---:R-:W-:Y:S01]  /*9d30*/  STL [R1+0x1d08], R18 ;  /* 0x001d081201007387 */ /* 0x004fe20000100800 */
[----:B0-----:R-:W-:-:S05]  /*9d40*/  IMAD.MOV.U32 R2, RZ, RZ, R21 ;  /* 0x000000ffff027224 */ /* 0x001fca00078e0015 */
[----:B------:R0:W-:Y:S04]  /*9d50*/  STL [R1+0x1cfc], R2 ;  /* 0x001cfc0201007387 */ /* 0x0001e80000100800 */
[----:B------:R-:W-:Y:S01]  /*9d60*/  STL [R1+0x1d10], R16 ;  /* 0x001d101001007387 */ /* 0x000fe20000100800 */
[----:B0-----:R-:W-:-:S05]  /*9d70*/  IMAD.MOV.U32 R2, RZ, RZ, R19 ;  /* 0x000000ffff027224 */ /* 0x001fca00078e0013 */
[----:B------:R0:W-:Y:S02]  /*9d80*/  STL [R1+0x1d04], R2 ;  /* 0x001d040201007387 */ /* 0x0001e40000100800 */
[----:B0-----:R-:W-:-:S05]  /*9d90*/  IMAD.MOV.U32 R2, RZ, RZ, R17 ;  /* 0x000000ffff027224 */ /* 0x001fca00078e0011 */
[----:B------:R0:W-:Y:S01]  /*9da0*/  STL [R1+0x1d0c], R2 ;  /* 0x001d0c0201007387 */ /* 0x0001e20000100800 */
[----:B------:R-:W-:-:S03]  /*9db0*/  IMAD R0, R0, UR5, RZ ;  /* 0x0000000500007c24 */ /* 0x000fc6000f8e02ff */
[----:B------:R1:W-:Y:S01]  /*9dc0*/  STL [R1+0x1d18], R14 ;  /* 0x001d180e01007387 */ /* 0x0003e20000100800 */
[----:B0-----:R-:W-:-:S05]  /*9dd0*/  IMAD.MOV.U32 R2, RZ, RZ, R15 ;  /* 0x000000ffff027224 */ /* 0x001fca00078e000f */
[----:B------:R0:W-:Y:S01]  /*9de0*/  STL [R1+0x1d14], R2 ;  /* 0x001d140201007387 */ /* 0x0001e20000100800 */
[----:B------:R-:W-:Y:S01]  /*9df0*/  LEA R22, P0, R0, UR8, 0x1 ;  /* 0x0000000800167c11 */ /* 0x000fe2000f8008ff */
[----:B------:R-:W-:Y:S01]  /*9e00*/  IMAD R11, R10, 0x73, RZ ;  /* 0x000000730a0b7824 */ /* 0x000fe200078e02ff */
[----:B-1----:R-:W1:Y:S01]  /*9e10*/  LDC R14, c[0x0][0x238] ;  /* 0x00008e00ff0e7b82 */ /* 0x002e620000000800 */
[----:B------:R2:W-:Y:S01]  /*9e20*/  STL [R1+0x1d20], R12 ;  /* 0x001d200c01007387 */ /* 0x0005e20000100800 */
[----:B0-----:R-:W-:-:S05]  /*9e30*/  IMAD.MOV.U32 R2, RZ, RZ, R13 ;  /* 0x000000ffff027224 */ /* 0x001fca00078e000d */
[----:B------:R4:W-:Y:S01]  /*9e40*/  STL [R1+0x1d1c], R2 ;  /* 0x001d1c0201007387 */ /* 0x0009e20000100800 */
[----:B------:R-:W-:Y:S01]  /*9e50*/  LEA.HI.X.SX32 R23, R0, UR9, 0x1, P0 ;  /* 0x0000000900177c11 */ /* 0x000fe200080f0eff */
[----:B--2---:R-:W0:Y:S08]  /*9e60*/  LDC R12, c[0x0][0x238] ;  /* 0x00008e00ff0c7b82 */ /* 0x004e300000000800 */
[----:B------:R-:W2:Y:S01]  /*9e70*/  LDC R13, c[0x0][0x238] ;  /* 0x00008e00ff0d7b82 */ /* 0x000ea20000000800 */
[----:B----4-:R-:W-:Y:S01]  /*9e80*/  IMAD.MOV.U32 R2, RZ, RZ, R9 ;  /* 0x000000ffff027224 */ /* 0x010fe200078e0009 */
[----:B------:R4:W-:Y:S04]  /*9e90*/  STL [R1+0x1d28], R8 ;  /* 0x001d280801007387 */ /* 0x0009e80000100800 */
[----:B------:R1:W-:Y:S01]  /*9ea0*/  STL [R1+0x1d24], R2 ;  /* 0x001d240201007387 */ /* 0x0003e20000100800 */
[----:B----4-:R-:W-:-:S02]  /*9eb0*/  IMAD R8, R10, 0x7f, RZ ;  /* 0x0000007f0a087824 */ /* 0x010fc400078e02ff */
[----:B-1----:R-:W-:Y:S02]  /*9ec0*/  IMAD.MOV.U32 R2, RZ, RZ, R7 ;  /* 0x000000ffff027224 */ /* 0x002fe400078e0007 */
[----:B------:R-:W-:Y:S01]  /*9ed0*/  IMAD R4, R4, UR5, RZ ;  /* 0x0000000504047c24 */ /* 0x000fe2000f8e02ff */
[----:B------:R-:W-:Y:S04]  /*9ee0*/  STL [R1+0x1d30], R6 ;  /* 0x001d300601007387 */ /* 0x000fe80000100800 */
[C---:B------:R-:W-:Y:S01]  /*9ef0*/  LEA R20, P2, R4.reuse, UR8, 0x1 ;  /* 0x0000000804147c11 */ /* 0x040fe2000f8408ff */
[----:B------:R1:W-:Y:S01]  /*9f00*/  STL [R1+0x1d2c], R2 ;  /* 0x001d2c0201007387 */ /* 0x0003e20000100800 */
[----:B------:R-:W-:Y:S02]  /*9f10*/  IMAD R5, R5, UR5, RZ ;  /* 0x0000000505057c24 */ /* 0x000fe4000f8e02ff */
[----:B------:R-:W-:Y:S01]  /*9f20*/  LEA.HI.X.SX32 R21, R4, UR9, 0x1, P2 ;  /* 0x0000000904157c11 */ /* 0x000fe200090f0eff */
[----:B------:R-:W-:-:S02]  /*9f30*/  IMAD R0, R3, UR5, RZ ;  /* 0x0000000503007c24 */ /* 0x000fc4000f8e02ff */
[C---:B------:R-:W-:Y:S01]  /*9f40*/  LEA R16, P0, R5.reuse, UR8, 0x1 ;  /* 0x0000000805107c11 */ /* 0x040fe2000f8008ff */
[----:B-1----:R-:W-:Y:S02]  /*9f50*/  IMAD.WIDE R2, R8, 0x2, R22 ;  /* 0x0000000208027825 */ /* 0x002fe400078e0216 */
[C---:B------:R-:W-:Y:S01]  /*9f60*/  LEA R18, P1, R0.reuse, UR8, 0x1 ;  /* 0x0000000800127c11 */ /* 0x040fe2000f8208ff */
[----:B------:R-:W-:Y:S01]  /*9f70*/  STL.64 [R1+0x658], R22 ;  /* 0x0006581601007387 */ /* 0x000fe20000100a00 */
[----:B------:R-:W-:Y:S02]  /*9f80*/  LEA.HI.X.SX32 R17, R5, UR9, 0x1, P0 ;  /* 0x0000000905117c11 */ /* 0x000fe400080f0eff */
[----:B------:R-:W-:Y:S01]  /*9f90*/  LEA.HI.X.SX32 R19, R0, UR9, 0x1, P1 ;  /* 0x0000000900137c11 */ /* 0x000fe200088f0eff */
[----:B------:R-:W-:-:S04]  /*9fa0*/  IMAD.WIDE R4, R8, 0x2, R20 ;  /* 0x0000000208047825 */ /* 0x000fc800078e0214 */
[----:B---3--:R-:W-:Y:S01]  /*9fb0*/  IMAD.MOV.U32 R6, RZ, RZ, R29 ;  /* 0x000000ffff067224 */ /* 0x008fe200078e001d */
[----:B------:R1:W-:Y:S04]  /*9fc0*/  STL [R1+0x1d38], R28 ;  /* 0x001d381c01007387 */ /* 0x0003e80000100800 */
[----:B------:R3:W-:Y:S04]  /*9fd0*/  STL [R1+0x1d34], R6 ;  /* 0x001d340601007387 */ /* 0x0007e80000100800 */
[----:B------:R-:W-:Y:S01]  /*9fe0*/  STL [R1+0x1d3c], R2 ;  /* 0x001d3c0201007387 */ /* 0x000fe20000100800 */
[----:B------:R-:W-:-:S03]  /*9ff0*/  IMAD R0, R10, 0x7e, RZ ;  /* 0x0000007e0a007824 */ /* 0x000fc600078e02ff */
[----:B------:R4:W-:Y:S01]  /*a000*/  STL [R1+0x1bc8], R3 ;  /* 0x001bc80301007387 */ /* 0x0009e20000100800 */
[----:B-1----:R-:W1:Y:S01]  /*a010*/  LDC R28, c[0x0][0x230] ;  /* 0x00008c00ff1c7b82 */ /* 0x002e620000000800 */
[C---:B---3--:R-:W-:Y:S02]  /*a020*/  IMAD.WIDE R6, R8.reuse, 0x2, R18 ;  /* 0x0000000208067825 */ /* 0x048fe400078e0212 */
[----:B------:R-:W-:Y:S04]  /*a030*/  STL.64 [R1+0x660], R20 ;  /* 0x0006601401007387 */ /* 0x000fe80000100a00 */
[----:B------:R-:W-:Y:S01]  /*a040*/  STL.64 [R1+0x668], R16 ;  /* 0x0006681001007387 */ /* 0x000fe20000100a00 */
[----:B----4-:R-:W-:-:S03]  /*a050*/  IMAD.WIDE R2, R8, 0x2, R16 ;  /* 0x0000000208027825 */ /* 0x010fc600078e0210 */
[----:B------:R-:W-:Y:S04]  /*a060*/  STL.64 [R1+0x670], R18 ;  /* 0x0006701201007387 */ /* 0x000fe80000100a00 */
[----:B------:R-:W-:Y:S04]  /*a070*/  STL [R1+0x1bcc], R4 ;  /* 0x001bcc0401007387 */ /* 0x000fe80000100800 */
[----:B------:R3:W-:Y:S04]  /*a080*/  STL [R1+0x1bb8], R5 ;  /* 0x001bb80501007387 */ /* 0x0007e80000100800 */
[----:B------:R-:W-:Y:S04]  /*a090*/  STL [R1+0x1bbc], R6 ;  /* 0x001bbc0601007387 */ /* 0x000fe80000100800 */
[----:B------:R4:W-:Y:S01]  /*a0a0*/  STL [R1+0x1ba0], R7 ;  /* 0x001ba00701007387 */ /* 0x0009e20000100800 */
[----:B---3--:R-:W-:-:S03]  /*a0b0*/  IMAD.WIDE R4, R0, 0x2, R22 ;  /* 0x0000000200047825 */ /* 0x008fc600078e0216 */
[----:B------:R-:W-:Y:S04]  /*a0c0*/  STL [R1+0x1bb4], R2 ;  /* 0x001bb40201007387 */ /* 0x000fe80000100800 */
[----:B------:R3:W-:Y:S01]  /*a0d0*/  STL [R1+0x1bac], R3 ;  /* 0x001bac0301007387 */ /* 0x0007e20000100800 */
[----:B----4-:R-:W-:-:S03]  /*a0e0*/  IMAD.WIDE R6, R0, 0x2, R18 ;  /* 0x0000000200067825 */ /* 0x010fc600078e0212 */
[----:B------:R-:W-:Y:S01]  /*a0f0*/  STL [R1+0x1bb0], R4 ;  /* 0x001bb00401007387 */ /* 0x000fe20000100800 */
[----:B------:R-:W-:Y:S02]  /*a100*/  IMAD R8, R10, 0x7d, RZ ;  /* 0x0000007d0a087824 */ /* 0x000fe400078e02ff */
[C---:B---3--:R-:W-:Y:S01]  /*a110*/  IMAD.WIDE R2, R0.reuse, 0x2, R20 ;  /* 0x0000000200027825 */ /* 0x048fe200078e0214 */
[----:B------:R3:W-:Y:S04]  /*a120*/  STL [R1+0x1ba4], R5 ;  /* 0x001ba40501007387 */ /* 0x0007e80000100800 */
[----:B------:R-:W-:Y:S04]  /*a130*/  STL [R1+0x1ba8], R2 ;  /* 0x001ba80201007387 */ /* 0x000fe80000100800 */
[----:B------:R4:W-:Y:S01]  /*a140*/  STL [R1+0x1b98], R3 ;  /* 0x001b980301007387 */ /* 0x0009e20000100800 */
[----:B---3--:R-:W-:-:S03]  /*a150*/  IMAD.WIDE R4, R0, 0x2, R16 ;  /* 0x0000000200047825 */ /* 0x008fc600078e0210 */
[----:B------:R-:W-:Y:S04]  /*a160*/  STL [R1+0x1b9c], R6 ;  /* 0x001b9c0601007387 */ /* 0x000fe80000100800 */
[----:B------:R3:W-:Y:S01]  /*a170*/  STL [R1+0x1b80], R7 ;  /* 0x001b800701007387 */ /* 0x0007e20000100800 */
[----:B----4-:R-:W-:-:S03]  /*a180*/  IMAD.WIDE R2, R8, 0x2, R22 ;  /* 0x0000000208027825 */ /* 0x010fc600078e0216 */
[----:B------:R-:W-:Y:S04]  /*a190*/  STL [R1+0x1b94], R4 ;  /* 0x001b940401007387 */ /* 0x000fe80000100800 */
[----:B------:R4:W-:Y:S01]  /*a1a0*/  STL [R1+0x1b8c], R5 ;  /* 0x001b8c0501007387 */ /* 0x0009e20000100800 */
[----:B---3--:R-:W-:-:S03]  /*a1b0*/  IMAD.WIDE R6, R8, 0x2, R18 ;  /* 0x0000000208067825 */ /* 0x008fc600078e0212 */
[----:B------:R-:W-:Y:S01]  /*a1c0*/  STL [R1+0x1b90], R2 ;  /* 0x001b900201007387 */ /* 0x000fe20000100800 */
[----:B------:R-:W-:Y:S02]  /*a1d0*/  IMAD R0, R10, 0x7c, RZ ;  /* 0x0000007c0a007824 */ /* 0x000fe400078e02ff */
[C---:B----4-:R-:W-:Y:S01]  /*a1e0*/  IMAD.WIDE R4, R8.reuse, 0x2, R20 ;  /* 0x0000000208047825 */ /* 0x050fe200078e0214 */
        /* <DEDUP_REMOVED lines=89> */
[----:B----4-:R-:W-:-:S03]  /*a780*/  IMAD.WIDE R2, R0, 0x2, R20 ;  /* 0x0000000200027825 */ /* 0x010fc600078e0214 */
[----:B------:R3:W-:Y:S01]  /*a790*/  STL [R1+0x1aa4], R5 ;  /* 0x001aa40501007387 */ /* 0x0007e20000100800 */
[----:B------:R-:W-:-:S03]  /*a7a0*/  IMAD R8, R10, 0x75, RZ ;  /* 0x000000750a087824 */ /* 0x000fc600078e02ff */
        /* <DEDUP_REMOVED lines=8> */
[----:B------:R-:W-:Y:S02]  /*a830*/  IMAD R0, R10, 0x74, RZ ;  /* 0x000000740a007824 */ /* 0x000fe400078e02ff */
[C---:B---3--:R-:W-:Y:S01]  /*a840*/  IMAD.WIDE R6, R8.reuse, 0x2, R18 ;  /* 0x0000000208067825 */ /* 0x048fe200078e0212 */
[----:B------:R-:W-:Y:S03]  /*a850*/  STL [R1+0x1a90], R2 ;  /* 0x001a900201007387 */ /* 0x000fe60000100800 */
        /* <DEDUP_REMOVED lines=9> */
[----:B------:R4:W-:Y:S04]  /*a8f0*/  STL [R1+0x1a6c], R3 ;  /* 0x001a6c0301007387 */ /* 0x0009e80000100800 */
[----:B------:R-:W-:Y:S01]  /*a900*/  STL [R1+0x1a70], R4 ;  /* 0x001a700401007387 */ /* 0x000fe20000100800 */
[----:B---3--:R-:W-:-:S03]  /*a910*/  IMAD.WIDE R6, R0, 0x2, R16 ;  /* 0x0000000200067825 */ /* 0x008fc600078e0210 */
[----:B------:R3:W-:Y:S01]  /*a920*/  STL [R1+0xbec], R5 ;  /* 0x000bec0501007387 */ /* 0x0007e20000100800 */
[----:B----4-:R-:W-:-:S04]  /*a930*/  IMAD.WIDE R2, R0, 0x2, R20 ;  /* 0x0000000200027825 */ /* 0x010fc800078e0214 */
[----:B------:R-:W-:Y:S01]  /*a940*/  IMAD.WIDE R8, R11, 0x2, R22 ;  /* 0x000000020b087825 */ /* 0x000fe200078e0216 */
[----:B------:R-:W-:Y:S03]  /*a950*/  STL [R1+0x1a68], R2 ;  /* 0x001a680201007387 */ /* 0x000fe60000100800 */
[----:B---3--:R-:W-:Y:S01]  /*a960*/  IMAD.WIDE R4, R0, 0x2, R18 ;  /* 0x0000000200047825 */ /* 0x008fe200078e0212 */
[----:B------:R3:W-:Y:S04]  /*a970*/  STL [R1+0xbf0], R3 ;  /* 0x000bf00301007387 */ /* 0x0007e80000100800 */
[----:B------:R-:W-:Y:S01]  /*a980*/  STL [R1+0xbf8], R4 ;  /* 0x000bf80401007387 */ /* 0x000fe20000100800 */
[----:B------:R-:W-:-:S03]  /*a990*/  IMAD R0, R10, 0x72, RZ ;  /* 0x000000720a007824 */ /* 0x000fc600078e02ff */
        /* <DEDUP_REMOVED lines=8> */
[----:B------:R-:W-:Y:S04]  /*aa20*/  STL [R1+0xc10], R2 ;  /* 0x000c100201007387 */ /* 0x000fe80000100800 */
[----:B------:R3:W-:Y:S01]  /*aa30*/  STL [R1+0xc0c], R3 ;  /* 0x000c0c0301007387 */ /* 0x0007e20000100800 */
[----:B----4-:R-:W-:-:S03]  /*aa40*/  IMAD.WIDE R8, R0, 0x2, R22 ;  /* 0x0000000200087825 */ /* 0x010fc600078e0216 */
        /* <DEDUP_REMOVED lines=638> */
[----:B------:R-:W-:-:S03]  /*d230*/  IMAD.SHL.U32 R0, R10, 0x40, RZ ;  /* 0x000000400a007824 */ /* 0x000fc600078e00ff */
        /* <DEDUP_REMOVED lines=35> */
[----:B------:R-:W3:Y:S03]  /*d470*/  LDC R11, c[0x0][0x238] ;  /* 0x00008e00ff0b7b82 */ /* 0x000ee60000000800 */
[----:B------:R0:W-:Y:S01]  /*d480*/  STL [R1+0x1290], R3 ;  /* 0x0012900301007387 */ /* 0x0001e20000100800 */
[----:B----4-:R-:W-:-:S03]  /*d490*/  IMAD.WIDE R8, R0, 0x2, R22 ;  /* 0x0000000200087825 */ /* 0x010fc600078e0216 */
[----:B------:R-:W-:Y:S04]  /*d4a0*/  STL [R1+0x129c], R4 ;  /* 0x00129c0401007387 */ /* 0x000fe80000100800 */
[----:B------:R4:W-:Y:S01]  /*d4b0*/  STL [R1+0x1298], R5 ;  /* 0x0012980501007387 */ /* 0x0009e20000100800 */
[----:B0-----:R-:W-:-:S03]  /*d4c0*/  IMAD.WIDE R2, R0, 0x2, R20 ;  /* 0x0000000200027825 */ /* 0x001fc600078e0214 */
[----:B------:R-:W-:Y:S04]  /*d4d0*/  STL [R1+0x12a4], R6 ;  /* 0x0012a40601007387 */ /* 0x000fe80000100800 */
[----:B------:R0:W-:Y:S01]  /*d4e0*/  STL [R1+0x12a0], R7 ;  /* 0x0012a00701007387 */ /* 0x0001e20000100800 */
[----:B----4-:R-:W-:-:S03]  /*d4f0*/  IMAD.WIDE R4, R0, 0x2, R18 ;  /* 0x0000000200047825 */ /* 0x010fc600078e0212 */
[----:B------:R4:W-:Y:S04]  /*d500*/  STL [R1+0x12ac], R8 ;  /* 0x0012ac0801007387 */ /* 0x0009e80000100800 */
[----:B------:R-:W-:Y:S01]  /*d510*/  STL [R1+0x12a8], R9 ;  /* 0x0012a80901007387 */ /* 0x000fe20000100800 */
[----:B0-----:R-:W-:-:S03]  /*d520*/  IMAD.WIDE R6, R0, 0x2, R16 ;  /* 0x0000000200067825 */ /* 0x001fc600078e0210 */
[----:B------:R-:W-:Y:S01]  /*d530*/  STL [R1+0x12b4], R2 ;  /* 0x0012b40201007387 */ /* 0x000fe20000100800 */
[----:B----4-:R-:W-:-:S03]  /*d540*/  IMAD R8, R10, 0x3d, RZ ;  /* 0x0000003d0a087824 */ /* 0x010fc600078e02ff */
[----:B------:R0:W-:Y:S04]  /*d550*/  STL [R1+0x12b0], R3 ;  /* 0x0012b00301007387 */ /* 0x0001e80000100800 */
[----:B------:R-:W-:Y:S04]  /*d560*/  STL [R1+0x12bc], R4 ;  /* 0x0012bc0401007387 */ /* 0x000fe80000100800 */
[----:B------:R4:W-:Y:S01]  /*d570*/  STL [R1+0x12b8], R5 ;  /* 0x0012b80501007387 */ /* 0x0009e20000100800 */
[----:B0-----:R-:W-:-:S03]  /*d580*/  IMAD.WIDE R2, R8, 0x2, R22 ;  /* 0x0000000208027825 */ /* 0x001fc600078e0216 */
[----:B------:R-:W-:Y:S04]  /*d590*/  STL [R1+0x12c4], R6 ;  /* 0x0012c40601007387 */ /* 0x000fe80000100800 */
[----:B------:R0:W-:Y:S04]  /*d5a0*/  STL [R1+0x12c0], R7 ;  /* 0x0012c00701007387 */ /* 0x0001e80000100800 */
[----:B------:R-:W-:Y:S01]  /*d5b0*/  STL [R1+0x12cc], R2 ;  /* 0x0012cc0201007387 */ /* 0x000fe20000100800 */
[----:B------:R-:W-:-:S03]  /*d5c0*/  IMAD R0, R10, 0x3c, RZ ;  /* 0x0000003c0a007824 */ /* 0x000fc600078e02ff */
[----:B------:R2:W-:Y:S01]  /*d5d0*/  STL [R1+0x12c8], R3 ;  /* 0x0012c80301007387 */ /* 0x0005e20000100800 */
[----:B----4-:R-:W-:-:S04]  /*d5e0*/  IMAD.WIDE R4, R8, 0x2, R18 ;  /* 0x0000000208047825 */ /* 0x010fc800078e0212 */
[----:B0-----:R-:W-:-:S04]  /*d5f0*/  IMAD.WIDE R6, R8, 0x2, R16 ;  /* 0x0000000208067825 */ /* 0x001fc800078e0210 */
[----:B--2---:R-:W-:-:S04]  /*d600*/  IMAD.WIDE R2, R8, 0x2, R20 ;  /* 0x0000000208027825 */ /* 0x004fc800078e0214 */
[C---:B------:R-:W-:Y:S01]  /*d610*/  IMAD.WIDE R8, R0.reuse, 0x2, R22 ;  /* 0x0000000200087825 */ /* 0x040fe200078e0216 */
[----:B------:R-:W-:Y:S04]  /*d620*/  STL [R1+0x12d4], R2 ;  /* 0x0012d40201007387 */ /* 0x000fe80000100800 */
[----:B------:R0:W-:Y:S04]  /*d630*/  STL [R1+0x12d0], R3 ;  /* 0x0012d00301007387 */ /* 0x0001e80000100800 */
[----:B------:R-:W-:Y:S04]  /*d640*/  STL [R1+0x12dc], R4 ;  /* 0x0012dc0401007387 */ /* 0x000fe80000100800 */
[----:B------:R2:W-:Y:S01]  /*d650*/  STL [R1+0x12d8], R5 ;  /* 0x0012d80501007387 */ /* 0x0005e20000100800 */
[----:B0-----:R-:W-:-:S03]  /*d660*/  IMAD.WIDE R2, R0, 0x2, R20 ;  /* 0x0000000200027825 */ /* 0x001fc600078e0214 */
[----:B------:R-:W-:Y:S04]  /*d670*/  STL [R1+0x12e4], R6 ;  /* 0x0012e40601007387 */ /* 0x000fe80000100800 */
[----:B------:R-:W-:Y:S01]  /*d680*/  STL [R1+0x12e0], R7 ;  /* 0x0012e00701007387 */ /* 0x000fe20000100800 */
[----:B--2---:R-:W-:-:S03]  /*d690*/  IMAD.WIDE R4, R0, 0x2, R18 ;  /* 0x0000000200047825 */ /* 0x004fc600078e0212 */
[----:B------:R0:W-:Y:S04]  /*d6a0*/  STL [R1+0x12ec], R8 ;  /* 0x0012ec0801007387 */ /* 0x0001e80000100800 */
[----:B------:R2:W-:Y:S04]  /*d6b0*/  STL [R1+0x12e8], R9 ;  /* 0x0012e80901007387 */ /* 0x0005e80000100800 */
[----:B------:R-:W-:Y:S04]  /*d6c0*/  STL [R1+0x12f4], R2 ;  /* 0x0012f40201007387 */ /* 0x000fe80000100800 */
[----:B------:R4:W-:Y:S01]  /*d6d0*/  STL [R1+0x12f0], R3 ;  /* 0x0012f00301007387 */ /* 0x0009e20000100800 */
[----:B0-----:R-:W-:Y:S01]  /*d6e0*/  IMAD R8, R10, 0x3b, RZ ;  /* 0x0000003b0a087824 */ /* 0x001fe200078e02ff */
[----:B--2---:R-:W0:Y:S02]  /*d6f0*/  LDC R9, c[0x0][0x238] ;  /* 0x00008e00ff097b82 */ /* 0x004e240000000800 */
[----:B------:R-:W-:Y:S01]  /*d700*/  STL [R1+0x12fc], R4 ;  /* 0x0012fc0401007387 */ /* 0x000fe20000100800 */
[----:B------:R-:W-:-:S04]  /*d710*/  IMAD.WIDE R6, R8, 0x2, R22 ;  /* 0x0000000208067825 */ /* 0x000fc800078e0216 */
[----:B----4-:R-:W-:Y:S01]  /*d720*/  IMAD.WIDE R2, R0, 0x2, R16 ;  /* 0x0000000200027825 */ /* 0x010fe200078e0210 */
[----:B------:R2:W-:Y:S04]  /*d730*/  STL [R1+0x12f8], R5 ;  /* 0x0012f80501007387 */ /* 0x0005e80000100800 */
[----:B------:R-:W-:Y:S04]  /*d740*/  STL [R1+0x1304], R2 ;  /* 0x0013040201007387 */ /* 0x000fe80000100800 */
[----:B------:R4:W-:Y:S01]  /*d750*/  STL [R1+0x1300], R3 ;  /* 0x0013000301007387 */ /* 0x0009e20000100800 */
[----:B---3--:R-:W-:-:S02]  /*d760*/  IMAD R0, R11, 0x3a, RZ ;  /* 0x0000003a0b007824 */ /* 0x008fc400078e02ff */
[C---:B--2---:R-:W-:Y:S01]  /*d770*/  IMAD.WIDE R4, R8.reuse, 0x2, R18 ;  /* 0x0000000208047825 */ /* 0x044fe200078e0212 */
[----:B------:R-:W-:Y:S01]  /*d780*/  STL [R1+0x130c], R6 ;  /* 0x00130c0601007387 */ /* 0x000fe20000100800 */
[----:B------:R-:W2:Y:S02]  /*d790*/  LDC R11, c[0x0][0x238] ;  /* 0x00008e00ff0b7b82 */ /* 0x000ea40000000800 */
[----:B----4-:R-:W-:Y:S01]  /*d7a0*/  IMAD.WIDE R2, R8, 0x2, R20 ;  /* 0x0000000208027825 */ /* 0x010fe200078e0214 */
[----:B------:R3:W-:Y:S04]  /*d7b0*/  STL [R1+0x1308], R7 ;  /* 0x0013080701007387 */ /* 0x0007e80000100800 */
[----:B------:R-:W-:Y:S04]  /*d7c0*/  STL [R1+0x1314], R2 ;  /* 0x0013140201007387 */ /* 0x000fe80000100800 */
[----:B------:R4:W-:Y:S01]  /*d7d0*/  STL [R1+0x1310], R3 ;  /* 0x0013100301007387 */ /* 0x0009e20000100800 */
[----:B---3--:R-:W-:-:S03]  /*d7e0*/  IMAD.WIDE R6, R0, 0x2, R22 ;  /* 0x0000000200067825 */ /* 0x008fc600078e0216 */
[----:B------:R-:W-:Y:S01]  /*d7f0*/  STL [R1+0x131c], R4 ;  /* 0x00131c0401007387 */ /* 0x000fe20000100800 */
[----:B----4-:R-:W-:-:S03]  /*d800*/  IMAD.WIDE R2, R8, 0x2, R16 ;  /* 0x0000000208027825 */ /* 0x010fc600078e0210 */
[----:B------:R3:W-:Y:S04]  /*d810*/  STL [R1+0x1318], R5 ;  /* 0x0013180501007387 */ /* 0x0007e80000100800 */
[----:B------:R-:W-:Y:S04]  /*d820*/  STL [R1+0x1324], R2 ;  /* 0x0013240201007387 */ /* 0x000fe80000100800 */
[----:B------:R4:W-:Y:S01]  /*d830*/  STL [R1+0x1320], R3 ;  /* 0x0013200301007387 */ /* 0x0009e20000100800 */
[----:B0-----:R-:W-:Y:S02]  /*d840*/  IMAD R8, R9, 0x39, RZ ;  /* 0x0000003909087824 */ /* 0x001fe400078e02ff */
[C---:B---3--:R-:W-:Y:S01]  /*d850*/  IMAD.WIDE R4, R0.reuse, 0x2, R18 ;  /* 0x0000000200047825 */ /* 0x048fe200078e0212 */
[----:B------:R-:W-:Y:S03]  /*d860*/  STL [R1+0x132c], R6 ;  /* 0x00132c0601007387 */ /* 0x000fe60000100800 */
[C---:B----4-:R-:W-:Y:S01]  /*d870*/  IMAD.WIDE R2, R0.reuse, 0x2, R20 ;  /* 0x0000000200027825 */ /* 0x050fe200078e0214 */
[----:B------:R0:W-:Y:S04]  /*d880*/  STL [R1+0x1328], R7 ;  /* 0x0013280701007387 */ /* 0x0001e80000100800 */
[----:B------:R-:W-:Y:S04]  /*d890*/  STL [R1+0x1334], R2 ;  /* 0x0013340201007387 */ /* 0x000fe80000100800 */
[----:B------:R3:W-:Y:S01]  /*d8a0*/  STL [R1+0x1330], R3 ;  /* 0x0013300301007387 */ /* 0x0007e20000100800 */
[----:B0-----:R-:W-:-:S03]  /*d8b0*/  IMAD.WIDE R6, R0, 0x2, R16 ;  /* 0x0000000200067825 */ /* 0x001fc600078e0210 */
[----:B------:R-:W-:Y:S04]  /*d8c0*/  STL [R1+0x133c], R4 ;  /* 0x00133c0401007387 */ /* 0x000fe80000100800 */
[----:B------:R0:W-:Y:S01]  /*d8d0*/  STL [R1+0x1338], R5 ;  /* 0x0013380501007387 */ /* 0x0001e20000100800 */
[----:B---3--:R-:W-:-:S03]  /*d8e0*/  IMAD.WIDE R2, R8, 0x2, R22 ;  /* 0x0000000208027825 */ /* 0x008fc600078e0216 */
[----:B------:R-:W-:Y:S04]  /*d8f0*/  STL [R1+0x1344], R6 ;  /* 0x0013440601007387 */ /* 0x000fe80000100800 */
[----:B------:R3:W-:Y:S04]  /*d900*/  STL [R1+0x1340], R7 ;  /* 0x0013400701007387 */ /* 0x0007e80000100800 */
[----:B------:R-:W-:Y:S01]  /*d910*/  STL [R1+0x134c], R2 ;  /* 0x00134c0201007387 */ /* 0x000fe20000100800 */
[----:B--2---:R-:W-:Y:S02]  /*d920*/  IMAD R0, R11, 0x38, RZ ;  /* 0x000000380b007824 */ /* 0x004fe400078e02ff */
[C---:B0-----:R-:W-:Y:S01]  /*d930*/  IMAD.WIDE R4, R8.reuse, 0x2, R18 ;  /* 0x0000000208047825 */ /* 0x041fe200078e0212 */
[----:B------:R0:W-:Y:S01]  /*d940*/  STL [R1+0x1348], R3 ;  /* 0x0013480301007387 */ /* 0x0001e20000100800 */
[----:B------:R-:W2:Y:S02]  /*d950*/  LDC R11, c[0x0][0x238] ;  /* 0x00008e00ff0b7b82 */ /* 0x000ea40000000800 */
[----:B---3--:R-:W-:-:S04]  /*d960*/  IMAD.WIDE R6, R8, 0x2, R16 ;  /* 0x0000000208067825 */ /* 0x008fc800078e0210 */
[----:B0-----:R-:W-:-:S04]  /*d970*/  IMAD.WIDE R2, R8, 0x2, R20 ;  /* 0x0000000208027825 */ /* 0x001fc800078e0214 */
        /* <DEDUP_REMOVED lines=8> */
[----:B---3--:R-:W-:-:S03]  /*da00*/  IMAD.WIDE R4, R0, 0x2, R18 ;  /* 0x0000000200047825 */ /* 0x008fc600078e0212 */
[----:B------:R0:W-:Y:S04]  /*da10*/  STL [R1+0x136c], R8 ;  /* 0x00136c0801007387 */ /* 0x0001e80000100800 */
[----:B------:R3:W-:Y:S04]  /*da20*/  STL [R1+0x1368], R9 ;  /* 0x0013680901007387 */ /* 0x0007e80000100800 */
[----:B------:R-:W-:Y:S04]  /*da30*/  STL [R1+0x1374], R2 ;  /* 0x0013740201007387 */ /* 0x000fe80000100800 */
[----:B------:R4:W-:Y:S01]  /*da40*/  STL [R1+0x1370], R3 ;  /* 0x0013700301007387 */ /* 0x0009e20000100800 */
[----:B0-----:R-:W-:Y:S01]  /*da50*/  IMAD R8, R12, 0x37, RZ ;  /* 0x000000370c087824 */ /* 0x001fe200078e02ff */
[----:B---3--:R-:W0:Y:S02]  /*da60*/  LDC R9, c[0x0][0x238] ;  /* 0x00008e00ff097b82 */ /* 0x008e240000000800 */
[----:B------:R-:W-:Y:S01]  /*da70*/  STL [R1+0x137c], R4 ;  /* 0x00137c0401007387 */ /* 0x000fe20000100800 */
[----:B------:R-:W-:-:S04]  /*da80*/  IMAD.WIDE R6, R8, 0x2, R22 ;  /* 0x0000000208067825 */ /* 0x000fc800078e0216 */
[----:B----4-:R-:W-:Y:S01]  /*da90*/  IMAD.WIDE R2, R0, 0x2, R16 ;  /* 0x0000000200027825 */ /* 0x010fe200078e0210 */
[----:B------:R3:W-:Y:S01]  /*daa0*/  STL [R1+0x1378], R5 ;  /* 0x0013780501007387 */ /* 0x0007e20000100800 */
[----:B------:R-:W4:Y:S03]  /*dab0*/  LDC R12, c[0x0][0x238] ;  /* 0x00008e00ff0c7b82 */ /* 0x000f260000000800 */
[----:B------:R-:W-:Y:S04]  /*dac0*/  STL [R1+0x1384], R2 ;  /* 0x0013840201007387 */ /* 0x000fe80000100800 */
[----:B------:R1:W-:Y:S01]  /*dad0*/  STL [R1+0x1380], R3 ;  /* 0x0013800301007387 */ /* 0x0003e20000100800 */
[----:B---3--:R-:W-:-:S03]  /*dae0*/  IMAD.WIDE R4, R8, 0x2, R18 ;  /* 0x0000000208047825 */ /* 0x008fc600078e0212 */
[----:B------:R-:W-:Y:S01]  /*daf0*/  STL [R1+0x138c], R6 ;  /* 0x00138c0601007387 */ /* 0x000fe20000100800 */
[----:B-1----:R-:W-:-:S03]  /*db00*/  IMAD.WIDE R2, R8, 0x2, R20 ;  /* 0x0000000208027825 */ /* 0x002fc600078e0214 */
[----:B------:R1:W-:Y:S04]  /*db10*/  STL [R1+0x1388], R7 ;  /* 0x0013880701007387 */ /* 0x0003e80000100800 */
[----:B------:R-:W-:Y:S01]  /*db20*/  STL [R1+0x1394], R2 ;  /* 0x0013940201007387 */ /* 0x000fe20000100800 */
[----:B------:R-:W-:Y:S02]  /*db30*/  IMAD R0, R13, 0x36, RZ ;  /* 0x000000360d007824 */ /* 0x000fe400078e02ff */
[----:B------:R-:W3:Y:S01]  /*db40*/  LDC R13, c[0x0][0x238] ;  /* 0x00008e00ff0d7b82 */ /* 0x000ee20000000800 */
[----:B------:R2:W-:Y:S01]  /*db50*/  STL [R1+0x1390], R3 ;  /* 0x0013900301007387 */ /* 0x0005e20000100800 */
[----:B-1----:R-:W-:-:S03]  /*db60*/  IMAD.WIDE R6, R0, 0x2, R22 ;  /* 0x0000000200067825 */ /* 0x002fc600078e0216 */
[----:B------:R-:W-:Y:S01]  /*db70*/  STL [R1+0x139c], R4 ;  /* 0x00139c0401007387 */ /* 0x000fe20000100800 */
[----:B--2---:R-:W-:-:S03]  /*db80*/  IMAD.WIDE R2, R8, 0x2, R16 ;  /* 0x0000000208027825 */ /* 0x004fc600078e0210 */
[----:B------:R1:W-:Y:S04]  /*db90*/  STL [R1+0x1398], R5 ;  /* 0x0013980501007387 */ /* 0x0003e80000100800 */
[----:B------:R-:W-:Y:S04]  /*dba0*/  STL [R1+0x13a4], R2 ;  /* 0x0013a40201007387 */ /* 0x000fe80000100800 */
[----:B------:R2:W-:Y:S01]  /*dbb0*/  STL [R1+0x13a0], R3 ;  /* 0x0013a00301007387 */ /* 0x0005e20000100800 */
[----:B0-----:R-:W-:Y:S02]  /*dbc0*/  IMAD R8, R9, 0x35, RZ ;  /* 0x0000003509087824 */ /* 0x001fe400078e02ff */
[C---:B-1----:R-:W-:Y:S01]  /*dbd0*/  IMAD.WIDE R4, R0.reuse, 0x2, R18 ;  /* 0x0000000200047825 */ /* 0x042fe200078e0212 */
[----:B------:R-:W-:Y:S03]  /*dbe0*/  STL [R1+0x13ac], R6 ;  /* 0x0013ac0601007387 */ /* 0x000fe60000100800 */
[C---:B--2---:R-:W-:Y:S01]  /*dbf0*/  IMAD.WIDE R2, R0.reuse, 0x2, R20 ;  /* 0x0000000200027825 */ /* 0x044fe200078e0214 */
[----:B------:R0:W-:Y:S04]  /*dc00*/  STL [R1+0x13a8], R7 ;  /* 0x0013a80701007387 */ /* 0x0001e80000100800 */
[----:B------:R-:W-:Y:S04]  /*dc10*/  STL [R1+0x13b4], R2 ;  /* 0x0013b40201007387 */ /* 0x000fe80000100800 */
[----:B------:R1:W-:Y:S01]  /*dc20*/  STL [R1+0x13b0], R3 ;  /* 0x0013b00301007387 */ /* 0x0003e20000100800 */
[----:B0-----:R-:W-:-:S03]  /*dc30*/  IMAD.WIDE R6, R0, 0x2, R16 ;  /* 0x0000000200067825 */ /* 0x001fc600078e0210 */
[----:B------:R-:W-:Y:S04]  /*dc40*/  STL [R1+0x13bc], R4 ;  /* 0x0013bc0401007387 */ /* 0x000fe80000100800 */
[----:B------:R0:W-:Y:S01]  /*dc50*/  STL [R1+0x13b8], R5 ;  /* 0x0013b80501007387 */ /* 0x0001e20000100800 */
[----:B-1----:R-:W-:-:S03]  /*dc60*/  IMAD.WIDE R2, R8, 0x2, R22 ;  /* 0x0000000208027825 */ /* 0x002fc600078e0216 */
[----:B------:R-:W-:Y:S04]  /*dc70*/  STL [R1+0x13c4], R6 ;  /* 0x0013c40601007387 */ /* 0x000fe80000100800 */
[----:B------:R1:W-:Y:S04]  /*dc80*/  STL [R1+0x13c0], R7 ;  /* 0x0013c00701007387 */ /* 0x0003e80000100800 */
[----:B------:R-:W-:Y:S01]  /*dc90*/  STL [R1+0x13cc], R2 ;  /* 0x0013cc0201007387 */ /* 0x000fe20000100800 */
[----:B------:R-:W-:Y:S02]  /*dca0*/  IMAD R0, R11, 0x34, RZ ;  /* 0x000000340b007824 */ /* 0x000fe400078e02ff */
[C---:B0-----:R-:W-:Y:S01]  /*dcb0*/  IMAD.WIDE R4, R8.reuse, 0x2, R18 ;  /* 0x0000000208047825 */ /* 0x041fe200078e0212 */
[----:B------:R0:W-:Y:S01]  /*dcc0*/  STL [R1+0x13c8], R3 ;  /* 0x0013c80301007387 */ /* 0x0001e20000100800 */
[----:B------:R-:W2:Y:S02]  /*dcd0*/  LDC R11, c[0x0][0x238] ;  /* 0x00008e00ff0b7b82 */ /* 0x000ea40000000800 */
[----:B-1----:R-:W-:-:S04]  /*dce0*/  IMAD.WIDE R6, R8, 0x2, R16 ;  /* 0x0000000208067825 */ /* 0x002fc800078e0210 */
        /* <DEDUP_REMOVED lines=9> */
[----:B-1----:R-:W-:-:S03]  /*dd80*/  IMAD.WIDE R4, R0, 0x2, R18 ;  /* 0x0000000200047825 */ /* 0x002fc600078e0212 */
[----:B------:R4:W-:Y:S04]  /*dd90*/  STL [R1+0x13ec], R8 ;  /* 0x0013ec0801007387 */ /* 0x0009e80000100800 */
[----:B------:R0:W-:Y:S04]  /*dda0*/  STL [R1+0x13e8], R9 ;  /* 0x0013e80901007387 */ /* 0x0001e80000100800 */
[----:B------:R-:W-:Y:S04]  /*ddb0*/  STL [R1+0x13f4], R2 ;  /* 0x0013f40201007387 */ /* 0x000fe80000100800 */
[----:B------:R1:W-:Y:S01]  /*ddc0*/  STL [R1+0x13f0], R3 ;  /* 0x0013f00301007387 */ /* 0x0003e20000100800 */
[----:B----4-:R-:W-:Y:S01]  /*ddd0*/  IMAD R8, R12, 0x33, RZ ;  /* 0x000000330c087824 */ /* 0x010fe200078e02ff */
[----:B0-----:R-:W0:Y:S02]  /*dde0*/  LDC R9, c[0x0][0x238] ;  /* 0x00008e00ff097b82 */ /* 0x001e240000000800 */
[----:B------:R-:W-:Y:S01]  /*ddf0*/  STL [R1+0x13fc], R4 ;  /* 0x0013fc0401007387 */ /* 0x000fe20000100800 */
[----:B------:R-:W-:-:S04]  /*de00*/  IMAD.WIDE R6, R8, 0x2, R22 ;  /* 0x0000000208067825 */ /* 0x000fc800078e0216 */
[----:B-1----:R-:W-:Y:S01]  /*de10*/  IMAD.WIDE R2, R0, 0x2, R16 ;  /* 0x0000000200027825 */ /* 0x002fe200078e0210 */
[----:B------:R1:W-:Y:S01]  /*de20*/  STL [R1+0x13f8], R5 ;  /* 0x0013f80501007387 */ /* 0x0003e20000100800 */
[----:B------:R-:W4:Y:S03]  /*de30*/  LDC R12, c[0x0][0x238] ;  /* 0x00008e00ff0c7b82 */ /* 0x000f260000000800 */
[----:B------:R-:W-:Y:S04]  /*de40*/  STL [R1+0x1404], R2 ;  /* 0x0014040201007387 */ /* 0x000fe80000100800 */
[----:B------:R3:W-:Y:S01]  /*de50*/  STL [R1+0x1400], R3 ;  /* 0x0014000301007387 */ /* 0x0007e20000100800 */
[----:B-1----:R-:W-:-:S03]  /*de60*/  IMAD.WIDE R4, R8, 0x2, R18 ;  /* 0x0000000208047825 */ /* 0x002fc600078e0212 */
[----:B------:R-:W-:Y:S01]  /*de70*/  STL [R1+0x140c], R6 ;  /* 0x00140c0601007387 */ /* 0x000fe20000100800 */
[----:B---3--:R-:W-:-:S03]  /*de80*/  IMAD.WIDE R2, R8, 0x2, R20 ;  /* 0x0000000208027825 */ /* 0x008fc600078e0214 */
        /* <DEDUP_REMOVED lines=249> */
[----:B------:R-:W-:Y:S02]  /*ee20*/  IMAD.SHL.U32 R0, R11, 0x20, RZ ;  /* 0x000000200b007824 */ /* 0x000fe400078e00ff */
        /* <DEDUP_REMOVED lines=351> */
[----:B------:R-:W-:Y:S04]  /*10420*/  STL [R1+0x1968], R9 ;  /* 0x0019680901007387 */ /* 0x000fe80000100800 */
[----:B------:R-:W-:Y:S04]  /*10430*/  STL [R1+0x1974], R2 ;  /* 0x0019740201007387 */ /* 0x000fe80000100800 */
[----:B------:R0:W-:Y:S01]  /*10440*/  STL [R1+0x1970], R3 ;  /* 0x0019700301007387 */ /* 0x0001e20000100800 */
[----:B----4-:R-:W-:-:S02]  /*10450*/  IMAD R8, R12, 0x7, RZ ;  /* 0x000000070c087824 */ /* 0x010fc400078e02ff */
[----:B------:R-:W1:Y:S01]  /*10460*/  LDC R12, c[0x0][0x238] ;  /* 0x00008e00ff0c7b82 */ /* 0x000e620000000800 */
[----:B------:R-:W-:Y:S01]  /*10470*/  STL [R1+0x197c], R4 ;  /* 0x00197c0401007387 */ /* 0x000fe20000100800 */
[----:B------:R-:W-:-:S04]  /*10480*/  IMAD.WIDE R6, R8, 0x2, R22 ;  /* 0x0000000208067825 */ /* 0x000fc800078e0216 */
[----:B0-----:R-:W-:Y:S01]  /*10490*/  IMAD.WIDE R2, R0, 0x2, R16 ;  /* 0x0000000200027825 */ /* 0x001fe200078e0210 */
[----:B------:R0:W-:Y:S04]  /*104a0*/  STL [R1+0x1978], R5 ;  /* 0x0019780501007387 */ /* 0x0001e80000100800 */
[----:B------:R-:W-:Y:S04]  /*104b0*/  STL [R1+0x1984], R2 ;  /* 0x0019840201007387 */ /* 0x000fe80000100800 */
[----:B------:R4:W-:Y:S01]  /*104c0*/  STL [R1+0x1980], R3 ;  /* 0x0019800301007387 */ /* 0x0009e20000100800 */
[----:B0-----:R-:W-:-:S03]  /*104d0*/  IMAD.WIDE R4, R8, 0x2, R18 ;  /* 0x0000000208047825 */ /* 0x001fc600078e0212 */
[----:B------:R-:W-:Y:S01]  /*104e0*/  STL [R1+0x198c], R6 ;  /* 0x00198c0601007387 */ /* 0x000fe20000100800 */
[----:B----4-:R-:W-:-:S03]  /*104f0*/  IMAD.WIDE R2, R8, 0x2, R20 ;  /* 0x0000000208027825 */ /* 0x010fc600078e0214 */
[----:B------:R0:W-:Y:S04]  /*10500*/  STL [R1+0x1988], R7 ;  /* 0x0019880701007387 */ /* 0x0001e80000100800 */
[----:B------:R-:W-:Y:S01]  /*10510*/  STL [R1+0x1994], R2 ;  /* 0x0019940201007387 */ /* 0x000fe20000100800 */
[----:B---3--:R-:W-:Y:S02]  /*10520*/  IMAD R0, R13, 0x6, RZ ;  /* 0x000000060d007824 */ /* 0x008fe400078e02ff */
[----:B------:R-:W3:Y:S01]  /*10530*/  LDC R13, c[0x0][0x238] ;  /* 0x00008e00ff0d7b82 */ /* 0x000ee20000000800 */
[----:B------:R4:W-:Y:S01]  /*10540*/  STL [R1+0x1990], R3 ;  /* 0x0019900301007387 */ /* 0x0009e20000100800 */
[----:B0-----:R-:W-:-:S03]  /*10550*/  IMAD.WIDE R6, R0, 0x2, R22 ;  /* 0x0000000200067825 */ /* 0x001fc600078e0216 */
[----:B------:R-:W-:Y:S01]  /*10560*/  STL [R1+0x199c], R4 ;  /* 0x00199c0401007387 */ /* 0x000fe20000100800 */
[----:B----4-:R-:W-:-:S03]  /*10570*/  IMAD.WIDE R2, R8, 0x2, R16 ;  /* 0x0000000208027825 */ /* 0x010fc600078e0210 */
[----:B------:R0:W-:Y:S04]  /*10580*/  STL [R1+0x1998], R5 ;  /* 0x0019980501007387 */ /* 0x0001e80000100800 */
[----:B------:R-:W-:Y:S01]  /*10590*/  STL [R1+0x19a4], R2 ;  /* 0x0019a40201007387 */ /* 0x000fe20000100800 */
[----:B--2---:R-:W-:-:S03]  /*105a0*/  IMAD R11, R11, 0x5, RZ ;  /* 0x000000050b0b7824 */ /* 0x004fc600078e02ff */
[----:B------:R2:W-:Y:S01]  /*105b0*/  STL [R1+0x19a0], R3 ;  /* 0x0019a00301007387 */ /* 0x0005e20000100800 */
[----:B0-----:R-:W-:-:S03]  /*105c0*/  IMAD.WIDE R4, R0, 0x2, R18 ;  /* 0x0000000200047825 */ /* 0x001fc600078e0212 */
[----:B------:R-:W-:Y:S01]  /*105d0*/  STL [R1+0x19ac], R6 ;  /* 0x0019ac0601007387 */ /* 0x000fe20000100800 */
[----:B--2---:R-:W-:-:S03]  /*105e0*/  IMAD.WIDE R2, R0, 0x2, R20 ;  /* 0x0000000200027825 */ /* 0x004fc600078e0214 */
[----:B------:R0:W-:Y:S01]  /*105f0*/  STL [R1+0x19a8], R7 ;  /* 0x0019a80701007387 */ /* 0x0001e20000100800 */
[----:B------:R-:W-:-:S03]  /*10600*/  IMAD.WIDE R8, R11, 0x2, R22 ;  /* 0x000000020b087825 */ /* 0x000fc600078e0216 */
[----:B------:R-:W-:Y:S04]  /*10610*/  STL [R1+0x19b4], R2 ;  /* 0x0019b40201007387 */ /* 0x000fe80000100800 */
[----:B------:R2:W-:Y:S01]  /*10620*/  STL [R1+0x19b0], R3 ;  /* 0x0019b00301007387 */ /* 0x0005e20000100800 */
[----:B0-----:R-:W-:-:S03]  /*10630*/  IMAD.WIDE R6, R0, 0x2, R16 ;  /* 0x0000000200067825 */ /* 0x001fc600078e0210 */
[----:B------:R-:W-:Y:S04]  /*10640*/  STL [R1+0x19bc], R4 ;  /* 0x0019bc0401007387 */ /* 0x000fe80000100800 */
[----:B------:R0:W-:Y:S01]  /*10650*/  STL [R1+0x19b8], R5 ;  /* 0x0019b80501007387 */ /* 0x0001e20000100800 */
[----:B--2---:R-:W-:-:S03]  /*10660*/  IMAD.WIDE R2, R11, 0x2, R20 ;  /* 0x000000020b027825 */ /* 0x004fc600078e0214 */
[----:B------:R1:W-:Y:S04]  /*10670*/  STL [R1+0x19c4], R6 ;  /* 0x0019c40601007387 */ /* 0x0003e80000100800 */
[----:B------:R-:W-:Y:S01]  /*10680*/  STL [R1+0x19c0], R7 ;  /* 0x0019c00701007387 */ /* 0x000fe20000100800 */
[----:B0-----:R-:W-:-:S03]  /*10690*/  IMAD.WIDE R4, R11, 0x2, R18 ;  /* 0x000000020b047825 */ /* 0x001fc600078e0212 */
[----:B------:R0:W-:Y:S04]  /*106a0*/  STL [R1+0x19cc], R8 ;  /* 0x0019cc0801007387 */ /* 0x0001e80000100800 */
[----:B------:R-:W-:Y:S01]  /*106b0*/  STL [R1+0x19c8], R9 ;  /* 0x0019c80901007387 */ /* 0x000fe20000100800 */
[----:B-1----:R-:W-:Y:S02]  /*106c0*/  IMAD.SHL.U32 R6, R12, 0x4, RZ ;  /* 0x000000040c067824 */ /* 0x002fe400078e00ff */
[----:B---3--:R-:W-:Y:S01]  /*106d0*/  IMAD R0, R13, 0x3, RZ ;  /* 0x000000030d007824 */ /* 0x008fe200078e02ff */
[----:B------:R-:W-:Y:S01]  /*106e0*/  STL [R1+0x19d4], R2 ;  /* 0x0019d40201007387 */ /* 0x000fe20000100800 */
[----:B------:R-:W1:Y:S03]  /*106f0*/  LDC R12, c[0x0][0x238] ;  /* 0x00008e00ff0c7b82 */ /* 0x000e660000000800 */
[----:B------:R2:W-:Y:S04]  /*10700*/  STL [R1+0x19d0], R3 ;  /* 0x0019d00301007387 */ /* 0x0005e80000100800 */
[----:B------:R-:W-:Y:S01]  /*10710*/  STL [R1+0x19dc], R4 ;  /* 0x0019dc0401007387 */ /* 0x000fe20000100800 */
[----:B0-----:R-:W0:Y:S03]  /*10720*/  LDC R8, c[0x0][0x238] ;  /* 0x00008e00ff087b82 */ /* 0x001e260000000800 */
[----:B------:R3:W-:Y:S01]  /*10730*/  STL [R1+0x19d8], R5 ;  /* 0x0019d80501007387 */ /* 0x0007e20000100800 */
[----:B--2---:R-:W-:-:S04]  /*10740*/  IMAD.WIDE R2, R11, 0x2, R16 ;  /* 0x000000020b027825 */ /* 0x004fc800078e0210 */
[----:B------:R-:W2:Y:S01]  /*10750*/  LDC R11, c[0x0][0x238] ;  /* 0x00008e00ff0b7b82 */ /* 0x000ea20000000800 */
[----:B------:R-:W-:Y:S01]  /*10760*/  STL [R1+0x19e4], R2 ;  /* 0x0019e40201007387 */ /* 0x000fe20000100800 */
[----:B---3--:R-:W-:-:S03]  /*10770*/  IMAD.WIDE R4, R6, 0x2, R22 ;  /* 0x0000000206047825 */ /* 0x008fc600078e0216 */
[----:B------:R3:W-:Y:S03]  /*10780*/  STL [R1+0x19e0], R3 ;  /* 0x0019e00301007387 */ /* 0x0007e60000100800 */
[----:B------:R-:W4:Y:S01]  /*10790*/  LDC R13, c[0x0][0x238] ;  /* 0x00008e00ff0d7b82 */ /* 0x000f220000000800 */
[----:B------:R-:W-:Y:S04]  /*107a0*/  STL [R1+0x19ec], R4 ;  /* 0x0019ec0401007387 */ /* 0x000fe80000100800 */
[----:B------:R1:W-:Y:S01]  /*107b0*/  STL [R1+0x19e8], R5 ;  /* 0x0019e80501007387 */ /* 0x0003e20000100800 */
[----:B---3--:R-:W-:-:S05]  /*107c0*/  IMAD.WIDE R2, R6, 0x2, R20 ;  /* 0x0000000206027825 */ /* 0x008fca00078e0214 */
[----:B------:R-:W-:Y:S01]  /*107d0*/  STL [R1+0x19f4], R2 ;  /* 0x0019f40201007387 */ /* 0x000fe20000100800 */
[----:B-1----:R-:W-:-:S03]  /*107e0*/  IMAD.WIDE R4, R6, 0x2, R18 ;  /* 0x0000000206047825 */ /* 0x002fc600078e0212 */
[----:B------:R1:W-:Y:S01]  /*107f0*/  STL [R1+0x19f0], R3 ;  /* 0x0019f00301007387 */ /* 0x0003e20000100800 */
[----:B------:R-:W-:-:S03]  /*10800*/  IMAD.WIDE R6, R6, 0x2, R16 ;  /* 0x0000000206067825 */ /* 0x000fc600078e0210 */
[----:B------:R-:W-:Y:S04]  /*10810*/  STL [R1+0x19fc], R4 ;  /* 0x0019fc0401007387 */ /* 0x000fe80000100800 */
[----:B------:R3:W-:Y:S01]  /*10820*/  STL [R1+0x19f8], R5 ;  /* 0x0019f80501007387 */ /* 0x0007e20000100800 */
[----:B-1----:R-:W-:-:S03]  /*10830*/  IMAD.WIDE R2, R0, 0x2, R22 ;  /* 0x0000000200027825 */ /* 0x002fc600078e0216 */
[----:B------:R-:W-:Y:S04]  /*10840*/  STL [R1+0x1a04], R6 ;  /* 0x001a040601007387 */ /* 0x000fe80000100800 */
[----:B------:R1:W-:Y:S04]  /*10850*/  STL [R1+0x1a00], R7 ;  /* 0x001a000701007387 */ /* 0x0003e80000100800 */
[----:B------:R-:W-:Y:S01]  /*10860*/  STL [R1+0x1a0c], R2 ;  /* 0x001a0c0201007387 */ /* 0x000fe20000100800 */
[----:B---3--:R-:W-:-:S03]  /*10870*/  IMAD.WIDE R4, R0, 0x2, R18 ;  /* 0x0000000200047825 */ /* 0x008fc600078e0212 */
[----:B------:R3:W-:Y:S01]  /*10880*/  STL [R1+0x1a08], R3 ;  /* 0x001a080301007387 */ /* 0x0007e20000100800 */
[----:B0-----:R-:W-:Y:S02]  /*10890*/  IMAD.SHL.U32 R8, R8, 0x2, RZ ;  /* 0x0000000208087824 */ /* 0x001fe400078e00ff */
[----:B-1----:R-:W-:-:S04]  /*108a0*/  IMAD.WIDE R6, R0, 0x2, R16 ;  /* 0x0000000200067825 */ /* 0x002fc800078e0210 */
[----:B---3--:R-:W-:-:S05]  /*108b0*/  IMAD.WIDE R2, R0, 0x2, R20 ;  /* 0x0000000200027825 */ /* 0x008fca00078e0214 */
[----:B------:R-:W-:Y:S04]  /*108c0*/  STL [R1+0x1a14], R2 ;  /* 0x001a140201007387 */ /* 0x000fe80000100800 */
        /* <DEDUP_REMOVED lines=8> */
[----:B------:R2:W-:Y:S01]  /*10950*/  STL [R1+0x1a28], R3 ;  /* 0x001a280301007387 */ /* 0x0005e20000100800 */
[----:B0-----:R-:W-:-:S03]  /*10960*/  IMAD.WIDE R6, R8, 0x2, R18 ;  /* 0x0000000208067825 */ /* 0x001fc600078e0212 */
[----:B------:R-:W-:Y:S01]  /*10970*/  STL [R1+0x1a34], R4 ;  /* 0x001a340401007387 */ /* 0x000fe20000100800 */
[----:B------:R-:W-:-:S03]  /*10980*/  IMAD.WIDE R8, R8, 0x2, R16 ;  /* 0x0000000208087825 */ /* 0x000fc600078e0210 */
[----:B------:R0:W-:Y:S01]  /*10990*/  STL [R1+0x1a30], R5 ;  /* 0x001a300501007387 */ /* 0x0001e20000100800 */
[----:B--2---:R-:W-:-:S03]  /*109a0*/  IMAD.WIDE R2, R11, 0x2, R22 ;  /* 0x000000020b027825 */ /* 0x004fc600078e0216 */
[----:B------:R-:W-:Y:S04]  /*109b0*/  STL [R1+0x1a3c], R6 ;  /* 0x001a3c0601007387 */ /* 0x000fe80000100800 */
[----:B------:R4:W-:Y:S01]  /*109c0*/  STL [R1+0x1a38], R7 ;  /* 0x001a380701007387 */ /* 0x0009e20000100800 */
[----:B0-----:R-:W-:-:S03]  /*109d0*/  IMAD.WIDE R4, R12, 0x2, R20 ;  /* 0x000000020c047825 */ /* 0x001fc600078e0214 */
[----:B------:R-:W-:Y:S04]  /*109e0*/  STL [R1+0x1a44], R8 ;  /* 0x001a440801007387 */ /* 0x000fe80000100800 */
[----:B------:R-:W-:Y:S01]  /*109f0*/  STL [R1+0x1a40], R9 ;  /* 0x001a400901007387 */ /* 0x000fe20000100800 */
[----:B----4-:R-:W-:-:S03]  /*10a00*/  IMAD.WIDE R6, R13, 0x2, R18 ;  /* 0x000000020d067825 */ /* 0x010fc600078e0212 */
[----:B------:R-:W-:Y:S04]  /*10a10*/  STL [R1+0x1a4c], R2 ;  /* 0x001a4c0201007387 */ /* 0x000fe80000100800 */
[----:B------:R0:W-:Y:S04]  /*10a20*/  STL [R1+0x1a48], R3 ;  /* 0x001a480301007387 */ /* 0x0001e80000100800 */
[----:B------:R-:W-:Y:S04]  /*10a30*/  STL [R1+0x1a54], R4 ;  /* 0x001a540401007387 */ /* 0x000fe80000100800 */
[----:B------:R-:W-:Y:S01]  /*10a40*/  STL [R1+0x1a50], R5 ;  /* 0x001a500501007387 */ /* 0x000fe20000100800 */
[----:B0-----:R-:W-:-:S03]  /*10a50*/  IMAD.WIDE R2, R14, 0x2, R16 ;  /* 0x000000020e027825 */ /* 0x001fc600078e0210 */
[----:B------:R-:W-:Y:S04]  /*10a60*/  STL [R1+0x1a5c], R6 ;  /* 0x001a5c0601007387 */ /* 0x000fe80000100800 */
[----:B------:R-:W-:Y:S04]  /*10a70*/  STL [R1+0x1a58], R7 ;  /* 0x001a580701007387 */ /* 0x000fe80000100800 */
[----:B------:R-:W-:Y:S04]  /*10a80*/  STL [R1+0x1a64], R2 ;  /* 0x001a640201007387 */ /* 0x000fe80000100800 */
[----:B------:R0:W-:Y:S04]  /*10a90*/  STL [R1+0x1a60], R3 ;  /* 0x001a600301007387 */ /* 0x0001e80000100800 */
[----:B------:R1:W-:Y:S04]  /*10aa0*/  STL [R1+0xbd8], RZ ;  /* 0x000bd8ff01007387 */ /* 0x0003e80000100800 */
        /* <DEDUP_REMOVED lines=158> */
[----:B------:R1:W-:Y:S01]  /*11490*/  STL [R1+0x3e8], RZ ;  /* 0x0003e8ff01007387 */ /* 0x0003e20000100800 */
[----:B------:R-:W2:Y:S03]  /*114a0*/  S2R R29, SR_TID.X ;  /* 0x00000000001d7919 */ /* 0x000ea60000002100 */
        /* <DEDUP_REMOVED lines=29> */
[----:B--2---:R-:W-:-:S03]  /*11680*/  LOP3.LUT R29, R29, 0x3f, RZ, 0xc0, !PT ;  /* 0x0000003f1d1d7812 */ /* 0x004fc600078ec0ff */
[----:B------:R1:W-:Y:S04]  /*11690*/  STL [R1+0x3d0], RZ ;  /* 0x0003d0ff01007387 */ /* 0x0003e80000100800 */
[----:B------:R1:W-:Y:S04]  /*116a0*/  STL [R1+0x3d4], RZ ;  /* 0x0003d4ff01007387 */ /* 0x0003e80000100800 */
[----:B------:R1:W-:Y:S04]  /*116b0*/  STL [R1+0x3d8], RZ ;  /* 0x0003d8ff01007387 */ /* 0x0003e80000100800 */
[----:B------:R1:W-:Y:S04]  /*116c0*/  STL [R1+0x3dc], RZ ;  /* 0x0003dcff01007387 */ /* 0x0003e80000100800 */
[----:B------:R1:W-:Y:S01]  /*116d0*/  STL [R1+0x640], RZ ;  /* 0x000640ff01007387 */ /* 0x0003e20000100800 */
[----:B0-----:R-:W-:-:S02]  /*116e0*/  IMAD.SHL.U32 R3, R29, 0x2, RZ ;  /* 0x000000021d037824 */ /* 0x001fc400078e00ff */
[----:B------:R-:W0:Y:S01]  /*116f0*/  LDC R29, c[0x0][0x23c] ;  /* 0x00008f00ff1d7b82 */ /* 0x000e220000000800 */
        /* <DEDUP_REMOVED lines=21> */
[----:B------:R-:W-:-:S03]  /*11850*/  VIADD R28, R28, 0x7f ;  /* 0x0000007f1c1c7836 */ /* 0x000fc60000000000 */
[----:B------:R1:W-:Y:S04]  /*11860*/  STL [R1+0x398], RZ ;  /* 0x000398ff01007387 */ /* 0x0003e80000100800 */
[----:B------:R1:W-:Y:S04]  /*11870*/  STL [R1+0x39c], RZ ;  /* 0x00039cff01007387 */ /* 0x0003e80000100800 */
[----:B------:R1:W-:Y:S04]  /*11880*/  STL [R1+0x370], RZ ;  /* 0x000370ff01007387 */ /* 0x0003e80000100800 */
[----:B------:R1:W-:Y:S01]  /*11890*/  STL [R1+0x374], RZ ;  /* 0x000374ff01007387 */ /* 0x0003e20000100800 */
[----:B0-----:R-:W-:-:S03]  /*118a0*/  IMAD.SHL.U32 R0, R29, 0x80, RZ ;  /* 0x000000801d007824 */ /* 0x001fc600078e00ff */
[----:B------:R1:W-:Y:S01]  /*118b0*/  STL [R1+0x378], RZ ;  /* 0x000378ff01007387 */ /* 0x0003e20000100800 */
[----:B------:R-:W-:-:S03]  /*118c0*/  SHF.R.S32.HI R29, RZ, 0x1f, R28 ;  /* 0x0000001fff1d7819 */ /* 0x000fc6000001141c */
[----:B------:R1:W-:Y:S04]  /*118d0*/  STL [R1+0x37c], RZ ;  /* 0x00037cff01007387 */ /* 0x0003e80000100800 */
[----:B------:R1:W-:Y:S04]  /*118e0*/  STL [R1+0x360], RZ ;  /* 0x000360ff01007387 */ /* 0x0003e80000100800 */
[----:B------:R1:W-:Y:S04]  /*118f0*/  STL [R1+0x364], RZ ;  /* 0x000364ff01007387 */ /* 0x0003e80000100800 */
[----:B------:R1:W-:Y:S01]  /*11900*/  STL [R1+0x368], RZ ;  /* 0x000368ff01007387 */ /* 0x0003e20000100800 */
[----:B------:R-:W-:-:S03]  /*11910*/  LEA.HI R29, R29, R28, RZ, 0x7 ;  /* 0x0000001c1d1d7211 */ /* 0x000fc600078f38ff */
[----:B------:R1:W-:Y:S04]  /*11920*/  STL [R1+0x36c], RZ ;  /* 0x00036cff01007387 */ /* 0x0003e80000100800 */
[----:B------:R1:W-:Y:S04]  /*11930*/  STL [R1+0x610], RZ ;  /* 0x000610ff01007387 */ /* 0x0003e80000100800 */
[----:B------:R1:W-:Y:S04]  /*11940*/  STL [R1+0x614], RZ ;  /* 0x000614ff01007387 */ /* 0x0003e80000100800 */
[----:B------:R1:W-:Y:S04]  /*11950*/  STL [R1+0x618], RZ ;  /* 0x000618ff01007387 */ /* 0x0003e80000100800 */
[----:B------:R1:W-:Y:S01]  /*11960*/  STL [R1+0x61c], RZ ;  /* 0x00061cff01007387 */ /* 0x0003e20000100800 */
[----:B------:R-:W-:-:S03]  /*11970*/  SHF.R.S32.HI R5, RZ, 0x7, R29 ;  /* 0x00000007ff057819 */ /* 0x000fc6000001141d */
[----:B------:R1:W-:Y:S04]  /*11980*/  STL [R1+0x540], RZ ;  /* 0x000540ff01007387 */ /* 0x0003e80000100800 */
[----:B------:R1:W-:Y:S04]  /*11990*/  STL [R1+0x544], RZ ;  /* 0x000544ff01007387 */ /* 0x0003e80000100800 */
[----:B------:R1:W-:Y:S04]  /*119a0*/  STL [R1+0x548], RZ ;  /* 0x000548ff01007387 */ /* 0x0003e80000100800 */
[----:B------:R1:W-:Y:S04]  /*119b0*/  STL [R1+0x54c], RZ ;  /* 0x00054cff01007387 */ /* 0x0003e80000100800 */
[----:B------:R-:W2:Y:S04]  /*119c0*/  LDL R29, [R1+0x654] ;  /* 0x00065400011d7983 */ /* 0x000ea80000100800 */
[----:B------:R-:W3:Y:S04]  /*119d0*/  LDL R28, [R1+0x678] ;  /* 0x00067800011c7983 */ /* 0x000ee80000100800 */
[----:B------:R1:W-:Y:S04]  /*119e0*/  STL [R1+0x4c0], RZ ;  /* 0x0004c0ff01007387 */ /* 0x0003e80000100800 */
[----:B------:R1:W-:Y:S04]  /*119f0*/  STL [R1+0x4c4], RZ ;  /* 0x0004c4ff01007387 */ /* 0x0003e80000100800 */
[----:B------:R1:W-:Y:S04]  /*11a00*/  STL [R1+0x4c8], RZ ;  /* 0x0004c8ff01007387 */ /* 0x0003e80000100800 */
[----:B------:R1:W-:Y:S01]  /*11a10*/  STL [R1+0x4cc], RZ ;  /* 0x0004ccff01007387 */ /* 0x0003e20000100800 */
[----:B------:R-:W-:-:S03]  /*11a20*/  IMAD.SHL.U32 R10, R10, 0x80, RZ ;  /* 0x000000800a0a7824 */ /* 0x000fc600078e00ff */
[----:B------:R1:W-:Y:S04]  /*11a30*/  STL [R1+0x420], RZ ;  /* 0x000420ff01007387 */ /* 0x0003e80000100800 */
[----:B------:R1:W-:Y:S04]  /*11a40*/  STL [R1+0x424], RZ ;  /* 0x000424ff01007387 */ /* 0x0003e80000100800 */
[----:B------:R1:W-:Y:S04]  /*11a50*/  STL [R1+0x428], RZ ;  /* 0x000428ff01007387 */ /* 0x0003e80000100800 */
[----:B------:R1:W-:Y:S01]  /*11a60*/  STL [R1+0x42c], RZ ;  /* 0x00042cff01007387 */ /* 0x0003e20000100800 */
[----:B------:R-:W-:-:S03]  /*11a70*/  SHF.R.S32.HI R2, RZ, 0x1f, R0 ;  /* 0x0000001fff027819 */ /* 0x000fc60000011400 */
[----:B------:R1:W-:Y:S01]  /*11a80*/  STL [R1+0x430], RZ ;  /* 0x000430ff01007387 */ /* 0x0003e20000100800 */
[----:B------:R-:W-:-:S03]  /*11a90*/  SHF.R.S32.HI R4, RZ, 0x1f, R10 ;  /* 0x0000001fff047819 */ /* 0x000fc6000001140a */
[----:B------:R1:W-:Y:S04]  /*11aa0*/  STL [R1+0x434], RZ ;  /* 0x000434ff01007387 */ /* 0x0003e80000100800 */
[----:B------:R1:W-:Y:S04]  /*11ab0*/  STL [R1+0x438], RZ ;  /* 0x000438ff01007387 */ /* 0x0003e80000100800 */
[----:B------:R1:W-:Y:S01]  /*11ac0*/  STL [R1+0x43c], RZ ;  /* 0x00043cff01007387 */ /* 0x0003e20000100800 */
[----:B------:R-:W-:-:S03]  /*11ad0*/  SHF.L.U64.HI R2, R0, 0x1, R2 ;  /* 0x0000000100027819 */ /* 0x000fc60000010202 */
[----:B------:R1:W-:Y:S01]  /*11ae0*/  STL [R1+0x440], RZ ;  /* 0x000440ff01007387 */ /* 0x0003e20000100800 */
[----:B------:R-:W-:-:S03]  /*11af0*/  SHF.L.U64.HI R0, R10, 0x1, R4 ;  /* 0x000000010a007819 */ /* 0x000fc60000010204 */
[----:B------:R1:W-:Y:S01]  /*11b00*/  STL [R1+0x444], RZ ;  /* 0x000444ff01007387 */ /* 0x0003e20000100800 */
[----:B------:R-:W-:-:S03]  /*11b10*/  LOP3.LUT R4, R3, 0x30, RZ, 0x3c, !PT ;  /* 0x0000003003047812 */ /* 0x000fc600078e3cff */
[----:B------:R1:W-:Y:S01]  /*11b20*/  STL [R1+0x448], RZ ;  /* 0x000448ff01007387 */ /* 0x0003e20000100800 */
[----:B------:R-:W-:-:S03]  /*11b30*/  LOP3.LUT R5, R3, 0x20, RZ, 0x3c, !PT ;  /* 0x0000002003057812 */ /* 0x000fc600078e3cff */
[----:B------:R1:W-:Y:S01]  /*11b40*/  STL [R1+0x44c], RZ ;  /* 0x00044cff01007387 */ /* 0x0003e20000100800 */
[----:B------:R-:W-:-:S03]  /*11b50*/  LOP3.LUT R4, R3, 0x60, RZ, 0x3c, !PT ;  /* 0x0000006003047812 */ /* 0x000fc600078e3cff */
[----:B------:R1:W-:Y:S01]  /*11b60*/  STL [R1+0x460], RZ ;  /* 0x000460ff01007387 */ /* 0x0003e20000100800 */
[----:B------:R-:W-:-:S03]  /*11b70*/  LOP3.LUT R5, R3, 0x50, RZ, 0x3c, !PT ;  /* 0x0000005003057812 */ /* 0x000fc600078e3cff */
[----:B------:R1:W-:Y:S04]  /*11b80*/  STL [R1+0x464], RZ ;  /* 0x000464ff01007387 */ /* 0x0003e80000100800 */
[----:B------:R1:W-:Y:S04]  /*11b90*/  STL [R1+0x468], RZ ;  /* 0x000468ff01007387 */ /* 0x0003e80000100800 */
[----:B------:R1:W-:Y:S04]  /*11ba0*/  STL [R1+0x46c], RZ ;  /* 0x00046cff01007387 */ /* 0x0003e80000100800 */
[----:B------:R1:W-:Y:S04]  /*11bb0*/  STL [R1+0x450], RZ ;  /* 0x000450ff01007387 */ /* 0x0003e80000100800 */
[----:B------:R1:W-:Y:S04]  /*11bc0*/  STL [R1+0x454], RZ ;  /* 0x000454ff01007387 */ /* 0x0003e80000100800 */
[----:B------:R1:W-:Y:S04]  /*11bd0*/  STL [R1+0x458], RZ ;  /* 0x000458ff01007387 */ /* 0x0003e80000100800 */
[----:B------:R1:W-:Y:S01]  /*11be0*/  STL [R1+0x45c], RZ ;  /* 0x00045cff01007387 */ /* 0x0003e20000100800 */
[----:B------:R-:W-:-:S02]  /*11bf0*/  LOP3.LUT R6, R3, 0x10, RZ, 0x3c, !PT ;  /* 0x0000001003067812 */ /* 0x000fc400078e3cff */
[C---:B------:R-:W-:Y:S02]  /*11c00*/  LOP3.LUT R6, R3.reuse, 0x40, RZ, 0x3c, !PT ;  /* 0x0000004003067812 */ /* 0x040fe400078e3cff */
[----:B------:R-:W-:Y:S02]  /*11c10*/  LOP3.LUT R6, R3, 0x70, RZ, 0x3c, !PT ;  /* 0x0000007003067812 */ /* 0x000fe400078e3cff */
[----:B--2---:R-:W-:Y:S02]  /*11c20*/  LOP3.LUT R4, R29, 0x40, RZ, 0x3c, !PT ;  /* 0x000000401d047812 */ /* 0x004fe400078e3cff */
[----:B---3--:R-:W-:-:S03]  /*11c30*/  LOP3.LUT R5, R28, 0x40, RZ, 0x3c, !PT ;  /* 0x000000401c057812 */ /* 0x008fc600078e3cff */
[----:B------:R1:W-:Y:S04]  /*11c40*/  STL [R1+0x1fe8], R4 ;  /* 0x001fe80401007387 */ /* 0x0003e80000100800 */
[----:B------:R1:W-:Y:S02]  /*11c50*/  STL [R1+0x1ff0], R5 ;  /* 0x001ff00501007387 */ /* 0x0003e40000100800 */
.L_x_1:
[----:B01----:R-:W2:Y:S01]  /*11c60*/  LDL.64 R4, [R1+0x668] ;  /* 0x0006680001047983 */ /* 0x003ea20000100a00 */
[----:B------:R-:W0:Y:S03]  /*11c70*/  LDC R13, c[0x0][0x230] ;  /* 0x00008c00ff0d7b82 */ /* 0x000e260000000800 */
[----:B--2---:R1:W-:Y:S04]  /*11c80*/  STL [R1+0x4cd0], R5 ;  /* 0x004cd00501007387 */ /* 0x0043e80000100800 */
[----:B-1----:R-:W0:Y:S04]  /*11c90*/  LDL R5, [R1+0xbd8] ;  /* 0x000bd80001057983 */ /* 0x002e280000100800 */
[----:B-----5:R-:W-:Y:S04]  /*11ca0*/  STL [R1+0x45c8], R15 ;  /* 0x0045c80f01007387 */ /* 0x020fe80000100800 */
        /* <DEDUP_REMOVED lines=73> */
[----:B------:R-:W-:Y:S01]  /*12140*/  STL [R1+0x4724], R15 ;  /* 0x0047240f01007387 */ /* 0x000fe20000100800 */
[----:B0-----:R-:W-:-:S03]  /*12150*/  IMAD R13, R5, -0x80, R13 ;  /* 0xffffff80050d7824 */ /* 0x001fc600078e020d */
        /* <DEDUP_REMOVED lines=375> */
[----:B------:R0:W-:Y:S04]  /*138d0*/  STL [R1+0x4ccc], R14 ;  /* 0x004ccc0e01007387 */ /* 0x0001e80000100800 */
        /* <DEDUP_REMOVED lines=34> */
[----:B------:R-:W2:Y:S01]  /*13b00*/  LDL.LU R5, [R1+0x4cd0] ;  /* 0x004cd00001057983 */ /* 0x000ea20000300800 */
[----:B------:R-:W-:-:S02]  /*13b10*/  ISETP.GT.AND P0, PT, R13, RZ, PT ;  /* 0x000000ff0d00720c */ /* 0x000fc40003f04270 */
[----:B0-----:R-:W-:Y:S02]  /*13b20*/  PRMT R14, RZ, 0x7610, R14 ;  /* 0x00007610ff0e7816 */ /* 0x001fe4000000000e */
[----:B------:R-:W-:Y:S02]  /*13b30*/  PRMT R15, RZ, 0x7610, R15 ;  /* 0x00007610ff0f7816 */ /* 0x000fe4000000000f */
[----:B------:R-:W-:-:S07]  /*13b40*/  ISETP.GT.AND P1, PT, R13, 0x1, PT ;  /* 0x000000010d00780c */ /* 0x000fce0003f24270 */
[----:B--2---:R-:W2:Y:S04]  /*13b50*/  @P0 LDG.E.U16 R14, desc[UR6][R4.64] ;  /* 0x00000006040e0981 */ /* 0x004ea8000c1e1500 */
[----:B--2---:R0:W-:Y:S04]  /*13b60*/  STL [R1+0xb94], R14 ;  /* 0x000b940e01007387 */ /* 0x0041e80000100800 */
[----:B0-----:R-:W2:Y:S04]  /*13b70*/  LDL.LU R14, [R1+0x4ccc] ;  /* 0x004ccc00010e7983 */ /* 0x001ea80000300800 */
[----:B------:R-:W3:Y:S01]  /*13b80*/  LDL.64 R4, [R1+0x670] ;  /* 0x0006700001047983 */ /* 0x000ee20000100a00 */
[----:B--2---:R-:W-:-:S03]  /*13b90*/  PRMT R14, RZ, 0x7610, R14 ;  /* 0x00007610ff0e7816 */ /* 0x004fc6000000000e */
[----:B---3--:R-:W2:Y:S04]  /*13ba0*/  @P0 LDG.E.U16 R15, desc[UR6][R4.64] ;  /* 0x00000006040f0981 */ /* 0x008ea8000c1e1500 */
        /* <DEDUP_REMOVED lines=12> */
[----:B------:R-:W3:Y:S04]  /*13c70*/  LDL R4, [R1+0x1a60] ;  /* 0x001a600001047983 */ /* 0x000ee80000100800 */
[----:B------:R-:W3:Y:S01]  /*13c80*/  LDL R5, [R1+0x1a64] ;  /* 0x001a640001057983 */ /* 0x000ee20000100800 */
[----:B------:R-:W-:-:S02]  /*13c90*/  ISETP.GT.AND P0, PT, R13, 0x2, PT ;  /* 0x000000020d00780c */ /* 0x000fc40003f04270 */
[----:B--2---:R-:W-:Y:S02]  /*13ca0*/  PRMT R15, RZ, 0x7610, R15 ;  /* 0x00007610ff0f7816 */ /* 0x004fe4000000000f */
[----:B---3--:R-:W-:-:S04]  /*13cb0*/  @P1 LOP3.LUT R5, R5, R4, RZ, 0x3c, !PT ;  /* 0x0000000405051212 */ /* 0x008fc800078e3cff */
[----:B------:R-:W-:-:S04]  /*13cc0*/  @P1 LOP3.LUT R4, R5, R4, RZ, 0x3c, !PT ;  /* 0x0000000405041212 */ /* 0x000fc800078e3cff */
[----:B------:R-:W-:-:S05]  /*13cd0*/  @P1 LOP3.LUT R5, R5, R4, RZ, 0x3c, !PT ;  /* 0x0000000405051212 */ /* 0x000fca00078e3cff */
[----:B------:R-:W2:Y:S04]  /*13ce0*/  @P1 LDG.E.U16 R14, desc[UR6][R4.64] ;  /* 0x00000006040e1981 */ /* 0x000ea8000c1e1500 */
[----:B--2---:R0:W-:Y:S04]  /*13cf0*/  STL [R1+0xb84], R14 ;  /* 0x000b840e01007387 */ /* 0x0041e80000100800 */
[----:B0-----:R-:W2:Y:S04]  /*13d00*/  LDL.LU R14, [R1+0x4cbc] ;  /* 0x004cbc00010e7983 */ /* 0x001ea80000300800 */
[----:B------:R-:W3:Y:S04]  /*13d10*/  LDL R4, [R1+0x1a58] ;  /* 0x001a580001047983 */ /* 0x000ee80000100800 */
[----:B------:R-:W3:Y:S01]  /*13d20*/  LDL R5, [R1+0x1a5c] ;  /* 0x001a5c0001057983 */ /* 0x000ee20000100800 */
[----:B--2---:R-:W-:-:S02]  /*13d30*/  PRMT R14, RZ, 0x7610, R14 ;  /* 0x00007610ff0e7816 */ /* 0x004fc4000000000e */
        /* <DEDUP_REMOVED lines=1349> */
[----:B------:R-:W-:-:S02]  /*19190*/  PRMT R2, RZ, 0x7610, R2 ;  /* 0x00007610ff027816 */ /* 0x000fc40000000002 */
[----:B---3--:R-:W-:-:S04]  /*191a0*/  @P1 LOP3.LUT R5, R5, R4, RZ, 0x3c, !PT ;  /* 0x0000000405051212 */ /* 0x008fc800078e3cff */
[----:B------:R-:W-:-:S04]  /*191b0*/  @P1 LOP3.LUT R4, R5, R4, RZ, 0x3c, !PT ;  /* 0x0000000405041212 */ /* 0x000fc800078e3cff */
[----:B------:R-:W-:-:S05]  /*191c0*/  @P1 LOP3.LUT R5, R5, R4, RZ, 0x3c, !PT ;  /* 0x0000000405051212 */ /* 0x000fca00078e3cff */
[----:B------:R-:W3:Y:S04]  /*191d0*/  @P1 LDG.E.U16 R15, desc[UR6][R4.64] ;  /* 0x00000006040f1981 */ /* 0x000ee8000c1e1500 */
[----:B---3--:R0:W-:Y:S04]  /*191e0*/  STL [R1+0x8e0], R15 ;  /* 0x0008e00f01007387 */ /* 0x0081e80000100800 */
[----:B0-----:R-:W3:Y:S04]  /*191f0*/  LDL.LU R15, [R1+0x4a70] ;  /* 0x004a7000010f7983 */ /* 0x001ee80000300800 */
[----:B------:R-:W4:Y:S04]  /*19200*/  LDL R4, [R1+0x15c0] ;  /* 0x0015c00001047983 */ /* 0x000f280000100800 */
[----:B------:R-:W4:Y:S01]  /*19210*/  LDL R5, [R1+0x15c4] ;  /* 0x0015c40001057983 */ /* 0x000f220000100800 */
[----:B--2---:R-:W-:-:S02]  /*19220*/  PRMT R14, RZ, 0x7610, R14 ;  /* 0x00007610ff0e7816 */ /* 0x004fc4000000000e */
[----:B------:R-:W-:Y:S02]  /*19230*/  ISETP.GT.AND P1, PT, R13, 0x27, PT ;  /* 0x000000270d00780c */ /* 0x000fe40003f24270 */
[----:B---3--:R-:W-:Y:S02]  /*19240*/  PRMT R15, RZ, 0x7610, R15 ;  /* 0x00007610ff0f7816 */ /* 0x008fe4000000000f */
[----:B----4-:R-:W-:-:S04]  /*19250*/  @P0 LOP3.LUT R5, R5, R4, RZ, 0x3c, !PT ;  /* 0x0000000405050212 */ /* 0x010fc800078e3cff */
[----:B------:R-:W-:-:S04]  /*19260*/  @P0 LOP3.LUT R4, R5, R4, RZ, 0x3c, !PT ;  /* 0x0000000405040212 */ /* 0x000fc800078e3cff */
[----:B------:R-:W-:-:S05]  /*19270*/  @P0 LOP3.LUT R5, R5, R4, RZ, 0x3c, !PT ;  /* 0x0000000405050212 */ /* 0x000fca00078e3cff */
[----:B------:R-:W2:Y:S04]  /*19280*/  @P0 LDG.E.U16 R2, desc[UR6][R4.64] ;  /* 0x0000000604020981 */ /* 0x000ea8000c1e1500 */
[----:B------:R-:W3:Y:S04]  /*19290*/  LDL R4, [R1+0x15b8] ;  /* 0x0015b80001047983 */ /* 0x000ee80000100800 */
[----:B------:R-:W3:Y:S04]  /*192a0*/  LDL R5, [R1+0x15bc] ;  /* 0x0015bc0001057983 */ /* 0x000ee80000100800 */
[----:B--2---:R-:W-:Y:S01]  /*192b0*/  STL [R1+0x4460], R2 ;  /* 0x0044600201007387 */ /* 0x004fe20000100800 */
        /* <DEDUP_REMOVED lines=2180> */
[----:B------:R-:W3:Y:S02]  /*21b00*/  LDL R5, [R1+0xe5c] ;  /* 0x000e5c0001057983 */ /* 0x000ee40000100800 */
        /* <DEDUP_REMOVED lines=8> */
[----:B---3--:R-:W-:-:S02]  /*21b90*/  PRMT R15, RZ, 0x7610, R15 ;  /* 0x00007610ff0f7816 */ /* 0x008fc4000000000f */
[----:B----4-:R-:W-:-:S04]  /*21ba0*/  @P1 LOP3.LUT R5, R5, R4, RZ, 0x3c, !PT ;  /* 0x0000000405051212 */ /* 0x010fc800078e3cff */
[----:B------:R-:W-:-:S04]  /*21bb0*/  @P1 LOP3.LUT R4, R5, R4, RZ, 0x3c, !PT ;  /* 0x0000000405041212 */ /* 0x000fc800078e3cff */
[----:B------:R-:W-:-:S05]  /*21bc0*/  @P1 LOP3.LUT R5, R5, R4, RZ, 0x3c, !PT ;  /* 0x0000000405051212 */ /* 0x000fca00078e3cff */
[----:B------:R-:W3:Y:S04]  /*21bd0*/  @P1 LDG.E.U16 R15, desc[UR6][R4.64] ;  /* 0x00000006040f1981 */ /* 0x000ee8000c1e1500 */
[----:B---3--:R0:W-:Y:S04]  /*21be0*/  STL [R1+0x108], R15 ;  /* 0x0001080f01007387 */ /* 0x0081e80000100800 */
[----:B0-----:R-:W3:Y:S04]  /*21bf0*/  LDL.LU R15, [R1+0x46b8] ;  /* 0x0046b800010f7983 */ /* 0x001ee80000300800 */
[----:B------:R-:W4:Y:S04]  /*21c00*/  LDL R4, [R1+0xe48] ;  /* 0x000e480001047983 */ /* 0x000f280000100800 */
[----:B------:R-:W4:Y:S01]  /*21c10*/  LDL R5, [R1+0xe4c] ;  /* 0x000e4c0001057983 */ /* 0x000f220000100800 */
[----:B------:R-:W-:-:S02]  /*21c20*/  ISETP.GT.AND P0, PT, R13, 0x62, PT ;  /* 0x000000620d00780c */ /* 0x000fc40003f04270 */
[----:B---3--:R-:W-:Y:S02]  /*21c30*/  PRMT R15, RZ, 0x7610, R15 ;  /* 0x00007610ff0f7816 */ /* 0x008fe4000000000f */
        /* <DEDUP_REMOVED lines=424> */
[----:B------:R-:W-:-:S02]  /*236c0*/  PRMT R2, RZ, 0x7610, R2 ;  /* 0x00007610ff027816 */ /* 0x000fc40000000002 */
[----:B----4-:R-:W-:-:S04]  /*236d0*/  @P1 LOP3.LUT R5, R5, R4, RZ, 0x3c, !PT ;  /* 0x0000000405051212 */ /* 0x010fc800078e3cff */
[----:B------:R-:W-:-:S04]  /*236e0*/  @P1 LOP3.LUT R4, R5, R4, RZ, 0x3c, !PT ;  /* 0x0000000405041212 */ /* 0x000fc800078e3cff */
[----:B------:R-:W-:-:S05]  /*236f0*/  @P1 LOP3.LUT R5, R5, R4, RZ, 0x3c, !PT ;  /* 0x0000000405051212 */ /* 0x000fca00078e3cff */
[----:B------:R-:W4:Y:S04]  /*23700*/  @P1 LDG.E.U16 R2, desc[UR6][R4.64] ;  /* 0x0000000604021981 */ /* 0x000f28000c1e1500 */
[----:B------:R-:W2:Y:S04]  /*23710*/  LDL R4, [R1+0xcd0] ;  /* 0x000cd00001047983 */ /* 0x000ea80000100800 */
[----:B------:R-:W2:Y:S01]  /*23720*/  LDL R5, [R1+0xcd4] ;  /* 0x000cd40001057983 */ /* 0x000ea20000100800 */
[----:B---3--:R-:W-:-:S03]  /*23730*/  PRMT R15, RZ, 0x7610, R15 ;  /* 0x00007610ff0f7816 */ /* 0x008fc6000000000f */
[----:B----4-:R-:W-:Y:S01]  /*23740*/  STL [R1+0x44b4], R2 ;  /* 0x0044b40201007387 */ /* 0x010fe20000100800 */
[----:B--2---:R-:W-:-:S04]  /*23750*/  @P1 LOP3.LUT R5, R5, R4, RZ, 0x3c, !PT ;  /* 0x0000000405051212 */ /* 0x004fc800078e3cff */
        /* <DEDUP_REMOVED lines=142> */
[----:B----4-:R0:W-:Y:S04]  /*24040*/  STL [R1+0x4c], R29 ;  /* 0x00004c1d01007387 */ /* 0x0101e80000100800 */
[----:B0-----:R-:W4:Y:S04]  /*24050*/  LDL.LU R29, [R1+0x45c0] ;  /* 0x0045c000011d7983 */ /* 0x001f280000300800 */
[----:B------:R-:W2:Y:S04]  /*24060*/  LDL R4, [R1+0xc4c] ;  /* 0x000c4c0001047983 */ /* 0x000ea80000100800 */
[----:B------:R-:W2:Y:S01]  /*24070*/  LDL R5, [R1+0xc50] ;  /* 0x000c500001057983 */ /* 0x000ea20000100800 */
[----:B------:R-:W-:-:S02]  /*24080*/  PRMT R28, RZ, 0x7610, R28 ;  /* 0x00007610ff1c7816 */ /* 0x000fc4000000001c */
        /* <DEDUP_REMOVED lines=9> */
[----:B------:R-:W-:Y:S02]  /*24120*/  ISETP.GT.AND P0, PT, R13, 0x72, PT ;  /* 0x000000720d00780c */ /* 0x000fe40003f04270 */
        /* <DEDUP_REMOVED lines=36> */
[----:B------:R-:W-:Y:S02]  /*24370*/  ISETP.GT.AND P1, PT, R13, 0x73, PT ;  /* 0x000000730d00780c */ /* 0x000fe40003f24270 */
        /* <DEDUP_REMOVED lines=36> */
[----:B------:R-:W-:Y:S02]  /*245c0*/  ISETP.GT.AND P0, PT, R13, 0x74, PT ;  /* 0x000000740d00780c */ /* 0x000fe40003f04270 */
        /* <DEDUP_REMOVED lines=41> */
[----:B------:R-:W4:Y:S04]  /*24860*/  LDL R4, [R1+0x1a6c] ;  /* 0x001a6c0001047983 */ /* 0x000f280000100800 */
[----:B------:R-:W4:Y:S01]  /*24870*/  LDL R5, [R1+0x1a74] ;  /* 0x001a740001057983 */ /* 0x000f220000100800 */
[----:B------:R-:W-:-:S03]  /*24880*/  PRMT R16, RZ, 0x7610, R16 ;  /* 0x00007610ff107816 */ /* 0x000fc60000000010 */
[----:B---3--:R-:W-:Y:S01]  /*24890*/  STL [R1+0x44c8], R2 ;  /* 0x0044c80201007387 */ /* 0x008fe20000100800 */
        /* <DEDUP_REMOVED lines=15> */
[----:B------:R-:W-:-:S03]  /*24990*/  PRMT R14, RZ, 0x7610, R14 ;  /* 0x00007610ff0e7816 */ /* 0x000fc6000000000e */
[----:B----4-:R0:W-:Y:S01]  /*249a0*/  STL [R1+0xc], R15 ;  /* 0x00000c0f01007387 */ /* 0x0101e20000100800 */
[----:B------:R-:W-:-:S03]  /*249b0*/  PRMT R12, RZ, 0x7610, R12 ;  /* 0x00007610ff0c7816 */ /* 0x000fc6000000000c */
[----:B0-----:R-:W4:Y:S01]  /*249c0*/  LDL R15, [R1+0x1adc] ;  /* 0x001adc00010f7983 */ /* 0x001f220000100800 */
[----:B--2---:R-:W-:-:S04]  /*249d0*/  @P1 LOP3.LUT R5, R5, R4, RZ, 0x3c, !PT ;  /* 0x0000000405051212 */ /* 0x004fc800078e3cff */
[----:B------:R-:W-:-:S04]  /*249e0*/  @P1 LOP3.LUT R4, R5, R4, RZ, 0x3c, !PT ;  /* 0x0000000405041212 */ /* 0x000fc800078e3cff */
[----:B------:R-:W-:-:S05]  /*249f0*/  @P1 LOP3.LUT R5, R5, R4, RZ, 0x3c, !PT ;  /* 0x0000000405051212 */ /* 0x000fca00078e3cff */
[----:B------:R-:W2:Y:S04]  /*24a00*/  @P1 LDG.E.U16 R14, desc[UR6][R4.64] ;  /* 0x00000006040e1981 */ /* 0x000ea8000c1e1500 */
[----:B------:R-:W3:Y:S04]  /*24a10*/  LDL R4, [R1+0x1a84] ;  /* 0x001a840001047983 */ /* 0x000ee80000100800 */
[----:B------:R-:W3:Y:S04]  /*24a20*/  LDL R5, [R1+0x1a90] ;  /* 0x001a900001057983 */ /* 0x000ee80000100800 */
[----:B--2---:R0:W-:Y:S04]  /*24a30*/  STL [R1+0x8], R14 ;  /* 0x0000080e01007387 */ /* 0x0041e80000100800 */
[----:B0-----:R-:W2:Y:S01]  /*24a40*/  LDL R14, [R1+0x1ae8] ;  /* 0x001ae800010e7983 */ /* 0x001ea20000100800 */
[----:B---3--:R-:W-:-:S02]  /*24a50*/  @P1 LOP3.LUT R5, R5, R4, RZ, 0x3c, !PT ;  /* 0x0000000405051212 */ /* 0x008fc400078e3cff */
[----:B------:R-:W-:Y:S02]  /*24a60*/  ISETP.GT.AND P0, PT, R13, 0x76, PT ;  /* 0x000000760d00780c */ /* 0x000fe40003f04270 */
        /* <DEDUP_REMOVED lines=21> */
[----:B------:R-:W2:Y:S01]  /*24bc0*/  @P1 LDG.E.U16 R10, desc[UR6][R4.64] ;  /* 0x00000006040a1981 */ /* 0x000ea2000c1e1500 */
[----:B------:R-:W-:-:S03]  /*24bd0*/  PRMT R29, RZ, 0x7610, R29 ;  /* 0x00007610ff1d7816 */ /* 0x000fc6000000001d */
[----:B--2---:R0:W-:Y:S04]  /*24be0*/  STL [R1], R10 ;  /* 0x0000000a01007387 */ /* 0x0041e80000100800 */
[----:B0-----:R-:W2:Y:S04]  /*24bf0*/  LDL.LU R10, [R1+0x457c] ;  /* 0x00457c00010a7983 */ /* 0x001ea80000300800 */
[----:B------:R-:W3:Y:S01]  /*24c00*/  LDL R5, [R1+0x1ac0] ;  /* 0x001ac00001057983 */ /* 0x000ee20000100800 */
[----:B------:R-:W-:Y:S01]  /*24c10*/  @P1 IMAD.MOV.U32 R4, RZ, RZ, R15 ;  /* 0x000000ffff041224 */ /* 0x000fe200078e000f */
[----:B------:R-:W-:-:S02]  /*24c20*/  PRMT R28, RZ, 0x7610, R28 ;  /* 0x00007610ff1c7816 */ /* 0x000fc4000000001c */
[----:B------:R-:W4:Y:S04]  /*24c30*/  LDL R15, [R1+0x1aa8] ;  /* 0x001aa800010f7983 */ /* 0x000f280000100800 */
[----:B---3--:R0:W3:Y:S04]  /*24c40*/  @P1 LDG.E.U16 R29, desc[UR6][R4.64] ;  /* 0x00000006041d1981 */ /* 0x0080e8000c1e1500 */
[----:B------:R-:W2:Y:S01]  /*24c50*/  LDL R5, [R1+0x1ad8] ;  /* 0x001ad80001057983 */ /* 0x000ea20000100800 */
[----:B0-----:R-:W-:-:S03]  /*24c60*/  @P1 IMAD.MOV.U32 R4, RZ, RZ, R14 ;  /* 0x000000ffff041224 */ /* 0x001fc600078e000e */
[----:B---3--:R0:W-:Y:S01]  /*24c70*/  STL [R1+0x454c], R29 ;  /* 0x00454c1d01007387 */ /* 0x0081e20000100800 */
[----:B------:R-:W-:-:S03]  /*24c80*/  PRMT R27, RZ, 0x7610, R27 ;  /* 0x00007610ff1b7816 */ /* 0x000fc6000000001b */
[----:B------:R-:W3:Y:S04]  /*24c90*/  LDL R14, [R1+0x1ab0] ;  /* 0x001ab000010e7983 */ /* 0x000ee80000100800 */
[----:B--2---:R1:W2:Y:S04]  /*24ca0*/  @P1 LDG.E.U16 R28, desc[UR6][R4.64] ;  /* 0x00000006041c1981 */ /* 0x0042a8000c1e1500 */
[----:B0-----:R-:W3:Y:S04]  /*24cb0*/  LDL R29, [R1+0x1ab4] ;  /* 0x001ab400011d7983 */ /* 0x001ee80000100800 */
[----:B------:R-:W1:Y:S04]  /*24cc0*/  LDL R4, [R1+0x1ae4] ;  /* 0x001ae40001047983 */ /* 0x000e680000100800 */
[----:B------:R-:W1:Y:S02]  /*24cd0*/  LDL R5, [R1+0x1af0] ;  /* 0x001af00001057983 */ /* 0x000e640000100800 */
[----:B-1----:R-:W-:-:S04]  /*24ce0*/  @P1 LOP3.LUT R5, R5, R4, RZ, 0x3c, !PT ;  /* 0x0000000405051212 */ /* 0x002fc800078e3cff */
[----:B------:R-:W-:-:S04]  /*24cf0*/  @P1 LOP3.LUT R4, R5, R4, RZ, 0x3c, !PT ;  /* 0x0000000405041212 */ /* 0x000fc800078e3cff */
[----:B------:R-:W-:Y:S01]  /*24d00*/  @P1 LOP3.LUT R5, R5, R4, RZ, 0x3c, !PT ;  /* 0x0000000405051212 */ /* 0x000fe200078e3cff */
[----:B--2---:R0:W-:Y:S04]  /*24d10*/  STL [R1+0x4550], R28 ;  /* 0x0045501c01007387 */ /* 0x0041e80000100800 */
[----:B------:R1:W2:Y:S01]  /*24d20*/  @P1 LDG.E.U16 R27, desc[UR6][R4.64] ;  /* 0x00000006041b1981 */ /* 0x0002a2000c1e1500 */
[----:B------:R-:W-:-:S03]  /*24d30*/  PRMT R9, RZ, 0x7610, R9 ;  /* 0x00007610ff097816 */ /* 0x000fc60000000009 */
[----:B0-----:R-:W3:Y:S04]  /*24d40*/  LDL R28, [R1+0x1aac] ;  /* 0x001aac00011c7983 */ /* 0x001ee80000100800 */
[----:B------:R-:W1:Y:S04]  /*24d50*/  LDL R4, [R1+0x1a80] ;  /* 0x001a800001047983 */ /* 0x000e680000100800 */
[----:B------:R-:W1:Y:S02]  /*24d60*/  LDL R5, [R1+0x1a9c] ;  /* 0x001a9c0001057983 */ /* 0x000e640000100800 */
[----:B-1----:R-:W-:-:S04]  /*24d70*/  @P0 LOP3.LUT R5, R5, R4, RZ, 0x3c, !PT ;  /* 0x0000000405050212 */ /* 0x002fc800078e3cff */
[----:B------:R-:W-:-:S04]  /*24d80*/  @P0 LOP3.LUT R4, R5, R4, RZ, 0x3c, !PT ;  /* 0x0000000405040212 */ /* 0x000fc800078e3cff */
[----:B------:R-:W-:-:S05]  /*24d90*/  @P0 LOP3.LUT R5, R5, R4, RZ, 0x3c, !PT ;  /* 0x0000000405050212 */ /* 0x000fca00078e3cff */
[----:B------:R-:W4:Y:S04]  /*24da0*/  @P0 LDG.E.U16 R9, desc[UR6][R4.64] ;  /* 0x0000000604090981 */ /* 0x000f28000c1e1500 */
[----:B--2---:R-:W-:Y:S01]  /*24db0*/  STL [R1+0x4554], R27 ;  /* 0x0045541b01007387 */ /* 0x004fe20000100800 */
[----:B------:R-:W-:-:S03]  /*24dc0*/  PRMT R8, RZ, 0x7610, R8 ;  /* 0x00007610ff087816 */ /* 0x000fc60000000008 */
[----:B----4-:R0:W-:Y:S04]  /*24dd0*/  STL [R1+0x1bc], R9 ;  /* 0x0001bc0901007387 */ /* 0x0101e80000100800 */
[----:B0-----:R-:W2:Y:S04]  /*24de0*/  LDL.LU R9, [R1+0x4578] ;  /* 0x0045780001097983 */ /* 0x001ea80000300800 */
[----:B------:R-:W4:Y:S01]  /*24df0*/  LDL R5, [R1+0x1a98] ;  /* 0x001a980001057983 */ /* 0x000f220000100800 */
[----:B------:R-:W-:-:S03]  /*24e00*/  @P0 IMAD.MOV.U32 R4, RZ, RZ, R15 ;  /* 0x000000ffff040224 */ /* 0x000fc600078e000f */
[----:B------:R-:W2:Y:S04]  /*24e10*/  LDL R15, [R1+0x1af4] ;  /* 0x001af400010f7983 */ /* 0x000ea80000100800 */
[----:B----4-:R-:W4:Y:S01]  /*24e20*/  @P0 LDG.E.U16 R8, desc[UR6][R4.64] ;  /* 0x0000000604080981 */ /* 0x010f22000c1e1500 */
[----:B------:R-:W-:Y:S02]  /*24e30*/  ISETP.GT.AND P1, PT, R13, 0x77, PT ;  /* 0x000000770d00780c */ /* 0x000fe40003f24270 */
[----:B------:R-:W-:Y:S01]  /*24e40*/  PRMT R7, RZ, 0x7610, R7 ;  /* 0x00007610ff077816 */ /* 0x000fe20000000007 */
[----:B----4-:R0:W-:Y:S04]  /*24e50*/  STL [R1+0x1b8], R8 ;  /* 0x0001b80801007387 */ /* 0x0101e80000100800 */
[----:B0-----:R-:W4:Y:S04]  /*24e60*/  LDL.LU R8, [R1+0x4574] ;  /* 0x0045740001087983 */ /* 0x001f280000300800 */
[----:B------:R-:W2:Y:S01]  /*24e70*/  LDL R5, [R1+0x1aa4] ;  /* 0x001aa40001057983 */ /* 0x000ea20000100800 */
[----:B---3--:R-:W-:Y:S01]  /*24e80*/  @P0 IMAD.MOV.U32 R4, RZ, RZ, R14 ;  /* 0x000000ffff040224 */ /* 0x008fe200078e000e */
[----:B------:R-:W-:-:S02]  /*24e90*/  PRMT R6, RZ, 0x7610, R6 ;  /* 0x00007610ff067816 */ /* 0x000fc40000000006 */
[----:B------:R-:W3:Y:S04]  /*24ea0*/  LDL R14, [R1+0x1afc] ;  /* 0x001afc00010e7983 */ /* 0x000ee80000100800 */
[----:B--2---:R0:W2:Y:S02]  /*24eb0*/  @P0 LDG.E.U16 R7, desc[UR6][R4.64] ;  /* 0x0000000604070981 */ /* 0x0040a4000c1e1500 */
[----:B0-----:R-:W-:Y:S02]  /*24ec0*/  @P1 IMAD.MOV.U32 R4, RZ, RZ, R29 ;  /* 0x000000ffff041224 */ /* 0x001fe400078e001d */
[----:B------:R-:W-:-:S05]  /*24ed0*/  @P1 IMAD.MOV.U32 R5, RZ, RZ, R28 ;  /* 0x000000ffff051224 */ /* 0x000fca00078e001c */
[----:B------:R-:W4:Y:S04]  /*24ee0*/  @P1 LDG.E.U16 R6, desc[UR6][R4.64] ;  /* 0x0000000604061981 */ /* 0x000f28000c1e1500 */
[----:B--2---:R0:W-:Y:S04]  /*24ef0*/  STL [R1+0x1b4], R7 ;  /* 0x0001b40701007387 */ /* 0x0041e80000100800 */
[----:B0-----:R-:W2:Y:S04]  /*24f00*/  LDL.LU R7, [R1+0x4570] ;  /* 0x0045700001077983 */ /* 0x001ea80000300800 */
[----:B------:R-:W2:Y:S04]  /*24f10*/  LDL R29, [R1+0x1af8] ;  /* 0x001af800011d7983 */ /* 0x000ea80000100800 */
[----:B------:R-:W2:Y:S04]  /*24f20*/  LDL R28, [R1+0x1b08] ;  /* 0x001b0800011c7983 */ /* 0x000ea80000100800 */
[----:B----4-:R0:W-:Y:S04]  /*24f30*/  STL [R1+0x1b0], R6 ;  /* 0x0001b00601007387 */ /* 0x0101e80000100800 */
[----:B0-----:R-:W4:Y:S04]  /*24f40*/  LDL.LU R6, [R1+0x456c] ;  /* 0x00456c0001067983 */ /* 0x001f280000300800 */
[----:B------:R-:W3:Y:S04]  /*24f50*/  LDL R4, [R1+0x1aa0] ;  /* 0x001aa00001047983 */ /* 0x000ee80000100800 */
[----:B------:R-:W3:Y:S01]  /*24f60*/  LDL R5, [R1+0x1abc] ;  /* 0x001abc0001057983 */ /* 0x000ee20000100800 */
[----:B------:R-:W-:-:S02]  /*24f70*/  PRMT R3, RZ, 0x7610, R3 ;  /* 0x00007610ff037816 */ /* 0x000fc40000000003 */
[----:B---3--:R-:W-:-:S04]  /*24f80*/  @P1 LOP3.LUT R5, R5, R4, RZ, 0x3c, !PT ;  /* 0x0000000405051212 */ /* 0x008fc800078e3cff */
[----:B------:R-:W-:-:S04]  /*24f90*/  @P1 LOP3.LUT R4, R5, R4, RZ, 0x3c, !PT ;  /* 0x0000000405041212 */ /* 0x000fc800078e3cff */
[----:B------:R-:W-:-:S05]  /*24fa0*/  @P1 LOP3.LUT R5, R5, R4, RZ, 0x3c, !PT ;  /* 0x0000000405051212 */ /* 0x000fca00078e3cff */
[----:B------:R-:W3:Y:S01]  /*24fb0*/  @P1 LDG.E.U16 R3, desc[UR6][R4.64] ;  /* 0x0000000604031981 */ /* 0x000ee2000c1e1500 */
[----:B------:R-:W-:Y:S02]  /*24fc0*/  ISETP.GT.AND P0, PT, R13, 0x79, PT ;  /* 0x000000790d00780c */ /* 0x000fe40003f04270 */
[----:B------:R-:W-:Y:S01]  /*24fd0*/  PRMT R26, RZ, 0x7610, R26 ;  /* 0x00007610ff1a7816 */ /* 0x000fe2000000001a */
[----:B---3--:R-:W-:Y:S04]  /*24fe0*/  STL [R1+0x1ac], R3 ;  /* 0x0001ac0301007387 */ /* 0x008fe80000100800 */
[----:B------:R-:W3:Y:S06]  /*24ff0*/  LDL R5, [R1+0x1aec] ;  /* 0x001aec0001057983 */ /* 0x000eec0000100800 */
[----:B------:R-:W-:Y:S01]  /*25000*/  @P0 IMAD.MOV.U32 R4, RZ, RZ, R15 ;  /* 0x000000ffff040224 */ /* 0x000fe200078e000f */
[----:B------:R-:W-:-:S02]  /*25010*/  PRMT R25, RZ, 0x7610, R25 ;  /* 0x00007610ff197816 */ /* 0x000fc40000000019 */
[----:B------:R-:W-:Y:S01]  /*25020*/  PRMT R24, RZ, 0x7610, R24 ;  /* 0x00007610ff187816 */ /* 0x000fe20000000018 */
[----:B------:R-:W4:Y:S04]  /*25030*/  LDL R15, [R1+0x1b10] ;  /* 0x001b1000010f7983 */ /* 0x000f280000100800 */
[----:B---3--:R0:W3:Y:S04]  /*25040*/  @P0 LDG.E.U16 R26, desc[UR6][R4.64] ;  /* 0x00000006041a0981 */ /* 0x0080e8000c1e1500 */
[----:B------:R-:W2:Y:S01]  /*25050*/  LDL R5, [R1+0x1ae0] ;  /* 0x001ae00001057983 */ /* 0x000ea20000100800 */
[----:B0-----:R-:W-:-:S05]  /*25060*/  @P0 IMAD.MOV.U32 R4, RZ, RZ, R14 ;  /* 0x000000ffff040224 */ /* 0x001fca00078e000e */
[----:B--2---:R0:W2:Y:S04]  /*25070*/  @P0 LDG.E.U16 R25, desc[UR6][R4.64] ;  /* 0x0000000604190981 */ /* 0x0040a8000c1e1500 */
[----:B---3--:R1:W-:Y:S04]  /*25080*/  STL [R1+0x4530], R26 ;  /* 0x0045301a01007387 */ /* 0x0083e80000100800 */
[----:B------:R-:W3:Y:S01]  /*25090*/  LDL R14, [R1+0x1ac8] ;  /* 0x001ac800010e7983 */ /* 0x000ee20000100800 */
[----:B0-----:R-:W-:Y:S02]  /*250a0*/  @P0 IMAD.MOV.U32 R4, RZ, RZ, R28 ;  /* 0x000000ffff040224 */ /* 0x001fe400078e001c */
[----:B------:R-:W-:-:S05]  /*250b0*/  @P0 IMAD.MOV.U32 R5, RZ, RZ, R29 ;  /* 0x000000ffff050224 */ /* 0x000fca00078e001d */
[----:B------:R4:W3:Y:S04]  /*250c0*/  @P0 LDG.E.U16 R24, desc[UR6][R4.64] ;  /* 0x0000000604180981 */ /* 0x0008e8000c1e1500 */
[----:B--2---:R0:W-:Y:S04]  /*250d0*/  STL [R1+0x4534], R25 ;  /* 0x0045341901007387 */ /* 0x0041e80000100800 */
[----:B------:R-:W2:Y:S01]  /*250e0*/  LDL R5, [R1+0x1b04] ;  /* 0x001b040001057983 */ /* 0x000ea20000100800 */
[----:B------:R-:W-:Y:S01]  /*250f0*/  PRMT R23, RZ, 0x7610, R23 ;  /* 0x00007610ff177816 */ /* 0x000fe20000000017 */
[----:B----4-:R-:W-:-:S02]  /*25100*/  @P0 IMAD.MOV.U32 R4, RZ, RZ, R15 ;  /* 0x000000ffff040224 */ /* 0x010fc400078e000f */
[----:B------:R-:W4:Y:S04]  /*25110*/  LDL R29, [R1+0x1ac4] ;  /* 0x001ac400011d7983 */ /* 0x000f280000100800 */
[----:B------:R-:W4:Y:S04]  /*25120*/  LDL R28, [R1+0x1ad0] ;  /* 0x001ad000011c7983 */ /* 0x000f280000100800 */
[----:B-1----:R-:W4:Y:S04]  /*25130*/  LDL R26, [R1+0x1b0c] ;  /* 0x001b0c00011a7983 */ /* 0x002f280000100800 */
[----:B0-----:R-:W4:Y:S04]  /*25140*/  LDL R25, [R1+0x1b14] ;  /* 0x001b140001197983 */ /* 0x001f280000100800 */
[----:B---3--:R0:W-:Y:S01]  /*25150*/  STL [R1+0x4538], R24 ;  /* 0x0045381801007387 */ /* 0x0081e20000100800 */
[----:B------:R-:W-:-:S03]  /*25160*/  PRMT R2, RZ, 0x7610, R2 ;  /* 0x00007610ff027816 */ /* 0x000fc60000000002 */
[----:B------:R-:W3:Y:S04]  /*25170*/  LDL R15, [R1+0x1b1c] ;  /* 0x001b1c00010f7983 */ /* 0x000ee80000100800 */
[----:B0-----:R-:W3:Y:S04]  /*25180*/  LDL R24, [R1+0x1b00] ;  /* 0x001b000001187983 */ /* 0x001ee80000100800 */
[----:B--2---:R0:W2:Y:S04]  /*25190*/  @P0 LDG.E.U16 R23, desc[UR6][R4.64] ;  /* 0x0000000604170981 */ /* 0x0040a8000c1e1500 */
[----:B------:R-:W4:Y:S01]  /*251a0*/  LDL R5, [R1+0x1ab8] ;  /* 0x001ab80001057983 */ /* 0x000f220000100800 */
[----:B0-----:R-:W-:Y:S01]  /*251b0*/  @P1 IMAD.MOV.U32 R4, RZ, RZ, R14 ;  /* 0x000000ffff041224 */ /* 0x001fe200078e000e */
[----:B------:R-:W-:-:S04]  /*251c0*/  ISETP.GT.AND P0, PT, R13, 0x7a, PT ;  /* 0x0000007a0d00780c */ /* 0x000fc80003f04270 */
[----:B----4-:R0:W4:Y:S04]  /*251d0*/  @P1 LDG.E.U16 R2, desc[UR6][R4.64] ;  /* 0x0000000604021981 */ /* 0x010128000c1e1500 */
[----:B--2---:R-:W-:Y:S01]  /*251e0*/  STL [R1+0x453c], R23 ;  /* 0x00453c1701007387 */ /* 0x004fe20000100800 */
[----:B------:R-:W-:-:S03]  /*251f0*/  PRMT R27, RZ, 0x7610, R27 ;  /* 0x00007610ff1b7816 */ /* 0x000fc6000000001b */
[----:B------:R-:W2:Y:S01]  /*25200*/  LDL R14, [R1+0x1b18] ;  /* 0x001b1800010e7983 */ /* 0x000ea20000100800 */
[----:B------:R-:W-:Y:S01]  /*25210*/  PRMT R22, RZ, 0x7610, R22 ;  /* 0x00007610ff167816 */ /* 0x000fe20000000016 */
[----:B0-----:R-:W-:Y:S02]  /*25220*/  @P1 IMAD.MOV.U32 R4, RZ, RZ, R28 ;  /* 0x000000ffff041224 */ /* 0x001fe400078e001c */
[----:B------:R-:W-:-:S05]  /*25230*/  @P1 IMAD.MOV.U32 R5, RZ, RZ, R29 ;  /* 0x000000ffff051224 */ /* 0x000fca00078e001d */
[----:B------:R0:W2:Y:S02]  /*25240*/  @P1 LDG.E.U16 R27, desc[UR6][R4.64] ;  /* 0x00000006041b1981 */ /* 0x0000a4000c1e1500 */
[----:B0-----:R-:W-:Y:S02]  /*25250*/  @P0 IMAD.MOV.U32 R4, RZ, RZ, R25 ;  /* 0x000000ffff040224 */ /* 0x001fe400078e0019 */
[----:B------:R-:W-:-:S05]  /*25260*/  @P0 IMAD.MOV.U32 R5, RZ, RZ, R26 ;  /* 0x000000ffff050224 */ /* 0x000fca00078e001a */
[----:B------:R3:W2:Y:S01]  /*25270*/  @P0 LDG.E.U16 R22, desc[UR6][R4.64] ;  /* 0x0000000604160981 */ /* 0x0006a2000c1e1500 */
[----:B------:R-:W-:Y:S01]  /*25280*/  PRMT R21, RZ, 0x7610, R21 ;  /* 0x00007610ff157816 */ /* 0x000fe20000000015 */
[----:B---3--:R-:W-:Y:S02]  /*25290*/  @P0 IMAD.MOV.U32 R4, RZ, RZ, R15 ;  /* 0x000000ffff040224 */ /* 0x008fe400078e000f */
[----:B------:R-:W-:-:S05]  /*252a0*/  @P0 IMAD.MOV.U32 R5, RZ, RZ, R24 ;  /* 0x000000ffff050224 */ /* 0x000fca00078e0018 */
[----:B------:R2:W3:Y:S04]  /*252b0*/  @P0 LDG.E.U16 R21, desc[UR6][R4.64] ;  /* 0x0000000604150981 */ /* 0x0004e8000c1e1500 */
[----:B----4-:R0:W-:Y:S04]  /*252c0*/  STL [R1+0x1a4], R2 ;  /* 0x0001a40201007387 */ /* 0x0101e80000100800 */
[----:B------:R-:W4:Y:S04]  /*252d0*/  LDL R26, [R1+0x1b24] ;  /* 0x001b2400011a7983 */ /* 0x000f280000100800 */
[----:B------:R-:W4:Y:S04]  /*252e0*/  LDL R25, [R1+0x1b30] ;  /* 0x001b300001197983 */ /* 0x000f280000100800 */
[----:B0-----:R-:W4:Y:S01]  /*252f0*/  LDL R2, [R1+0x1b28] ;  /* 0x001b280001027983 */ /* 0x001f220000100800 */
[----:B------:R-:W-:Y:S01]  /*25300*/  PRMT R20, RZ, 0x7610, R20 ;  /* 0x00007610ff147816 */ /* 0x000fe20000000014 */
[----:B--2---:R-:W-:Y:S01]  /*25310*/  @P0 IMAD.MOV.U32 R5, RZ, RZ, R14 ;  /* 0x000000ffff050224 */ /* 0x004fe200078e000e */
[----:B------:R-:W-:Y:S01]  /*25320*/  PRMT R19, RZ, 0x7610, R19 ;  /* 0x00007610ff137816 */ /* 0x000fe20000000013 */
[----:B------:R0:W-:Y:S04]  /*25330*/  STL [R1+0x4510], R22 ;  /* 0x0045101601007387 */ /* 0x0001e80000100800 */
[----:B------:R-:W2:Y:S04]  /*25340*/  LDL R24, [R1+0x1b2c] ;  /* 0x001b2c0001187983 */ /* 0x000ea80000100800 */
[----:B0-----:R-:W2:Y:S04]  /*25350*/  LDL R22, [R1+0x1b34] ;  /* 0x001b340001167983 */ /* 0x001ea80000100800 */
[----:B---3--:R0:W-:Y:S04]  /*25360*/  STL [R1+0x4514], R21 ;  /* 0x0045141501007387 */ /* 0x0081e80000100800 */
[----:B------:R-:W3:Y:S01]  /*25370*/  LDL R15, [R1+0x1b3c] ;  /* 0x001b3c00010f7983 */ /* 0x000ee20000100800 */
[----:B------:R-:W-:-:S03]  /*25380*/  ISETP.GT.AND P1, PT, R13, 0x7b, PT ;  /* 0x0000007b0d00780c */ /* 0x000fc60003f24270 */
[----:B------:R-:W3:Y:S04]  /*25390*/  LDL R14, [R1+0x1b38] ;  /* 0x001b3800010e7983 */ /* 0x000ee80000100800 */
[----:B0-----:R-:W3:Y:S01]  /*253a0*/  LDL R21, [R1+0x1b20] ;  /* 0x001b200001157983 */ /* 0x001ee20000100800 */
[----:B----4-:R-:W-:-:S03]  /*253b0*/  @P0 IMAD.MOV.U32 R4, RZ, RZ, R2 ;  /* 0x000000ffff040224 */ /* 0x010fc600078e0002 */
[----:B------:R-:W4:Y:S04]  /*253c0*/  LDL R2, [R1+0x1b48] ;  /* 0x001b480001027983 */ /* 0x000f280000100800 */
[----:B------:R0:W4:Y:S02]  /*253d0*/  @P0 LDG.E.U16 R20, desc[UR6][R4.64] ;  /* 0x0000000604140981 */ /* 0x000124000c1e1500 */
[----:B0-----:R-:W-:Y:S02]  /*253e0*/  @P0 IMAD.MOV.U32 R4, RZ, RZ, R25 ;  /* 0x000000ffff040224 */ /* 0x001fe400078e0019 */
[----:B------:R-:W-:-:S05]  /*253f0*/  @P0 IMAD.MOV.U32 R5, RZ, RZ, R26 ;  /* 0x000000ffff050224 */ /* 0x000fca00078e001a */
[----:B------:R2:W4:Y:S01]  /*25400*/  @P0 LDG.E.U16 R19, desc[UR6][R4.64] ;  /* 0x0000000604130981 */ /* 0x000522000c1e1500 */
[----:B------:R-:W-:Y:S01]  /*25410*/  PRMT R18, RZ, 0x7610, R18 ;  /* 0x00007610ff127816 */ /* 0x000fe20000000012 */
[----:B--2---:R-:W-:Y:S02]  /*25420*/  @P1 IMAD.MOV.U32 R5, RZ, RZ, R24 ;  /* 0x000000ffff051224 */ /* 0x004fe400078e0018 */
[----:B------:R-:W-:-:S05]  /*25430*/  @P1 IMAD.MOV.U32 R4, RZ, RZ, R22 ;  /* 0x000000ffff041224 */ /* 0x000fca00078e0016 */
[----:B------:R3:W2:Y:S01]  /*25440*/  @P1 LDG.E.U16 R18, desc[UR6][R4.64] ;  /* 0x0000000604121981 */ /* 0x0006a2000c1e1500 */
[----:B------:R-:W-:Y:S01]  /*25450*/  PRMT R17, RZ, 0x7610, R17 ;  /* 0x00007610ff117816 */ /* 0x000fe20000000011 */
[----:B---3--:R-:W-:Y:S02]  /*25460*/  @P1 IMAD.MOV.U32 R4, RZ, RZ, R15 ;  /* 0x000000ffff041224 */ /* 0x008fe400078e000f */
[----:B------:R-:W-:-:S05]  /*25470*/  @P1 IMAD.MOV.U32 R5, RZ, RZ, R21 ;  /* 0x000000ffff051224 */ /* 0x000fca00078e0015 */
[----:B------:R0:W3:Y:S04]  /*25480*/  @P1 LDG.E.U16 R17, desc[UR6][R4.64] ;  /* 0x0000000604111981 */ /* 0x0000e8000c1e1500 */
[----:B----4-:R-:W-:Y:S04]  /*25490*/  STL [R1+0x4518], R20 ;  /* 0x0045181401007387 */ /* 0x010fe80000100800 */
[----:B------:R1:W-:Y:S04]  /*254a0*/  STL [R1+0x451c], R19 ;  /* 0x00451c1301007387 */ /* 0x0003e80000100800 */
[----:B------:R-:W4:Y:S04]  /*254b0*/  LDL R24, [R1+0x1b44] ;  /* 0x001b440001187983 */ /* 0x000f280000100800 */
[----:B------:R-:W4:Y:S01]  /*254c0*/  LDL R22, [R1+0x1b50] ;  /* 0x001b500001167983 */ /* 0x000f220000100800 */
[----:B------:R-:W-:Y:S01]  /*254d0*/  PRMT R16, RZ, 0x7610, R16 ;  /* 0x00007610ff107816 */ /* 0x000fe20000000010 */
[----:B0-----:R-:W-:-:S02]  /*254e0*/  @P1 IMAD.MOV.U32 R4, RZ, RZ, R2 ;  /* 0x000000ffff041224 */ /* 0x001fc400078e0002 */
[----:B------:R-:W-:Y:S01]  /*254f0*/  @P1 IMAD.MOV.U32 R5, RZ, RZ, R14 ;  /* 0x000000ffff051224 */ /* 0x000fe200078e000e */
[----:B------:R-:W-:-:S04]  /*25500*/  PRMT R12, RZ, 0x7610, R12 ;  /* 0x00007610ff0c7816 */ /* 0x000fc8000000000c */
[----:B------:R4:W4:Y:S04]  /*25510*/  @P1 LDG.E.U16 R16, desc[UR6][R4.64] ;  /* 0x0000000604101981 */ /* 0x000928000c1e1500 */
[----:B--2---:R0:W-:Y:S04]  /*25520*/  STL [R1+0x44e8], R18 ;  /* 0x0044e81201007387 */ /* 0x0041e80000100800 */
[----:B------:R-:W-:Y:S04]  /*25530*/  STL [R1+0x1a0], R27 ;  /* 0x0001a01b01007387 */ /* 0x000fe80000100800 */
[----:B------:R-:W2:Y:S04]  /*25540*/  LDL R21, [R1+0x1b4c] ;  /* 0x001b4c0001157983 */ /* 0x000ea80000100800 */
[----:B-1----:R-:W2:Y:S04]  /*25550*/  LDL R19, [R1+0x1b54] ;  /* 0x001b540001137983 */ /* 0x002ea80000100800 */
[----:B---3--:R-:W-:Y:S04]  /*25560*/  STL [R1+0x44ec], R17 ;  /* 0x0044ec1101007387 */ /* 0x008fe80000100800 */
[----:B0-----:R-:W3:Y:S04]  /*25570*/  LDL R18, [R1+0x1b40] ;  /* 0x001b400001127983 */ /* 0x001ee80000100800 */
[----:B------:R-:W3:Y:S04]  /*25580*/  LDL R2, [R1+0x1b5c] ;  /* 0x001b5c0001027983 */ /* 0x000ee80000100800 */
[----:B------:R-:W3:Y:S04]  /*25590*/  LDL R15, [R1+0x1b58] ;  /* 0x001b5800010f7983 */ /* 0x000ee80000100800 */
[----:B------:R-:W3:Y:S01]  /*255a0*/  LDL R14, [R1+0x1b68] ;  /* 0x001b6800010e7983 */ /* 0x000ee20000100800 */
[----:B----4-:R-:W-:-:S02]  /*255b0*/  @P1 IMAD.MOV.U32 R5, RZ, RZ, R24 ;  /* 0x000000ffff051224 */ /* 0x010fc400078e0018 */
[----:B------:R-:W-:-:S05]  /*255c0*/  @P1 IMAD.MOV.U32 R4, RZ, RZ, R22 ;  /* 0x000000ffff041224 */ /* 0x000fca00078e0016 */
[----:B------:R2:W4:Y:S01]  /*255d0*/  @P1 LDG.E.U16 R12, desc[UR6][R4.64] ;  /* 0x00000006040c1981 */ /* 0x000522000c1e1500 */
[----:B------:R-:W-:-:S03]  /*255e0*/  ISETP.GT.AND P0, PT, R13, 0x7c, PT ;  /* 0x0000007c0d00780c */ /* 0x000fc60003f04270 */
[----:B------:R-:W-:Y:S01]  /*255f0*/  STL [R1+0x44f0], R16 ;  /* 0x0044f01001007387 */ /* 0x000fe20000100800 */
[----:B------:R-:W-:-:S09]  /*25600*/  PRMT R11, RZ, 0x7610, R11 ;  /* 0x00007610ff0b7816 */ /* 0x000fd2000000000b */
[----:B--2---:R-:W-:Y:S02]  /*25610*/  @P0 IMAD.MOV.U32 R4, RZ, RZ, R19 ;  /* 0x000000ffff040224 */ /* 0x004fe400078e0013 */
[----:B------:R-:W-:-:S05]  /*25620*/  @P0 IMAD.MOV.U32 R5, RZ, RZ, R21 ;  /* 0x000000ffff050224 */ /* 0x000fca00078e0015 */
[----:B------:R3:W2:Y:S01]  /*25630*/  @P0 LDG.E.U16 R11, desc[UR6][R4.64] ;  /* 0x00000006040b0981 */ /* 0x0006a2000c1e1500 */
[----:B------:R-:W-:Y:S01]  /*25640*/  PRMT R10, RZ, 0x7610, R10 ;  /* 0x00007610ff0a7816 */ /* 0x000fe2000000000a */
[----:B---3--:R-:W-:Y:S02]  /*25650*/  @P0 IMAD.MOV.U32 R4, RZ, RZ, R2 ;  /* 0x000000ffff040224 */ /* 0x008fe400078e0002 */
[----:B------:R-:W-:-:S05]  /*25660*/  @P0 IMAD.MOV.U32 R5, RZ, RZ, R18 ;  /* 0x000000ffff050224 */ /* 0x000fca00078e0012 */
[----:B------:R0:W3:Y:S01]  /*25670*/  @P0 LDG.E.U16 R10, desc[UR6][R4.64] ;  /* 0x00000006040a0981 */ /* 0x0000e2000c1e1500 */
[----:B------:R-:W-:Y:S01]  /*25680*/  PRMT R9, RZ, 0x7610, R9 ;  /* 0x00007610ff097816 */ /* 0x000fe20000000009 */
[----:B0-----:R-:W-:Y:S02]  /*25690*/  @P0 IMAD.MOV.U32 R4, RZ, RZ, R14 ;  /* 0x000000ffff040224 */ /* 0x001fe400078e000e */
[----:B------:R-:W-:-:S05]  /*256a0*/  @P0 IMAD.MOV.U32 R5, RZ, RZ, R15 ;  /* 0x000000ffff050224 */ /* 0x000fca00078e000f */
[----:B------:R-:W3:Y:S04]  /*256b0*/  @P0 LDG.E.U16 R9, desc[UR6][R4.64] ;  /* 0x0000000604090981 */ /* 0x000ee8000c1e1500 */
[----:B----4-:R0:W-:Y:S04]  /*256c0*/  STL [R1+0x44f4], R12 ;  /* 0x0044f40c01007387 */ /* 0x0101e80000100800 */
[----:B------:R-:W4:Y:S04]  /*256d0*/  LDL R21, [R1+0x1b64] ;  /* 0x001b640001157983 */ /* 0x000f280000100800 */
[----:B0-----:R-:W4:Y:S01]  /*256e0*/  LDL R12, [R1+0x1b70] ;  /* 0x001b7000010c7983 */ /* 0x001f220000100800 */
[----:B------:R-:W-:-:S03]  /*256f0*/  PRMT R8, RZ, 0x7610, R8 ;  /* 0x00007610ff087816 */ /* 0x000fc60000000008 */
[----:B--2---:R-:W-:Y:S04]  /*25700*/  STL [R1+0x44cc], R11 ;  /* 0x0044cc0b01007387 */ /* 0x004fe80000100800 */
[----:B------:R-:W2:Y:S04]  /*25710*/  LDL R2, [R1+0x1b74] ;  /* 0x001b740001027983 */ /* 0x000ea80000100800 */
[----:B------:R-:W2:Y:S04]  /*25720*/  LDL R19, [R1+0x1b6c] ;  /* 0x001b6c0001137983 */ /* 0x000ea80000100800 */
[----:B---3--:R0:W-:Y:S04]  /*25730*/  STL [R1+0x44d0], R10 ;  /* 0x0044d00a01007387 */ /* 0x0081e80000100800 */
[----:B------:R-:W3:Y:S04]  /*25740*/  LDL R18, [R1+0x1b60] ;  /* 0x001b600001127983 */ /* 0x000ee80000100800 */
[----:B------:R-:W3:Y:S04]  /*25750*/  LDL R16, [R1+0x1b7c] ;  /* 0x001b7c0001107983 */ /* 0x000ee80000100800 */
[----:B------:R-:W3:Y:S04]  /*25760*/  LDL R15, [R1+0x1b78] ;  /* 0x001b7800010f7983 */ /* 0x000ee80000100800 */
[----:B------:R-:W3:Y:S04]  /*25770*/  LDL R14, [R1+0x1b88] ;  /* 0x001b8800010e7983 */ /* 0x000ee80000100800 */
[----:B------:R1:W-:Y:S04]  /*25780*/  STL [R1+0x44d4], R9 ;  /* 0x0044d40901007387 */ /* 0x0003e80000100800 */
[----:B0-----:R-:W3:Y:S01]  /*25790*/  LDL R10, [R1+0x1b90] ;  /* 0x001b9000010a7983 */ /* 0x001ee20000100800 */
[----:B----4-:R-:W-:-:S02]  /*257a0*/  @P0 IMAD.MOV.U32 R5, RZ, RZ, R21 ;  /* 0x000000ffff050224 */ /* 0x010fc400078e0015 */
[----:B------:R-:W-:Y:S02]  /*257b0*/  @P0 IMAD.MOV.U32 R4, RZ, RZ, R12 ;  /* 0x000000ffff040224 */ /* 0x000fe400078e000c */
[----:B------:R-:W4:Y:S04]  /*257c0*/  LDL R12, [R1+0x1b84] ;  /* 0x001b8400010c7983 */ /* 0x000f280000100800 */
[----:B------:R2:W4:Y:S01]  /*257d0*/  @P0 LDG.E.U16 R8, desc[UR6][R4.64] ;  /* 0x0000000604080981 */ /* 0x000522000c1e1500 */
[----:B------:R-:W-:-:S13]  /*257e0*/  ISETP.GT.AND P1, PT, R13, 0x7d, PT ;  /* 0x0000007d0d00780c */ /* 0x000fda0003f24270 */
[----:B--2---:R-:W-:Y:S01]  /*257f0*/  @P1 IMAD.MOV.U32 R4, RZ, RZ, R2 ;  /* 0x000000ffff041224 */ /* 0x004fe200078e0002 */
[----:B------:R-:W-:Y:S01]  /*25800*/  PRMT R7, RZ, 0x7610, R7 ;  /* 0x00007610ff077816 */ /* 0x000fe20000000007 */
[----:B------:R-:W-:Y:S01]  /*25810*/  @P1 IMAD.MOV.U32 R5, RZ, RZ, R19 ;  /* 0x000000ffff051224 */ /* 0x000fe200078e0013 */
[----:B------:R-:W-:-:S04]  /*25820*/  PRMT R6, RZ, 0x7610, R6 ;  /* 0x00007610ff067816 */ /* 0x000fc80000000006 */
[----:B------:R3:W2:Y:S02]  /*25830*/  @P1 LDG.E.U16 R7, desc[UR6][R4.64] ;  /* 0x0000000604071981 */ /* 0x0006a4000c1e1500 */
[----:B---3--:R-:W-:Y:S02]  /*25840*/  @P1 IMAD.MOV.U32 R4, RZ, RZ, R16 ;  /* 0x000000ffff041224 */ /* 0x008fe400078e0010 */
[----:B------:R-:W-:-:S05]  /*25850*/  @P1 IMAD.MOV.U32 R5, RZ, RZ, R18 ;  /* 0x000000ffff051224 */ /* 0x000fca00078e0012 */
[----:B------:R0:W3:Y:S02]  /*25860*/  @P1 LDG.E.U16 R6, desc[UR6][R4.64] ;  /* 0x0000000604061981 */ /* 0x0000e4000c1e1500 */
[----:B0-----:R-:W-:Y:S02]  /*25870*/  PRMT R5, RZ, 0x7610, R5 ;  /* 0x00007610ff057816 */ /* 0x001fe40000000005 */
[----:B------:R-:W-:-:S04]  /*25880*/  PRMT R4, RZ, 0x7610, R4 ;  /* 0x00007610ff047816 */ /* 0x000fc80000000004 */
[----:B------:R0:W3:Y:S02]  /*25890*/  @P1 LDG.E.U16 R5, desc[UR6][R14.64] ;  /* 0x000000060e051981 */ /* 0x0000e4000c1e1500 */
[----:B0-----:R-:W-:Y:S02]  /*258a0*/  @P1 IMAD.MOV.U32 R14, RZ, RZ, R10 ;  /* 0x000000ffff0e1224 */ /* 0x001fe400078e000a */
[----:B----4-:R-:W-:Y:S04]  /*258b0*/  STL [R1+0x44d8], R8 ;  /* 0x0044d80801007387 */ /* 0x010fe80000100800 */
[----:B-1----:R-:W4:Y:S04]  /*258c0*/  LDL R9, [R1+0x1b8c] ;  /* 0x001b8c0001097983 */ /* 0x002f280000100800 */
[----:B------:R-:W4:Y:S01]  /*258d0*/  LDL R2, [R1+0x1b94] ;  /* 0x001b940001027983 */ /* 0x000f220000100800 */
[----:B------:R-:W-:-:S05]  /*258e0*/  @P1 IMAD.MOV.U32 R15, RZ, RZ, R12 ;  /* 0x000000ffff0f1224 */ /* 0x000fca00078e000c */
[----:B------:R4:W4:Y:S01]  /*258f0*/  @P1 LDG.E.U16 R4, desc[UR6][R14.64] ;  /* 0x000000060e041981 */ /* 0x000922000c1e1500 */
[----:B------:R-:W-:Y:S02]  /*25900*/  ISETP.GT.AND P0, PT, R13, 0x7e, PT ;  /* 0x0000007e0d00780c */ /* 0x000fe40003f04270 */
[----:B------:R-:W-:Y:S01]  /*25910*/  PRMT R0, RZ, 0x7610, R0 ;  /* 0x00007610ff007816 */ /* 0x000fe20000000000 */
[----:B--2---:R-:W-:Y:S04]  /*25920*/  STL [R1+0x449c], R7 ;  /* 0x00449c0701007387 */ /* 0x004fe80000100800 */
[----:B---3--:R-:W-:Y:S04]  /*25930*/  STL [R1+0x44a0], R6 ;  /* 0x0044a00601007387 */ /* 0x008fe80000100800 */
[----:B------:R-:W-:Y:S02]  /*25940*/  STL [R1+0x44a4], R5 ;  /* 0x0044a40501007387 */ /* 0x000fe40000100800 */
[----:B----4-:R-:W-:-:S02]  /*25950*/  @P0 IMAD.MOV.U32 R15, RZ, RZ, R9 ;  /* 0x000000ffff0f0224 */ /* 0x010fc400078e0009 */
[----:B------:R-:W-:-:S05]  /*25960*/  @P0 IMAD.MOV.U32 R14, RZ, RZ, R2 ;  /* 0x000000ffff0e0224 */ /* 0x000fca00078e0002 */
[----:B------:R-:W2:Y:S04]  /*25970*/  @P0 LDG.E.U16 R0, desc[UR6][R14.64] ;  /* 0x000000060e000981 */ /* 0x000ea8000c1e1500 */
[----:B------:R0:W-:Y:S04]  /*25980*/  STL [R1+0x44a8], R4 ;  /* 0x0044a80401007387 */ /* 0x0001e80000100800 */
[----:B------:R-:W3:Y:S04]  /*25990*/  LDL R2, [R1+0x1b9c] ;  /* 0x001b9c0001027983 */ /* 0x000ee80000100800 */
[----:B------:R-:W4:Y:S04]  /*259a0*/  LDL R22, [R1+0x1b98] ;  /* 0x001b980001167983 */ /* 0x000f280000100800 */
[----:B------:R-:W4:Y:S04]  /*259b0*/  LDL R21, [R1+0x1ba8] ;  /* 0x001ba80001157983 */ /* 0x000f280000100800 */
[----:B------:R-:W4:Y:S04]  /*259c0*/  LDL R19, [R1+0x1ba4] ;  /* 0x001ba40001137983 */ /* 0x000f280000100800 */
[----:B------:R-:W4:Y:S04]  /*259d0*/  LDL R18, [R1+0x1bb0] ;  /* 0x001bb00001127983 */ /* 0x000f280000100800 */
[----:B------:R-:W4:Y:S04]  /*259e0*/  LDL R16, [R1+0x1bac] ;  /* 0x001bac0001107983 */ /* 0x000f280000100800 */
[----:B------:R-:W4:Y:S04]  /*259f0*/  LDL R12, [R1+0x1bb4] ;  /* 0x001bb400010c7983 */ /* 0x000f280000100800 */
[----:B0-----:R-:W4:Y:S04]  /*25a00*/  LDL R4, [R1+0x1b80] ;  /* 0x001b800001047983 */ /* 0x001f280000100800 */
[----:B--2---:R-:W-:Y:S04]  /*25a10*/  STL [R1+0x4378], R0 ;  /* 0x0043780001007387 */ /* 0x004fe80000100800 */
        /* <DEDUP_REMOVED lines=30> */
[----:B------:R-:W2:Y:S04]  /*25c00*/  LDL R10, [R1+0x1ba0] ;  /* 0x001ba000010a7983 */ /* 0x000ea80000100800 */
[----:B------:R-:W2:Y:S04]  /*25c10*/  LDL R9, [R1+0x1bbc] ;  /* 0x001bbc0001097983 */ /* 0x000ea80000100800 */
[----:B------:R-:W2:Y:S04]  /*25c20*/  LDL R7, [R1+0x1bb8] ;  /* 0x001bb80001077983 */ /* 0x000ea80000100800 */
[----:B------:R-:W2:Y:S01]  /*25c30*/  LDL R6, [R1+0x1bcc] ;  /* 0x001bcc0001067983 */ /* 0x000ea20000100800 */
[----:B---3--:R-:W-:-:S02]  /*25c40*/  @P0 IMAD.MOV.U32 R14, RZ, RZ, R2 ;  /* 0x000000ffff0e0224 */ /* 0x008fc400078e0002 */
[----:B----4-:R-:W-:Y:S01]  /*25c50*/  @P0 IMAD.MOV.U32 R15, RZ, RZ, R4 ;  /* 0x000000ffff0f0224 */ /* 0x010fe200078e0004 */
[----:B------:R-:W3:Y:S04]  /*25c60*/  LDL R2, [R1+0x1d3c] ;  /* 0x001d3c0001027983 */ /* 0x000ee80000100800 */
[----:B------:R-:W4:Y:S01]  /*25c70*/  LDL R4, [R1+0x1bc8] ;  /* 0x001bc80001047983 */ /* 0x000f220000100800 */
[----:B------:R-:W-:Y:S02]  /*25c80*/  PRMT R23, RZ, 0x7610, R23 ;  /* 0x00007610ff177816 */ /* 0x000fe40000000017 */
[----:B------:R-:W-:Y:S02]  /*25c90*/  PRMT R20, RZ, 0x7610, R20 ;  /* 0x00007610ff147816 */ /* 0x000fe40000000014 */
[----:B------:R-:W-:-:S02]  /*25ca0*/  ISETP.GT.AND P1, PT, R13, 0x7f, PT ;  /* 0x0000007f0d00780c */ /* 0x000fc40003f24270 */
[----:B------:R1:W4:Y:S01]  /*25cb0*/  @P0 LDG.E.U16 R23, desc[UR6][R14.64] ;  /* 0x000000060e170981 */ /* 0x000322000c1e1500 */
[----:B------:R-:W-:Y:S01]  /*25cc0*/  PRMT R17, RZ, 0x7610, R17 ;  /* 0x00007610ff117816 */ /* 0x000fe20000000011 */
[----:B-1----:R-:W-:Y:S02]  /*25cd0*/  @P0 IMAD.MOV.U32 R14, RZ, RZ, R21 ;  /* 0x000000ffff0e0224 */ /* 0x002fe400078e0015 */
[----:B------:R-:W-:-:S05]  /*25ce0*/  @P0 IMAD.MOV.U32 R15, RZ, RZ, R22 ;  /* 0x000000ffff0f0224 */ /* 0x000fca00078e0016 */
        /* <DEDUP_REMOVED lines=9> */
[----:B------:R-:W-:Y:S02]  /*25d80*/  PRMT R5, RZ, 0x7610, R5 ;  /* 0x00007610ff057816 */ /* 0x000fe40000000005 */
[----:B0-----:R-:W-:Y:S01]  /*25d90*/  PRMT R0, RZ, 0x7610, R0 ;  /* 0x00007610ff007816 */ /* 0x001fe20000000000 */
[----:B--2---:R-:W-:Y:S02]  /*25da0*/  @P1 IMAD.MOV.U32 R15, RZ, RZ, R10 ;  /* 0x000000ffff0f1224 */ /* 0x004fe400078e000a */
[----:B------:R-:W-:-:S05]  /*25db0*/  @P1 IMAD.MOV.U32 R14, RZ, RZ, R9 ;  /* 0x000000ffff0e1224 */ /* 0x000fca00078e0009 */
[----:B------:R0:W2:Y:S02]  /*25dc0*/  @P1 LDG.E.U16 R8, desc[UR6][R14.64] ;  /* 0x000000060e081981 */ /* 0x0000a4000c1e1500 */
[----:B0-----:R-:W-:Y:S02]  /*25dd0*/  @P1 IMAD.MOV.U32 R14, RZ, RZ, R6 ;  /* 0x000000ffff0e1224 */ /* 0x001fe400078e0006 */
[----:B------:R-:W-:-:S05]  /*25de0*/  @P1 IMAD.MOV.U32 R15, RZ, RZ, R7 ;  /* 0x000000ffff0f1224 */ /* 0x000fca00078e0007 */
[----:B------:R3:W2:Y:S02]  /*25df0*/  @P1 LDG.E.U16 R5, desc[UR6][R14.64] ;  /* 0x000000060e051981 */ /* 0x0006a4000c1e1500 */
[----:B---3--:R-:W-:Y:S02]  /*25e00*/  @P1 IMAD.MOV.U32 R14, RZ, RZ, R2 ;  /* 0x000000ffff0e1224 */ /* 0x008fe400078e0002 */
[----:B----4-:R-:W-:-:S05]  /*25e10*/  @P1 IMAD.MOV.U32 R15, RZ, RZ, R4 ;  /* 0x000000ffff0f1224 */ /* 0x010fca00078e0004 */
[----:B------:R-:W3:Y:S01]  /*25e20*/  @P1 LDG.E.U16 R0, desc[UR6][R14.64] ;  /* 0x000000060e001981 */ /* 0x000ee2000c1e1500 */
[----:B------:R-:W0:Y:S03]  /*25e30*/  S2R R2, SR_TID.X ;  /* 0x0000000000027919 */ /* 0x000e260000002100 */
        /* <DEDUP_REMOVED lines=19> */
[----:B------:R-:W1:Y:S01]  /*25f70*/  S2R R29, SR_TID.X ;  /* 0x00000000001d7919 */ /* 0x000e620000002100 */
[----:B------:R-:W4:Y:S01]  /*25f80*/  S2R R3, SR_TID.X ;  /* 0x0000000000037919 */ /* 0x000f220000002100 */
[----:B------:R-:W-:Y:S06]  /*25f90*/  BAR.SYNC.DEFER_BLOCKING 0x0 ;  /* 0x0000000000007b1d */ /* 0x000fec0000010000 */
[----:B---3--:R-:W-:Y:S04]  /*25fa0*/  STL [R1+0x130], R0 ;  /* 0x0001300001007387 */ /* 0x008fe80000100800 */
[----:B------:R-:W-:Y:S04]  /*25fb0*/  STL [R1+0x140], R11 ;  /* 0x0001400b01007387 */ /* 0x000fe80000100800 */
[----:B0-----:R-:W-:Y:S04]  /*25fc0*/  STL [R1+0x44f8], R2 ;  /* 0x0044f80201007387 */ /* 0x001fe80000100800 */
[----:B------:R-:W-:Y:S04]  /*25fd0*/  STL [R1+0x4390], R15 ;  /* 0x0043900f01007387 */ /* 0x000fe80000100800 */
[----:B------:R0:W-:Y:S04]  /*25fe0*/  STL [R1+0x4468], R15 ;  /* 0x0044680f01007387 */ /* 0x0001e80000100800 */
[----:B--2---:R-:W-:Y:S04]  /*25ff0*/  STL [R1+0x138], R8 ;  /* 0x0001380801007387 */ /* 0x004fe80000100800 */
[----:B0-----:R-:W2:Y:S04]  /*26000*/  LDL.LU R15, [R1+0xb04] ;  /* 0x000b0400010f7983 */ /* 0x001ea80000300800 */
[----:B--2---:R0:W-:Y:S04]  /*26010*/  STL [R1+0x4564], R15 ;  /* 0x0045640f01007387 */ /* 0x0041e80000100800 */
[----:B------:R-:W-:Y:S04]  /*26020*/  STL [R1+0x134], R5 ;  /* 0x0001340501007387 */ /* 0x000fe80000100800 */
[----:B0-----:R-:W2:Y:S01]  /*26030*/  LDL.LU R15, [R1+0xb90] ;  /* 0x000b9000010f7983 */ /* 0x001ea20000300800 */
[----:B-1----:R-:W-:-:S04]  /*26040*/  LOP3.LUT R29, R29, 0x3f, RZ, 0xc0, !PT ;  /* 0x0000003f1d1d7812 */ /* 0x002fc800078ec0ff */
[----:B------:R-:W-:Y:S02]  /*26050*/  LOP3.LUT R0, R29, 0x40, RZ, 0xfc, !PT ;  /* 0x000000401d007812 */ /* 0x000fe400078efcff */
[----:B------:R-:W-:Y:S02]  /*26060*/  LOP3.LUT R14, R2, 0x3f, RZ, 0xc0, !PT ;  /* 0x0000003f020e7812 */ /* 0x000fe400078ec0ff */
[----:B------:R-:W-:Y:S01]  /*26070*/  ISETP.GE.AND P1, PT, R0, R13, PT ;  /* 0x0000000d0000720c */ /* 0x000fe20003f26270 */
[----:B--2---:R0:W-:Y:S04]  /*26080*/  STL [R1+0x4568], R15 ;  /* 0x0045680f01007387 */ /* 0x0041e80000100800 */
[----:B0-----:R-:W2:Y:S04]  /*26090*/  LDL.LU R15, [R1+0xb94] ;  /* 0x000b9400010f7983 */ /* 0x001ea80000300800 */
        /* <DEDUP_REMOVED lines=17> */
[----:B------:R-:W3:Y:S01]  /*261b0*/  LDL.LU R22, [R1+0x8c8] ;  /* 0x0008c80001167983 */ /* 0x000ee20000300800 */
[----:B----4-:R-:W-:-:S03]  /*261c0*/  LOP3.LUT R3, R3, 0x3f, RZ, 0xc0, !PT ;  /* 0x0000003f03037812 */ /* 0x010fc600078ec0ff */
[----:B------:R-:W4:Y:S04]  /*261d0*/  LDL.LU R23, [R1+0x8c4] ;  /* 0x0008c40001177983 */ /* 0x000f280000300800 */
[----:B------:R-:W4:Y:S04]  /*261e0*/  LDL.LU R24, [R1+0x850] ;  /* 0x0008500001187983 */ /* 0x000f280000300800 */
[----:B------:R-:W4:Y:S04]  /*261f0*/  LDL.LU R25, [R1+0x84c] ;  /* 0x00084c0001197983 */ /* 0x000f280000300800 */
[----:B------:R-:W4:Y:S04]  /*26200*/  LDL.LU R26, [R1+0x848] ;  /* 0x00084800011a7983 */ /* 0x000f280000300800 */
[----:B------:R-:W3:Y:S01]  /*26210*/  LDL.LU R27, [R1+0x844] ;  /* 0x00084400011b7983 */ /* 0x000ee20000300800 */
[----:B------:R-:W-:-:S03]  /*26220*/  IMAD.SHL.U32 R3, R3, 0x2, RZ ;  /* 0x0000000203037824 */ /* 0x000fc600078e00ff */
[----:B------:R-:W4:Y:S04]  /*26230*/  LDL.LU R28, [R1+0x7d0] ;  /* 0x0007d000011c7983 */ /* 0x000f280000300800 */
[----:B------:R-:W4:Y:S01]  /*26240*/  LDL.LU R29, [R1+0x7cc] ;  /* 0x0007cc00011d7983 */ /* 0x000f220000300800 */
[----:B------:R-:W-:-:S03]  /*26250*/  ISETP.GE.AND P0, PT, R14, R13, PT ;  /* 0x0000000d0e00720c */ /* 0x000fc60003f06270 */
[----:B------:R0:W-:Y:S04]  /*26260*/  STL [R1+0x44dc], R14 ;  /* 0x0044dc0e01007387 */ /* 0x0001e80000100800 */
[----:B0-----:R-:W4:Y:S04]  /*26270*/  LDL.LU R14, [R1+0xb88] ;  /* 0x000b8800010e7983 */ /* 0x001f280000300800 */
[----:B------:R0:W-:Y:S04]  /*26280*/  STL [R1+0x446c], R13 ;  /* 0x00446c0d01007387 */ /* 0x0001e80000100800 */
[----:B0-----:R-:W4:Y:S04]  /*26290*/  LDL.LU R13, [R1+0xb8c] ;  /* 0x000b8c00010d7983 */ /* 0x001f280000300800 */
[----:B--2---:R0:W-:Y:S04]  /*262a0*/  STS.U16 [R3+UR4], R15 ;  /* 0x0000000f03007988 */ /* 0x0041e80008000404 */
[----:B0-----:R-:W2:Y:S04]  /*262b0*/  LDL.LU R15, [R1+0x4568] ;  /* 0x00456800010f7983 */ /* 0x001ea80000300800 */
[----:B---3--:R-:W-:Y:S04]  /*262c0*/  STS.U16 [R3+UR4+0x6180], R27 ;  /* 0x0061801b03007988 */ /* 0x008fe80008000404 */
[----:B--2---:R0:W-:Y:S04]  /*262d0*/  STS.U16 [R3+UR4+0x80], R15 ;  /* 0x0000800f03007988 */ /* 0x0041e80008000404 */
[----:B0-----:R-:W2:Y:S04]  /*262e0*/  LDL.LU R15, [R1+0x4564] ;  /* 0x00456400010f7983 */ /* 0x001ea80000300800 */
[----:B------:R-:W3:Y:S04]  /*262f0*/  LDL.LU R27, [R1+0x74c] ;  /* 0x00074c00011b7983 */ /* 0x000ee80000300800 */
[----:B---3--:R0:W-:Y:S04]  /*26300*/  STL [R1+0x4558], R27 ;  /* 0x0045581b01007387 */ /* 0x0081e80000100800 */
[----:B0-----:R-:W3:Y:S04]  /*26310*/  LDL.LU R27, [R1+0x750] ;  /* 0x00075000011b7983 */ /* 0x001ee80000300800 */
[----:B---3--:R0:W-:Y:S04]  /*26320*/  STL [R1+0x455c], R27 ;  /* 0x00455c1b01007387 */ /* 0x0081e80000100800 */
[----:B0-----:R-:W3:Y:S04]  /*26330*/  LDL.LU R27, [R1+0x7c4] ;  /* 0x0007c400011b7983 */ /* 0x001ee80000300800 */
[----:B----4-:R-:W-:Y:S04]  /*26340*/  STS.U16 [R3+UR4+0x7000], R28 ;  /* 0x0070001c03007988 */ /* 0x010fe80008000404 */
[----:B------:R-:W-:Y:S04]  /*26350*/  STS.U16 [R3+UR4+0x7080], R29 ;  /* 0x0070801d03007988 */ /* 0x000fe80008000404 */
[----:B------:R-:W-:Y:S04]  /*26360*/  STS.U16 [R3+UR4+0x100], R13 ;  /* 0x0001000d03007988 */ /* 0x000fe80008000404 */
[----:B------:R-:W-:Y:S04]  /*26370*/  STS.U16 [R3+UR4+0x180], R14 ;  /* 0x0001800e03007988 */ /* 0x000fe80008000404 */
[----:B--2---:R-:W-:Y:S04]  /*26380*/  STS.U16 [R3+UR4+0x1000], R15 ;  /* 0x0010000f03007988 */ /* 0x004fe80008000404 */
[----:B------:R-:W-:Y:S04]  /*26390*/  STS.U16 [R3+UR4+0x1080], R2 ;  /* 0x0010800203007988 */ /* 0x000fe80008000404 */
[----:B------:R-:W-:Y:S04]  /*263a0*/  STS.U16 [R3+UR4+0x1100], R0 ;  /* 0x0011000003007988 */ /* 0x000fe80008000404 */
[----:B------:R-:W-:Y:S04]  /*263b0*/  STS.U16 [R3+UR4+0x1180], R4 ;  /* 0x0011800403007988 */ /* 0x000fe80008000404 */
[----:B------:R-:W-:Y:S04]  /*263c0*/  STS.U16 [R3+UR4+0x2000], R5 ;  /* 0x0020000503007988 */ /* 0x000fe80008000404 */
[----:B------:R-:W-:Y:S04]  /*263d0*/  STS.U16 [R3+UR4+0x2080], R6 ;  /* 0x0020800603007988 */ /* 0x000fe80008000404 */
[----:B------:R-:W-:Y:S04]  /*263e0*/  STS.U16 [R3+UR4+0x2100], R7 ;  /* 0x0021000703007988 */ /* 0x000fe80008000404 */
[----:B------:R-:W-:Y:S04]  /*263f0*/  STS.U16 [R3+UR4+0x2180], R8 ;  /* 0x0021800803007988 */ /* 0x000fe80008000404 */
[----:B------:R-:W-:Y:S04]  /*26400*/  STS.U16 [R3+UR4+0x3000], R9 ;  /* 0x0030000903007988 */ /* 0x000fe80008000404 */
[----:B---3--:R0:W-:Y:S04]  /*26410*/  STL [R1+0x4560], R27 ;  /* 0x0045601b01007387 */ /* 0x0081e80000100800 */
        /* <DEDUP_REMOVED lines=13> */
[----:B------:R0:W-:Y:S04]  /*264f0*/  STS.U16 [R3+UR4+0x3080], R10 ;  /* 0x0030800a03007988 */ /* 0x0001e80008000404 */
[----:B------:R-:W4:Y:S04]  /*26500*/  LDL.LU R9, [R1+0x198] ;  /* 0x0001980001097983 */ /* 0x000f280000300800 */
[----:B------:R1:W-:Y:S04]  /*26510*/  STS.U16 [R3+UR4+0x3100], R11 ;  /* 0x0031000b03007988 */ /* 0x0003e80008000404 */
[----:B------:R1:W-:Y:S04]  /*26520*/  STS.U16 [R3+UR4+0x3180], R12 ;  /* 0x0031800c03007988 */ /* 0x0003e80008000404 */
[----:B------:R1:W-:Y:S04]  /*26530*/  STS.U16 [R3+UR4+0x4000], R16 ;  /* 0x0040001003007988 */ /* 0x0003e80008000404 */
[----:B------:R1:W-:Y:S04]  /*26540*/  STS.U16 [R3+UR4+0x4080], R17 ;  /* 0x0040801103007988 */ /* 0x0003e80008000404 */
[----:B------:R1:W-:Y:S04]  /*26550*/  STS.U16 [R3+UR4+0x4100], R18 ;  /* 0x0041001203007988 */ /* 0x0003e80008000404 */
[----:B0-----:R-:W4:Y:S04]  /*26560*/  LDL.LU R10, [R1+0x194] ;  /* 0x00019400010a7983 */ /* 0x001f280000300800 */
[----:B-1----:R-:W4:Y:S04]  /*26570*/  LDL.LU R11, [R1+0x120] ;  /* 0x00012000010b7983 */ /* 0x002f280000300800 */
        /* <DEDUP_REMOVED lines=18> */
[----:B0-----:R-:W4:Y:S04]  /*266a0*/  LDL.LU R25, [R1+0x54] ;  /* 0x0000540001197983 */ /* 0x001f280000300800 */
[----:B-1----:R-:W4:Y:S04]  /*266b0*/  LDL.LU R26, [R1] ;  /* 0x00000000011a7983 */ /* 0x002f280000300800 */
[----:B--2---:R0:W-:Y:S04]  /*266c0*/  STS.U16 [R3+UR4+0x7100], R27 ;  /* 0x0071001b03007988 */ /* 0x0041e80008000404 */
[----:B0-----:R-:W2:Y:S04]  /*266d0*/  LDL.LU R27, [R1+0x4560] ;  /* 0x00456000011b7983 */ /* 0x001ea80000300800 */
[----:B--2---:R0:W-:Y:S04]  /*266e0*/  STS.U16 [R3+UR4+0x7180], R27 ;  /* 0x0071801b03007988 */ /* 0x0041e80008000404 */
[----:B0-----:R-:W2:Y:S04]  /*266f0*/  LDL.LU R27, [R1+0x455c] ;  /* 0x00455c00011b7983 */ /* 0x001ea80000300800 */
[----:B--2---:R0:W-:Y:S04]  /*26700*/  STS.U16 [R3+UR4+0x8000], R27 ;  /* 0x0080001b03007988 */ /* 0x0041e80008000404 */
[----:B0-----:R-:W2:Y:S04]  /*26710*/  LDL.LU R27, [R1+0x4558] ;  /* 0x00455800011b7983 */ /* 0x001ea80000300800 */
[----:B---3--:R-:W-:Y:S04]  /*26720*/  STS.U16 [R3+UR4+0x8100], R28 ;  /* 0x0081001c03007988 */ /* 0x008fe80008000404 */
[----:B----4-:R-:W-:Y:S04]  /*26730*/  STS.U16 [R3+UR4+0x8180], R29 ;  /* 0x0081801d03007988 */ /* 0x010fe80008000404 */
[----:B------:R-:W-:Y:S04]  /*26740*/  STS.U16 [R3+UR4+0x9000], R13 ;  /* 0x0090000d03007988 */ /* 0x000fe80008000404 */
[----:B--2---:R0:W-:Y:S04]  /*26750*/  STS.U16 [R3+UR4+0x8080], R27 ;  /* 0x0080801b03007988 */ /* 0x0041e80008000404 */
[----:B0-----:R-:W2:Y:S04]  /*26760*/  LDL.LU R27, [R1+0x4554] ;  /* 0x00455400011b7983 */ /* 0x001ea80000300800 */
[----:B------:R-:W3:Y:S04]  /*26770*/  LDL.LU R28, [R1+0x4550] ;  /* 0x00455000011c7983 */ /* 0x000ee80000300800 */
[----:B------:R-:W4:Y:S04]  /*26780*/  LDL.LU R29, [R1+0x454c] ;  /* 0x00454c00011d7983 */ /* 0x000f280000300800 */
[----:B------:R-:W2:Y:S04]  /*26790*/  LDL.LU R13, [R1+0xaf0] ;  /* 0x000af000010d7983 */ /* 0x000ea80000300800 */
        /* <DEDUP_REMOVED lines=17> */
[----:B--2---:R0:W-:Y:S04]  /*268b0*/  STL [R1+0x4548], R13 ;  /* 0x0045480d01007387 */ /* 0x0041e80000100800 */
[----:B0-----:R-:W2:Y:S04]  /*268c0*/  LDL.LU R13, [R1+0xb84] ;  /* 0x000b8400010d7983 */ /* 0x001ea80000300800 */
[----:B------:R-:W2:Y:S04]  /*268d0*/  LDL.LU R14, [R1+0xaec] ;  /* 0x000aec00010e7983 */ /* 0x000ea80000300800 */
        /* <DEDUP_REMOVED lines=15> */
[----:B------:R0:W-:Y:S04]  /*269d0*/  STS.U16 [R3+UR4+0xd180], R21 ;  /* 0x00d1801503007988 */ /* 0x0001e80008000404 */
[----:B------:R-:W2:Y:S04]  /*269e0*/  LDL.LU R20, [R1+0x8b8] ;  /* 0x0008b80001147983 */ /* 0x000ea80000300800 */
[----:B------:R1:W-:Y:S04]  /*269f0*/  STS.U16 [R3+UR4+0xe000], R22 ;  /* 0x00e0001603007988 */ /* 0x0003e80008000404 */
[----:B------:R3:W-:Y:S04]  /*26a00*/  STS.U16 [R3+UR4+0xe080], R23 ;  /* 0x00e0801703007988 */ /* 0x0007e80008000404 */
[----:B------:R4:W-:Y:S04]  /*26a10*/  STS.U16 [R3+UR4+0xe100], R24 ;  /* 0x00e1001803007988 */ /* 0x0009e80008000404 */
[----:B------:R4:W-:Y:S04]  /*26a20*/  STS.U16 [R3+UR4+0xe180], R25 ;  /* 0x00e1801903007988 */ /* 0x0009e80008000404 */
[----:B------:R4:W-:Y:S04]  /*26a30*/  STS.U16 [R3+UR4+0xf000], R26 ;  /* 0x00f0001a03007988 */ /* 0x0009e80008000404 */
[----:B0-----:R-:W2:Y:S04]  /*26a40*/  LDL.LU R21, [R1+0x8b4] ;  /* 0x0008b40001157983 */ /* 0x001ea80000300800 */
[----:B-1----:R-:W2:Y:S04]  /*26a50*/  LDL.LU R22, [R1+0x840] ;  /* 0x0008400001167983 */ /* 0x002ea80000300800 */
[----:B---3--:R-:W3:Y:S04]  /*26a60*/  LDL.LU R23, [R1+0x83c] ;  /* 0x00083c0001177983 */ /* 0x008ee80000300800 */
[----:B----4-:R-:W4:Y:S04]  /*26a70*/  LDL.LU R24, [R1+0x838] ;  /* 0x0008380001187983 */ /* 0x010f280000300800 */
[----:B------:R-:W4:Y:S04]  /*26a80*/  LDL.LU R25, [R1+0x834] ;  /* 0x0008340001197983 */ /* 0x000f280000300800 */
[----:B------:R-:W4:Y:S04]  /*26a90*/  LDL.LU R26, [R1+0x7c0] ;  /* 0x0007c000011a7983 */ /* 0x000f280000300800 */
[----:B------:R-:W-:Y:S04]  /*26aa0*/  STL [R1+0x437c], R29 ;  /* 0x00437c1d01007387 */ /* 0x000fe80000100800 */
[----:B------:R-:W-:Y:S04]  /*26ab0*/  STS.U16 [R3+UR4+0xf080], R29 ;  /* 0x00f0801d03007988 */ /* 0x000fe80008000404 */
[----:B------:R0:W-:Y:S04]  /*26ac0*/  STL [R1+0x4470], R29 ;  /* 0x0044701d01007387 */ /* 0x0001e80000100800 */
[----:B------:R-:W-:Y:S04]  /*26ad0*/  STS.U16 [R3+UR4+0xf100], R28 ;  /* 0x00f1001c03007988 */ /* 0x000fe80008000404 */
[----:B------:R1:W-:Y:S04]  /*26ae0*/  STS.U16 [R3+UR4+0xa000], R0 ;  /* 0x00a0000003007988 */ /* 0x0003e80008000404 */
[----:B------:R-:W-:Y:S04]  /*26af0*/  STS.U16 [R3+UR4+0xf180], R27 ;  /* 0x00f1801b03007988 */ /* 0x000fe80008000404 */
[----:B0-----:R-:W3:Y:S04]  /*26b00*/  LDL.LU R29, [R1+0xaf4] ;  /* 0x000af400011d7983 */ /* 0x001ee80000300800 */
[----:B------:R0:W-:Y:S01]  /*26b10*/  STL [R1+0x4474], R28 ;  /* 0x0044741c01007387 */ /* 0x0001e20000100800 */
[----:B-1----:R-:W-:-:S03]  /*26b20*/  LOP3.LUT R0, R3, 0x10, RZ, 0x3c, !PT ;  /* 0x0000001003007812 */ /* 0x002fc600078e3cff */
[----:B0-----:R-:W4:Y:S04]  /*26b30*/  LDL.LU R28, [R1+0xb78] ;  /* 0x000b7800011c7983 */ /* 0x001f280000300800 */
[----:B------:R0:W-:Y:S04]  /*26b40*/  STL [R1+0x447c], R27 ;  /* 0x00447c1b01007387 */ /* 0x0001e80000100800 */
[----:B0-----:R-:W3:Y:S04]  /*26b50*/  LDL.LU R27, [R1+0xb7c] ;  /* 0x000b7c00011b7983 */ /* 0x001ee80000300800 */
[----:B------:R0:W-:Y:S04]  /*26b60*/  STL [R1+0x4478], R3 ;  /* 0x0044780301007387 */ /* 0x0001e80000100800 */
[----:B0-----:R-:W4:Y:S04]  /*26b70*/  LDL.LU R3, [R1+0xb80] ;  /* 0x000b800001037983 */ /* 0x001f280000300800 */
[----:B--2---:R0:W-:Y:S04]  /*26b80*/  STS.U16 [R0+UR4+0x200], R13 ;  /* 0x0002000d00007988 */ /* 0x0041e80008000404 */
[----:B0-----:R-:W2:Y:S04]  /*26b90*/  LDL.LU R13, [R1+0x4548] ;  /* 0x00454800010d7983 */ /* 0x001ea80000300800 */
[----:B----4-:R-:W-:Y:S04]  /*26ba0*/  STS.U16 [R0+UR4+0x280], R3 ;  /* 0x0002800300007988 */ /* 0x010fe80008000404 */
[----:B---3--:R-:W-:Y:S04]  /*26bb0*/  STS.U16 [R0+UR4+0x300], R27 ;  /* 0x0003001b00007988 */ /* 0x008fe80008000404 */
        /* <DEDUP_REMOVED lines=20> */
[----:B------:R0:W-:Y:S04]  /*26d00*/  STS.U16 [R0+UR4+0x5380], R21 ;  /* 0x0053801500007988 */ /* 0x0001e80008000404 */
[----:B------:R-:W-:Y:S04]  /*26d10*/  STS.U16 [R0+UR4+0x6200], R22 ;  /* 0x0062001600007988 */ /* 0x000fe80008000404 */
[----:B------:R1:W-:Y:S04]  /*26d20*/  STS.U16 [R0+UR4+0x6280], R23 ;  /* 0x0062801700007988 */ /* 0x0003e80008000404 */
[----:B0-----:R-:W2:Y:S04]  /*26d30*/  LDL.LU R21, [R1+0x7bc] ;  /* 0x0007bc0001157983 */ /* 0x001ea80000300800 */
[----:B-1----:R-:W3:Y:S04]  /*26d40*/  LDL.LU R23, [R1+0x740] ;  /* 0x0007400001177983 */ /* 0x002ee80000300800 */
[----:B---3--:R0:W-:Y:S04]  /*26d50*/  STL [R1+0x4540], R23 ;  /* 0x0045401701007387 */ /* 0x0081e80000100800 */
[----:B0-----:R-:W3:Y:S04]  /*26d60*/  LDL.LU R23, [R1+0x7b4] ;  /* 0x0007b40001177983 */ /* 0x001ee80000300800 */
[----:B------:R-:W-:Y:S04]  /*26d70*/  STS.U16 [R0+UR4+0x6300], R24 ;  /* 0x0063001800007988 */ /* 0x000fe80008000404 */
[----:B------:R-:W-:Y:S04]  /*26d80*/  STS.U16 [R0+UR4+0x6380], R25 ;  /* 0x0063801900007988 */ /* 0x000fe80008000404 */
[----:B------:R-:W-:Y:S04]  /*26d90*/  STS.U16 [R0+UR4+0x7200], R26 ;  /* 0x0072001a00007988 */ /* 0x000fe80008000404 */
[----:B---3--:R0:W-:Y:S04]  /*26da0*/  STL [R1+0x4544], R23 ;  /* 0x0045441701007387 */ /* 0x0081e80000100800 */
[----:B0-----:R-:W3:Y:S04]  /*26db0*/  LDL.LU R23, [R1+0x7b8] ;  /* 0x0007b80001177983 */ /* 0x001ee80000300800 */
        /* <DEDUP_REMOVED lines=26> */
[----:B--2---:R0:W-:Y:S04]  /*26f60*/  STS.U16 [R0+UR4+0x7280], R21 ;  /* 0x0072801500007988 */ /* 0x0041e80008000404 */
[----:B0-----:R-:W2:Y:S04]  /*26f70*/  LDL.LU R21, [R1+0x44] ;  /* 0x0000440001157983 */ /* 0x001ea80000300800 */
[----:B---3--:R0:W-:Y:S04]  /*26f80*/  STS.U16 [R0+UR4+0x7300], R23 ;  /* 0x0073001700007988 */ /* 0x0081e80008000404 */
[----:B0-----:R-:W3:Y:S04]  /*26f90*/  LDL.LU R23, [R1+0x4544] ;  /* 0x0045440001177983 */ /* 0x001ee80000300800 */
[----:B---3--:R0:W-:Y:S04]  /*26fa0*/  STS.U16 [R0+UR4+0x7380], R23 ;  /* 0x0073801700007988 */ /* 0x0081e80008000404 */
[----:B0-----:R-:W3:Y:S04]  /*26fb0*/  LDL.LU R23, [R1+0x4540] ;  /* 0x0045400001177983 */ /* 0x001ee80000300800 */
[----:B---3--:R0:W-:Y:S04]  /*26fc0*/  STS.U16 [R0+UR4+0x8200], R23 ;  /* 0x0082001700007988 */ /* 0x0081e80008000404 */
[----:B----4-:R1:W-:Y:S04]  /*26fd0*/  STS.U16 [R0+UR4+0x8280], R24 ;  /* 0x0082801800007988 */ /* 0x0103e80008000404 */
[----:B------:R3:W-:Y:S04]  /*26fe0*/  STS.U16 [R0+UR4+0x8300], R25 ;  /* 0x0083001900007988 */ /* 0x0007e80008000404 */
[----:B------:R4:W-:Y:S04]  /*26ff0*/  STS.U16 [R0+UR4+0x8380], R26 ;  /* 0x0083801a00007988 */ /* 0x0009e80008000404 */
[----:B0-----:R-:W2:Y:S04]  /*27000*/  LDL.LU R23, [R1+0x453c] ;  /* 0x00453c0001177983 */ /* 0x001ea80000300800 */
[----:B-1----:R-:W2:Y:S04]  /*27010*/  LDL.LU R24, [R1+0x4538] ;  /* 0x0045380001187983 */ /* 0x002ea80000300800 */
[----:B---3--:R-:W3:Y:S04]  /*27020*/  LDL.LU R25, [R1+0x4534] ;  /* 0x0045340001197983 */ /* 0x008ee80000300800 */
[----:B----4-:R-:W4:Y:S04]  /*27030*/  LDL.LU R26, [R1+0x4530] ;  /* 0x00453000011a7983 */ /* 0x010f280000300800 */
        /* <DEDUP_REMOVED lines=23> */
[----:B--2---:R-:W-:Y:S04]  /*271b0*/  STS.U16 [R0+UR4+0xe380], R21 ;  /* 0x00e3801500007988 */ /* 0x004fe80008000404 */
[----:B----4-:R-:W-:Y:S04]  /*271c0*/  STS.U16 [R0+UR4+0xf200], R26 ;  /* 0x00f2001a00007988 */ /* 0x010fe80008000404 */
[----:B------:R-:W-:Y:S04]  /*271d0*/  STL [R1+0x4480], R26 ;  /* 0x0044801a01007387 */ /* 0x000fe80000100800 */
[----:B---3--:R-:W-:Y:S04]  /*271e0*/  STS.U16 [R0+UR4+0xf280], R25 ;  /* 0x00f2801900007988 */ /* 0x008fe80008000404 */
[----:B------:R0:W-:Y:S04]  /*271f0*/  STL [R1+0x4484], R25 ;  /* 0x0044841901007387 */ /* 0x0001e80000100800 */
[----:B0-----:R-:W2:Y:S01]  /*27200*/  LDL.LU R25, [R1+0xb68] ;  /* 0x000b680001197983 */ /* 0x001ea20000300800 */
[----:B------:R-:W0:Y:S03]  /*27210*/  S2R R22, SR_TID.X ;  /* 0x0000000000167919 */ /* 0x000e260000002100 */
[----:B------:R-:W-:Y:S04]  /*27220*/  STS.U16 [R0+UR4+0xf300], R24 ;  /* 0x00f3001800007988 */ /* 0x000fe80008000404 */
[----:B--2---:R1:W-:Y:S04]  /*27230*/  STL [R1+0x4528], R25 ;  /* 0x0045281901007387 */ /* 0x0043e80000100800 */
[----:B-1----:R-:W2:Y:S01]  /*27240*/  LDL.LU R25, [R1+0xb74] ;  /* 0x000b740001197983 */ /* 0x002ea20000300800 */
[----:B0-----:R-:W-:-:S05]  /*27250*/  LOP3.LUT R22, R22, 0x3f, RZ, 0xc0, !PT ;  /* 0x0000003f16167812 */ /* 0x001fca00078ec0ff */
[----:B------:R-:W-:Y:S02]  /*27260*/  IMAD.SHL.U32 R0, R22, 0x2, RZ ;  /* 0x0000000216007824 */ /* 0x000fe400078e00ff */
[----:B------:R-:W0:Y:S01]  /*27270*/  S2R R22, SR_TID.X ;  /* 0x0000000000167919 */ /* 0x000e220000002100 */
[----:B--2---:R0:W-:Y:S04]  /*27280*/  STL [R1+0x452c], R25 ;  /* 0x00452c1901007387 */ /* 0x0041e80000100800 */
[----:B------:R-:W2:Y:S04]  /*27290*/  LDL.LU R26, [R1+0xae4] ;  /* 0x000ae400011a7983 */ /* 0x000ea80000300800 */
        /* <DEDUP_REMOVED lines=11> */
[----:B0-----:R-:W-:-:S03]  /*27350*/  LOP3.LUT R25, R22, 0x3f, RZ, 0xc0, !PT ;  /* 0x0000003f16197812 */ /* 0x001fc600078ec0ff */
[----:B------:R-:W4:Y:S04]  /*27360*/  LDL.LU R7, [R1+0x934] ;  /* 0x0009340001077983 */ /* 0x000f280000300800 */
[----:B------:R-:W4:Y:S04]  /*27370*/  LDL.LU R8, [R1+0x930] ;  /* 0x0009300001087983 */ /* 0x000f280000300800 */
[----:B------:R-:W4:Y:S04]  /*27380*/  LDL.LU R9, [R1+0x92c] ;  /* 0x00092c0001097983 */ /* 0x000f280000300800 */
[----:B------:R-:W4:Y:S04]  /*27390*/  LDL.LU R10, [R1+0x928] ;  /* 0x00092800010a7983 */ /* 0x000f280000300800 */
[----:B------:R-:W4:Y:S01]  /*273a0*/  LDL.LU R11, [R1+0x8b0] ;  /* 0x0008b000010b7983 */ /* 0x000f220000300800 */
[----:B------:R-:W-:-:S03]  /*273b0*/  IMAD.SHL.U32 R25, R25, 0x2, RZ ;  /* 0x0000000219197824 */ /* 0x000fc600078e00ff */
[----:B------:R-:W4:Y:S04]  /*273c0*/  LDL.LU R12, [R1+0x8ac] ;  /* 0x0008ac00010c7983 */ /* 0x000f280000300800 */
[----:B------:R-:W4:Y:S04]  /*273d0*/  LDL.LU R16, [R1+0x8a8] ;  /* 0x0008a80001107983 */ /* 0x000f280000300800 */
[----:B------:R-:W4:Y:S04]  /*273e0*/  LDL.LU R17, [R1+0x8a4] ;  /* 0x0008a40001117983 */ /* 0x000f280000300800 */
[----:B------:R-:W4:Y:S04]  /*273f0*/  LDL.LU R18, [R1+0x830] ;  /* 0x0008300001127983 */ /* 0x000f280000300800 */
[----:B------:R-:W4:Y:S01]  /*27400*/  LDL.LU R19, [R1+0x82c] ;  /* 0x00082c0001137983 */ /* 0x000f220000300800 */
[----:B------:R-:W-:-:S03]  /*27410*/  LOP3.LUT R25, R25, 0x10, RZ, 0x3c, !PT ;  /* 0x0000001019197812 */ /* 0x000fc600078e3cff */
[----:B------:R-:W4:Y:S04]  /*27420*/  LDL.LU R20, [R1+0x828] ;  /* 0x0008280001147983 */ /* 0x000f280000300800 */
[----:B------:R-:W4:Y:S04]  /*27430*/  LDL.LU R21, [R1+0x824] ;  /* 0x0008240001157983 */ /* 0x000f280000300800 */
[----:B------:R-:W4:Y:S04]  /*27440*/  LDL.LU R22, [R1+0x7b0] ;  /* 0x0007b00001167983 */ /* 0x000f280000300800 */
[----:B------:R0:W-:Y:S04]  /*27450*/  STL [R1+0x4488], R24 ;  /* 0x0044881801007387 */ /* 0x0001e80000100800 */
[----:B------:R1:W-:Y:S04]  /*27460*/  STS.U16 [R25+UR4+0xf380], R23 ;  /* 0x00f3801719007988 */ /* 0x0003e80008000404 */
[----:B0-----:R-:W2:Y:S04]  /*27470*/  LDL.LU R24, [R1+0xb6c] ;  /* 0x000b6c0001187983 */ /* 0x001ea80000300800 */
[----:B-1----:R-:W3:Y:S01]  /*27480*/  LDL.LU R25, [R1+0x452c] ;  /* 0x00452c0001197983 */ /* 0x002ee20000300800 */
[----:B------:R-:W-:-:S03]  /*27490*/  LOP3.LUT R0, R0, 0x20, RZ, 0x3c, !PT ;  /* 0x0000002000007812 */ /* 0x000fc600078e3cff */
[----:B------:R0:W-:Y:S04]  /*274a0*/  STL [R1+0x448c], R23 ;  /* 0x00448c1701007387 */ /* 0x0001e80000100800 */
[----:B0-----:R-:W4:Y:S04]  /*274b0*/  LDL.LU R23, [R1+0xb70] ;  /* 0x000b700001177983 */ /* 0x001f280000300800 */
[----:B---3--:R0:W-:Y:S04]  /*274c0*/  STS.U16 [R0+UR4+0x400], R25 ;  /* 0x0004001900007988 */ /* 0x0081e80008000404 */
[----:B0-----:R-:W3:Y:S04]  /*274d0*/  LDL.LU R25, [R1+0x4528] ;  /* 0x0045280001197983 */ /* 0x001ee80000300800 */
[----:B----4-:R-:W-:Y:S04]  /*274e0*/  STS.U16 [R0+UR4+0x480], R23 ;  /* 0x0004801700007988 */ /* 0x010fe80008000404 */
[----:B--2---:R-:W-:Y:S04]  /*274f0*/  STS.U16 [R0+UR4+0x500], R24 ;  /* 0x0005001800007988 */ /* 0x004fe80008000404 */
[----:B---3--:R-:W-:Y:S04]  /*27500*/  STS.U16 [R0+UR4+0x580], R25 ;  /* 0x0005801900007988 */ /* 0x008fe80008000404 */
        /* <DEDUP_REMOVED lines=161> */
[----:B0-----:R-:W2:Y:S04]  /*27f20*/  LDL.LU R2, [R1+0x720] ;  /* 0x0007200001027983 */ /* 0x001ea80000300800 */
[----:B--2---:R0:W-:Y:S04]  /*27f30*/  STL [R1+0x44fc], R2 ;  /* 0x0044fc0201007387 */ /* 0x0041e80000100800 */
[----:B0-----:R-:W2:Y:S04]  /*27f40*/  LDL.LU R2, [R1+0x794] ;  /* 0x0007940001027983 */ /* 0x001ea80000300800 */
[----:B--2---:R0:W-:Y:S04]  /*27f50*/  STL [R1+0x4500], R2 ;  /* 0x0045000201007387 */ /* 0x0041e80000100800 */
[----:B0-----:R-:W2:Y:S04]  /*27f60*/  LDL.LU R2, [R1+0x798] ;  /* 0x0007980001027983 */ /* 0x001ea80000300800 */
        /* <DEDUP_REMOVED lines=43> */
[----:B--2---:R0:W-:Y:S04]  /*28220*/  STS.U16 [R0+UR4+0x7700], R2 ;  /* 0x0077000200007988 */ /* 0x0041e80008000404 */
[----:B0-----:R-:W2:Y:S04]  /*28230*/  LDL.LU R2, [R1+0x4500] ;  /* 0x0045000001027983 */ /* 0x001ea80000300800 */
[----:B--2---:R0:W-:Y:S04]  /*28240*/  STS.U16 [R0+UR4+0x7780], R2 ;  /* 0x0077800200007988 */ /* 0x0041e80008000404 */
[----:B0-----:R-:W2:Y:S04]  /*28250*/  LDL.LU R2, [R1+0x44fc] ;  /* 0x0044fc0001027983 */ /* 0x001ea80000300800 */
[----:B--2---:R0:W-:Y:S04]  /*28260*/  STS.U16 [R0+UR4+0x8600], R2 ;  /* 0x0086000200007988 */ /* 0x0041e80008000404 */
[----:B---3--:R1:W-:Y:S04]  /*28270*/  STS.U16 [R0+UR4+0x8680], R12 ;  /* 0x0086800c00007988 */ /* 0x0083e80008000404 */
[----:B----4-:R2:W-:Y:S04]  /*28280*/  STS.U16 [R0+UR4+0x8700], R16 ;  /* 0x0087001000007988 */ /* 0x0105e80008000404 */
[----:B------:R3:W-:Y:S04]  /*28290*/  STS.U16 [R0+UR4+0x8780], R17 ;  /* 0x0087801100007988 */ /* 0x0007e80008000404 */
[----:B------:R4:W-:Y:S04]  /*282a0*/  STS.U16 [R0+UR4+0x9600], R18 ;  /* 0x0096001200007988 */ /* 0x0009e80008000404 */
[----:B0-----:R-:W4:Y:S04]  /*282b0*/  LDL.LU R2, [R1+0x44f8] ;  /* 0x0044f80001027983 */ /* 0x001f280000300800 */
[----:B-1----:R-:W4:Y:S04]  /*282c0*/  LDL.LU R12, [R1+0x44f4] ;  /* 0x0044f400010c7983 */ /* 0x002f280000300800 */
[----:B--2---:R-:W2:Y:S04]  /*282d0*/  LDL.LU R16, [R1+0x44f0] ;  /* 0x0044f00001107983 */ /* 0x004ea80000300800 */
[----:B---3--:R-:W3:Y:S04]  /*282e0*/  LDL.LU R17, [R1+0x44ec] ;  /* 0x0044ec0001117983 */ /* 0x008ee80000300800 */
[----:B----4-:R-:W4:Y:S04]  /*282f0*/  LDL.LU R18, [R1+0x44e8] ;  /* 0x0044e80001127983 */ /* 0x010f280000300800 */
[----:B------:R0:W-:Y:S04]  /*28300*/  STS.U16 [R0+UR4+0x9680], R19 ;  /* 0x0096801300007988 */ /* 0x0001e80008000404 */
[----:B------:R1:W-:Y:S04]  /*28310*/  STS.U16 [R0+UR4+0x9700], R20 ;  /* 0x0097001400007988 */ /* 0x0003e80008000404 */
[----:B------:R1:W-:Y:S04]  /*28320*/  STS.U16 [R0+UR4+0x9780], R21 ;  /* 0x0097801500007988 */ /* 0x0003e80008000404 */
[----:B------:R1:W-:Y:S04]  /*28330*/  STS.U16 [R0+UR4+0xa600], R22 ;  /* 0x00a6001600007988 */ /* 0x0003e80008000404 */
[----:B------:R1:W-:Y:S04]  /*28340*/  STS.U16 [R0+UR4+0xa680], R23 ;  /* 0x00a6801700007988 */ /* 0x0003e80008000404 */
[----:B------:R1:W-:Y:S04]  /*28350*/  STS.U16 [R0+UR4+0xa700], R24 ;  /* 0x00a7001800007988 */ /* 0x0003e80008000404 */
[----:B------:R1:W-:Y:S04]  /*28360*/  STS.U16 [R0+UR4+0xa780], R25 ;  /* 0x00a7801900007988 */ /* 0x0003e80008000404 */
[----:B------:R1:W-:Y:S04]  /*28370*/  STS.U16 [R0+UR4+0xb600], R26 ;  /* 0x00b6001a00007988 */ /* 0x0003e80008000404 */
[----:B------:R-:W-:Y:S04]  /*28380*/  STS.U16 [R0+UR4+0xb680], R3 ;  /* 0x00b6800300007988 */ /* 0x000fe80008000404 */
[----:B------:R-:W-:Y:S04]  /*28390*/  STS.U16 [R0+UR4+0xb700], R27 ;  /* 0x00b7001b00007988 */ /* 0x000fe80008000404 */
[----:B------:R-:W-:Y:S04]  /*283a0*/  STS.U16 [R0+UR4+0xb780], R28 ;  /* 0x00b7801c00007988 */ /* 0x000fe80008000404 */
[----:B------:R-:W-:Y:S04]  /*283b0*/  STS.U16 [R0+UR4+0xc600], R29 ;  /* 0x00c6001d00007988 */ /* 0x000fe80008000404 */
[----:B------:R-:W-:Y:S04]  /*283c0*/  STS.U16 [R0+UR4+0xc680], R13 ;  /* 0x00c6800d00007988 */ /* 0x000fe80008000404 */
[----:B------:R-:W-:Y:S04]  /*283d0*/  STS.U16 [R0+UR4+0xc700], R14 ;  /* 0x00c7000e00007988 */ /* 0x000fe80008000404 */
[----:B------:R-:W-:Y:S04]  /*283e0*/  STS.U16 [R0+UR4+0xc780], R15 ;  /* 0x00c7800f00007988 */ /* 0x000fe80008000404 */
[----:B0-----:R-:W2:Y:S04]  /*283f0*/  LDL.LU R19, [R1+0xb4c] ;  /* 0x000b4c0001137983 */ /* 0x001ea80000300800 */
[----:B------:R-:W-:Y:S04]  /*28400*/  STS.U16 [R0+UR4+0xd600], R4 ;  /* 0x00d6000400007988 */ /* 0x000fe80008000404 */
[----:B-1----:R-:W2:Y:S04]  /*28410*/  LDL.LU R20, [R1+0xb44] ;  /* 0x000b440001147983 */ /* 0x002ea80000300800 */
[----:B------:R-:W-:Y:S04]  /*28420*/  STS.U16 [R0+UR4+0xd680], R5 ;  /* 0x00d6800500007988 */ /* 0x000fe80008000404 */
[----:B------:R-:W2:Y:S04]  /*28430*/  LDL.LU R21, [R1+0xac4] ;  /* 0x000ac40001157983 */ /* 0x000ea80000300800 */
[----:B------:R0:W-:Y:S04]  /*28440*/  STS.U16 [R0+UR4+0xd700], R6 ;  /* 0x00d7000600007988 */ /* 0x0001e80008000404 */
[----:B------:R-:W2:Y:S04]  /*28450*/  LDL.LU R22, [R1+0xac0] ;  /* 0x000ac00001167983 */ /* 0x000ea80000300800 */
[----:B------:R-:W-:Y:S04]  /*28460*/  STS.U16 [R0+UR4+0xd780], R7 ;  /* 0x00d7800700007988 */ /* 0x000fe80008000404 */
        /* <DEDUP_REMOVED lines=8> */
[----:B0-----:R-:W2:Y:S04]  /*284f0*/  LDL.LU R6, [R1+0xa28] ;  /* 0x000a280001067983 */ /* 0x001ea80000300800 */
[----:B----4-:R-:W-:Y:S04]  /*28500*/  STS.U16 [R0+UR4+0xf600], R18 ;  /* 0x00f6001200007988 */ /* 0x010fe80008000404 */
[----:B------:R0:W-:Y:S04]  /*28510*/  STL [R1+0x44b0], R18 ;  /* 0x0044b01201007387 */ /* 0x0001e80000100800 */
[----:B---3--:R-:W-:Y:S04]  /*28520*/  STS.U16 [R0+UR4+0xf680], R17 ;  /* 0x00f6801100007988 */ /* 0x008fe80008000404 */
[----:B0-----:R-:W3:Y:S04]  /*28530*/  LDL.LU R18, [R1+0xb50] ;  /* 0x000b500001127983 */ /* 0x001ee80000300800 */
[----:B------:R0:W-:Y:S04]  /*28540*/  STL [R1+0x44b8], R17 ;  /* 0x0044b81101007387 */ /* 0x0001e80000100800 */
[----:B0-----:R-:W4:Y:S04]  /*28550*/  LDL.LU R17, [R1+0xb54] ;  /* 0x000b540001117983 */ /* 0x001f280000300800 */
[----:B--2---:R-:W-:Y:S04]  /*28560*/  STL [R1+0x44bc], R16 ;  /* 0x0044bc1001007387 */ /* 0x004fe80000100800 */
[----:B------:R-:W2:Y:S04]  /*28570*/  LDL.LU R3, [R1+0xa20] ;  /* 0x000a200001037983 */ /* 0x000ea80000300800 */
[----:B------:R-:W2:Y:S04]  /*28580*/  LDL.LU R27, [R1+0x9a4] ;  /* 0x0009a400011b7983 */ /* 0x000ea80000300800 */
[----:B------:R-:W2:Y:S04]  /*28590*/  LDL.LU R28, [R1+0x9a0] ;  /* 0x0009a000011c7983 */ /* 0x000ea80000300800 */
[----:B------:R-:W2:Y:S04]  /*285a0*/  LDL.LU R29, [R1+0x998] ;  /* 0x00099800011d7983 */ /* 0x000ea80000300800 */
[----:B------:R-:W2:Y:S04]  /*285b0*/  LDL.LU R13, [R1+0x990] ;  /* 0x00099000010d7983 */ /* 0x000ea80000300800 */
[----:B------:R-:W2:Y:S04]  /*285c0*/  LDL.LU R14, [R1+0x914] ;  /* 0x00091400010e7983 */ /* 0x000ea80000300800 */
[----:B------:R-:W-:Y:S04]  /*285d0*/  STS.U16 [R0+UR4+0xf700], R16 ;  /* 0x00f7001000007988 */ /* 0x000fe80008000404 */
[----:B------:R0:W-:Y:S04]  /*285e0*/  STS.U16 [R0+UR4+0xf780], R12 ;  /* 0x00f7800c00007988 */ /* 0x0001e80008000404 */
[----:B------:R-:W2:Y:S04]  /*285f0*/  LDL.LU R15, [R1+0x910] ;  /* 0x00091000010f7983 */ /* 0x000ea80000300800 */
[----:B0-----:R-:W2:Y:S04]  /*28600*/  LDL.LU R0, [R1+0x908] ;  /* 0x0009080001007983 */ /* 0x001ea80000300800 */
[----:B------:R-:W2:Y:S04]  /*28610*/  LDL.LU R4, [R1+0x900] ;  /* 0x0009000001047983 */ /* 0x000ea80000300800 */
[----:B------:R-:W2:Y:S04]  /*28620*/  LDL.LU R5, [R1+0x890] ;  /* 0x0008900001057983 */ /* 0x000ea80000300800 */
[----:B------:R-:W2:Y:S04]  /*28630*/  LDL.LU R7, [R1+0x88c] ;  /* 0x00088c0001077983 */ /* 0x000ea80000300800 */
[----:B------:R-:W2:Y:S04]  /*28640*/  LDL.LU R8, [R1+0x884] ;  /* 0x0008840001087983 */ /* 0x000ea80000300800 */
[----:B------:R-:W2:Y:S01]  /*28650*/  LDL.LU R9, [R1+0x87c] ;  /* 0x00087c0001097983 */ /* 0x000ea20000300800 */
[----:B------:R-:W-:-:S03]  /*28660*/  LOP3.LUT R16, R2, 0x3f, RZ, 0xc0, !PT ;  /* 0x0000003f02107812 */ /* 0x000fc600078ec0ff */
[----:B------:R-:W2:Y:S04]  /*28670*/  LDL.LU R10, [R1+0x810] ;  /* 0x00081000010a7983 */ /* 0x000ea80000300800 */
[----:B------:R-:W2:Y:S04]  /*28680*/  LDL.LU R11, [R1+0x80c] ;  /* 0x00080c00010b7983 */ /* 0x000ea80000300800 */
[----:B------:R-:W2:Y:S04]  /*28690*/  LDL.LU R2, [R1+0x804] ;  /* 0x0008040001027983 */ /* 0x000ea80000300800 */
[----:B------:R0:W-:Y:S02]  /*286a0*/  STL [R1+0x44c0], R12 ;  /* 0x0044c00c01007387 */ /* 0x0001e40000100800 */
[----:B0-----:R-:W-:-:S05]  /*286b0*/  IMAD.SHL.U32 R12, R16, 0x2, RZ ;  /* 0x00000002100c7824 */ /* 0x001fca00078e00ff */
[----:B------:R-:W-:-:S05]  /*286c0*/  LOP3.LUT R12, R12, 0x40, RZ, 0x3c, !PT ;  /* 0x000000400c0c7812 */ /* 0x000fca00078e3cff */
[----:B----4-:R-:W-:Y:S04]  /*286d0*/  STS.U16 [R12+UR4+0x800], R17 ;  /* 0x000800110c007988 */ /* 0x010fe80008000404 */
        /* <DEDUP_REMOVED lines=10> */
[----:B--2---:R-:W-:Y:S04]  /*28780*/  STS.U16 [R12+UR4+0x2980], R3 ;  /* 0x002980030c007988 */ /* 0x004fe80008000404 */
[----:B------:R-:W-:Y:S04]  /*28790*/  STS.U16 [R12+UR4+0x3800], R27 ;  /* 0x0038001b0c007988 */ /* 0x000fe80008000404 */
[----:B------:R-:W-:Y:S04]  /*287a0*/  STS.U16 [R12+UR4+0x3880], R28 ;  /* 0x0038801c0c007988 */ /* 0x000fe80008000404 */
[----:B------:R-:W-:Y:S04]  /*287b0*/  STS.U16 [R12+UR4+0x3900], R29 ;  /* 0x0039001d0c007988 */ /* 0x000fe80008000404 */
        /* <DEDUP_REMOVED lines=44> */
[----:B------:R-:W2:Y:S04]  /*28a80*/  LDL.LU R5, [R1+0x20] ;  /* 0x0000200001057983 */ /* 0x000ea80000300800 */
        /* <DEDUP_REMOVED lines=9> */
[----:B------:R2:W-:Y:S04]  /*28b20*/  STS.U16 [R12+UR4+0x8900], R11 ;  /* 0x0089000b0c007988 */ /* 0x0005e80008000404 */
[----:B------:R2:W-:Y:S04]  /*28b30*/  STS.U16 [R12+UR4+0x8980], R2 ;  /* 0x008980020c007988 */ /* 0x0005e80008000404 */
[----:B------:R-:W-:Y:S04]  /*28b40*/  STS.U16 [R12+UR4+0x9800], R16 ;  /* 0x009800100c007988 */ /* 0x000fe80008000404 */
[----:B------:R-:W-:Y:S04]  /*28b50*/  STS.U16 [R12+UR4+0x9880], R17 ;  /* 0x009880110c007988 */ /* 0x000fe80008000404 */
[----:B0-----:R-:W2:Y:S04]  /*28b60*/  LDL.LU R14, [R1+0x44dc] ;  /* 0x0044dc00010e7983 */ /* 0x001ea80000300800 */
[----:B-1----:R-:W2:Y:S04]  /*28b70*/  LDL.LU R8, [R1+0x44d8] ;  /* 0x0044d80001087983 */ /* 0x002ea80000300800 */
[----:B---3--:R-:W3:Y:S04]  /*28b80*/  LDL.LU R9, [R1+0x44d4] ;  /* 0x0044d40001097983 */ /* 0x008ee80000300800 */
[----:B----4-:R-:W4:Y:S04]  /*28b90*/  LDL.LU R10, [R1+0x44d0] ;  /* 0x0044d000010a7983 */ /* 0x010f280000300800 */
[----:B--2---:R-:W2:Y:S04]  /*28ba0*/  LDL.LU R11, [R1+0x44cc] ;  /* 0x0044cc00010b7983 */ /* 0x004ea80000300800 */
[----:B------:R-:W-:Y:S04]  /*28bb0*/  STS.U16 [R12+UR4+0x9900], R18 ;  /* 0x009900120c007988 */ /* 0x000fe80008000404 */
[----:B------:R-:W3:Y:S04]  /*28bc0*/  LDL.LU R2, [R1+0x44c8] ;  /* 0x0044c80001027983 */ /* 0x000ee80000300800 */
[----:B------:R0:W-:Y:S04]  /*28bd0*/  STS.U16 [R12+UR4+0x9980], R7 ;  /* 0x009980070c007988 */ /* 0x0001e80008000404 */
[----:B0-----:R-:W4:Y:S04]  /*28be0*/  LDL.LU R7, [R1+0x18] ;  /* 0x0000180001077983 */ /* 0x001f280000300800 */
[----:B------:R0:W-:Y:S04]  /*28bf0*/  STS.U16 [R12+UR4+0xa800], R19 ;  /* 0x00a800130c007988 */ /* 0x0001e80008000404 */
[----:B------:R-:W-:Y:S04]  /*28c00*/  STS.U16 [R12+UR4+0xa880], R20 ;  /* 0x00a880140c007988 */ /* 0x000fe80008000404 */
[----:B------:R1:W-:Y:S04]  /*28c10*/  STS.U16 [R12+UR4+0xa900], R21 ;  /* 0x00a900150c007988 */ /* 0x0003e80008000404 */
[----:B------:R1:W-:Y:S04]  /*28c20*/  STS.U16 [R12+UR4+0xa980], R22 ;  /* 0x00a980160c007988 */ /* 0x0003e80008000404 */
[----:B------:R-:W2:Y:S04]  /*28c30*/  LDL.LU R16, [R1+0xb3c] ;  /* 0x000b3c0001107983 */ /* 0x000ea80000300800 */
[----:B------:R-:W-:Y:S04]  /*28c40*/  STS.U16 [R12+UR4+0xb800], R23 ;  /* 0x00b800170c007988 */ /* 0x000fe80008000404 */
[----:B------:R-:W2:Y:S04]  /*28c50*/  LDL.LU R17, [R1+0xb34] ;  /* 0x000b340001117983 */ /* 0x000ea80000300800 */
[----:B------:R-:W-:Y:S04]  /*28c60*/  STS.U16 [R12+UR4+0xb880], R24 ;  /* 0x00b880180c007988 */ /* 0x000fe80008000404 */
[----:B------:R-:W2:Y:S04]  /*28c70*/  LDL.LU R18, [R1+0xb2c] ;  /* 0x000b2c0001127983 */ /* 0x000ea80000300800 */
[----:B------:R-:W-:Y:S04]  /*28c80*/  STS.U16 [R12+UR4+0xb900], R25 ;  /* 0x00b900190c007988 */ /* 0x000fe80008000404 */
[----:B0-----:R-:W2:Y:S04]  /*28c90*/  LDL.LU R19, [R1+0xb24] ;  /* 0x000b240001137983 */ /* 0x001ea80000300800 */
[----:B------:R-:W-:Y:S04]  /*28ca0*/  STS.U16 [R12+UR4+0xb980], R26 ;  /* 0x00b9801a0c007988 */ /* 0x000fe80008000404 */
[----:B-1----:R-:W2:Y:S04]  /*28cb0*/  LDL.LU R21, [R1+0xaa8] ;  /* 0x000aa80001157983 */ /* 0x002ea80000300800 */
        /* <DEDUP_REMOVED lines=21> */
[----:B0-----:R-:W2:Y:S04]  /*28e10*/  LDL.LU R0, [R1+0x8f8] ;  /* 0x0008f80001007983 */ /* 0x001ea80000300800 */
[----:B-1----:R-:W2:Y:S04]  /*28e20*/  LDL.LU R4, [R1+0x8f0] ;  /* 0x0008f00001047983 */ /* 0x002ea80000300800 */
[----:B------:R-:W2:Y:S04]  /*28e30*/  LDL.LU R5, [R1+0x8e8] ;  /* 0x0008e80001057983 */ /* 0x000ea80000300800 */
[----:B------:R-:W2:Y:S04]  /*28e40*/  LDL.LU R6, [R1+0x8e0] ;  /* 0x0008e00001067983 */ /* 0x000ea80000300800 */
[----:B----4-:R0:W-:Y:S04]  /*28e50*/  STS.U16 [R12+UR4+0xe900], R7 ;  /* 0x00e900070c007988 */ /* 0x0101e80008000404 */
[----:B---3--:R1:W-:Y:S04]  /*28e60*/  STS.U16 [R12+UR4+0xe980], R2 ;  /* 0x00e980020c007988 */ /* 0x0083e80008000404 */
[----:B0-----:R-:W3:Y:S04]  /*28e70*/  LDL.LU R7, [R1+0x874] ;  /* 0x0008740001077983 */ /* 0x001ee80000300800 */
[----:B-1----:R-:W4:Y:S01]  /*28e80*/  LDL.LU R2, [R1+0x86c] ;  /* 0x00086c0001027983 */ /* 0x002f220000300800 */
[----:B------:R-:W-:-:S03]  /*28e90*/  IMAD.SHL.U32 R20, R14, 0x2, RZ ;  /* 0x000000020e147824 */ /* 0x000fc600078e00ff */
[----:B--2---:R-:W-:Y:S04]  /*28ea0*/  STS.U16 [R12+UR4+0xf800], R11 ;  /* 0x00f8000b0c007988 */ /* 0x004fe80008000404 */
[----:B------:R-:W-:Y:S01]  /*28eb0*/  STS.U16 [R12+UR4+0xf880], R10 ;  /* 0x00f8800a0c007988 */ /* 0x000fe20008000404 */
[----:B------:R-:W-:-:S03]  /*28ec0*/  LOP3.LUT R20, R20, 0x50, RZ, 0x3c, !PT ;  /* 0x0000005014147812 */ /* 0x000fc600078e3cff */
        /* <DEDUP_REMOVED lines=9> */
[----:B------:R1:W-:Y:S04]  /*28f60*/  STS.U16 [R20+UR4+0x1b80], R27 ;  /* 0x001b801b14007988 */ /* 0x0003e80008000404 */
[----:B------:R2:W-:Y:S04]  /*28f70*/  STS.U16 [R20+UR4+0x2a00], R28 ;  /* 0x002a001c14007988 */ /* 0x0005e80008000404 */
[----:B------:R2:W-:Y:S04]  /*28f80*/  STS.U16 [R20+UR4+0x2a80], R29 ;  /* 0x002a801d14007988 */ /* 0x0005e80008000404 */
[----:B------:R-:W-:Y:S04]  /*28f90*/  STL [R1+0x44c4], R11 ;  /* 0x0044c40b01007387 */ /* 0x000fe80000100800 */
[----:B------:R2:W-:Y:S04]  /*28fa0*/  STS.U16 [R20+UR4+0x2b00], R13 ;  /* 0x002b000d14007988 */ /* 0x0005e80008000404 */
[----:B------:R2:W-:Y:S04]  /*28fb0*/  STS.U16 [R20+UR4+0x2b80], R15 ;  /* 0x002b800f14007988 */ /* 0x0005e80008000404 */
[----:B------:R-:W-:Y:S04]  /*28fc0*/  STS.U16 [R20+UR4+0x3a00], R23 ;  /* 0x003a001714007988 */ /* 0x000fe80008000404 */
[----:B------:R-:W-:Y:S04]  /*28fd0*/  STS.U16 [R20+UR4+0x3a80], R24 ;  /* 0x003a801814007988 */ /* 0x000fe80008000404 */
[----:B0-----:R-:W4:Y:S04]  /*28fe0*/  LDL.LU R3, [R1+0x864] ;  /* 0x0008640001037983 */ /* 0x001f280000300800 */
[----:B-1----:R-:W4:Y:S04]  /*28ff0*/  LDL.LU R27, [R1+0x85c] ;  /* 0x00085c00011b7983 */ /* 0x002f280000300800 */
[----:B--2---:R-:W2:Y:S04]  /*29000*/  LDL.LU R28, [R1+0x7f4] ;  /* 0x0007f400011c7983 */ /* 0x004ea80000300800 */
[----:B------:R-:W-:Y:S04]  /*29010*/  STS.U16 [R20+UR4+0x3b00], R25 ;  /* 0x003b001914007988 */ /* 0x000fe80008000404 */
[----:B------:R-:W2:Y:S04]  /*29020*/  LDL.LU R29, [R1+0x7ec] ;  /* 0x0007ec00011d7983 */ /* 0x000ea80000300800 */
[----:B------:R-:W2:Y:S04]  /*29030*/  LDL.LU R13, [R1+0x7e4] ;  /* 0x0007e400010d7983 */ /* 0x000ea80000300800 */
[----:B------:R-:W-:Y:S04]  /*29040*/  STS.U16 [R20+UR4+0x3b80], R26 ;  /* 0x003b801a14007988 */ /* 0x000fe80008000404 */
[----:B------:R-:W2:Y:S04]  /*29050*/  LDL.LU R15, [R1+0x7dc] ;  /* 0x0007dc00010f7983 */ /* 0x000ea80000300800 */
[----:B------:R0:W-:Y:S04]  /*29060*/  STS.U16 [R20+UR4+0x4a00], R0 ;  /* 0x004a000014007988 */ /* 0x0001e80008000404 */
[----:B------:R-:W-:Y:S04]  /*29070*/  STS.U16 [R20+UR4+0x4a80], R4 ;  /* 0x004a800414007988 */ /* 0x000fe80008000404 */
[----:B------:R-:W-:Y:S04]  /*29080*/  STS.U16 [R20+UR4+0x4b00], R5 ;  /* 0x004b000514007988 */ /* 0x000fe80008000404 */
[----:B------:R-:W-:Y:S04]  /*29090*/  STS.U16 [R20+UR4+0x4b80], R6 ;  /* 0x004b800614007988 */ /* 0x000fe80008000404 */
[----:B0-----:R-:W2:Y:S04]  /*290a0*/  LDL.LU R0, [R1+0x774] ;  /* 0x0007740001007983 */ /* 0x001ea80000300800 */
[----:B------:R-:W2:Y:S04]  /*290b0*/  LDL.LU R11, [R1+0x76c] ;  /* 0x00076c00010b7983 */ /* 0x000ea80000300800 */
[----:B------:R-:W2:Y:S04]  /*290c0*/  LDL.LU R12, [R1+0x764] ;  /* 0x00076400010c7983 */ /* 0x000ea80000300800 */
[----:B------:R-:W2:Y:S04]  /*290d0*/  LDL.LU R16, [R1+0x75c] ;  /* 0x00075c0001107983 */ /* 0x000ea80000300800 */
[----:B------:R-:W2:Y:S04]  /*290e0*/  LDL.LU R17, [R1+0x6f4] ;  /* 0x0006f40001117983 */ /* 0x000ea80000300800 */
[----:B---3--:R-:W-:Y:S04]  /*290f0*/  STS.U16 [R20+UR4+0x5a00], R7 ;  /* 0x005a000714007988 */ /* 0x008fe80008000404 */
[----:B----4-:R0:W-:Y:S04]  /*29100*/  STS.U16 [R20+UR4+0x5a80], R2 ;  /* 0x005a800214007988 */ /* 0x0101e80008000404 */
        /* <DEDUP_REMOVED lines=14> */
[----:B------:R1:W-:Y:S04]  /*291f0*/  STS.U16 [R20+UR4+0x5b80], R27 ;  /* 0x005b801b14007988 */ /* 0x0003e80008000404 */
[----:B--2---:R2:W-:Y:S04]  /*29200*/  STS.U16 [R20+UR4+0x6a00], R28 ;  /* 0x006a001c14007988 */ /* 0x0045e80008000404 */
[----:B------:R2:W-:Y:S04]  /*29210*/  STS.U16 [R20+UR4+0x6a80], R29 ;  /* 0x006a801d14007988 */ /* 0x0005e80008000404 */
[----:B------:R2:W-:Y:S04]  /*29220*/  STS.U16 [R20+UR4+0x6b00], R13 ;  /* 0x006b000d14007988 */ /* 0x0005e80008000404 */
[----:B------:R2:W-:Y:S04]  /*29230*/  STS.U16 [R20+UR4+0x6b80], R15 ;  /* 0x006b800f14007988 */ /* 0x0005e80008000404 */
[----:B0-----:R-:W4:Y:S04]  /*29240*/  LDL.LU R3, [R1+0x128] ;  /* 0x0001280001037983 */ /* 0x001f280000300800 */
[----:B-1----:R-:W4:Y:S04]  /*29250*/  LDL.LU R27, [R1+0x124] ;  /* 0x00012400011b7983 */ /* 0x002f280000300800 */
[----:B--2---:R-:W2:Y:S04]  /*29260*/  LDL.LU R28, [R1+0xd0] ;  /* 0x0000d000011c7983 */ /* 0x004ea80000300800 */
[----:B------:R-:W2:Y:S04]  /*29270*/  LDL.LU R29, [R1+0xcc] ;  /* 0x0000cc00011d7983 */ /* 0x000ea80000300800 */
[----:B------:R-:W2:Y:S04]  /*29280*/  LDL.LU R13, [R1+0xc8] ;  /* 0x0000c800010d7983 */ /* 0x000ea80000300800 */
        /* <DEDUP_REMOVED lines=11> */
[----:B---3--:R0:W-:Y:S04]  /*29340*/  STS.U16 [R20+UR4+0x8a80], R2 ;  /* 0x008a800214007988 */ /* 0x0081e80008000404 */
[----:B----4-:R1:W-:Y:S04]  /*29350*/  STS.U16 [R20+UR4+0x8b00], R18 ;  /* 0x008b001214007988 */ /* 0x0103e80008000404 */
[----:B------:R3:W-:Y:S04]  /*29360*/  STS.U16 [R20+UR4+0x8b80], R19 ;  /* 0x008b801314007988 */ /* 0x0007e80008000404 */
[----:B------:R-:W-:Y:S04]  /*29370*/  STS.U16 [R20+UR4+0x9a00], R21 ;  /* 0x009a001514007988 */ /* 0x000fe80008000404 */
[----:B------:R-:W-:Y:S04]  /*29380*/  STS.U16 [R20+UR4+0x9a80], R22 ;  /* 0x009a801614007988 */ /* 0x000fe80008000404 */
[----:B------:R-:W-:Y:S04]  /*29390*/  STS.U16 [R20+UR4+0x9b00], R23 ;  /* 0x009b001714007988 */ /* 0x000fe80008000404 */
[----:B------:R4:W-:Y:S04]  /*293a0*/  STS.U16 [R20+UR4+0x9b80], R4 ;  /* 0x009b800414007988 */ /* 0x0009e80008000404 */
[----:B------:R4:W-:Y:S04]  /*293b0*/  STS.U16 [R20+UR4+0xaa00], R5 ;  /* 0x00aa000514007988 */ /* 0x0009e80008000404 */
[----:B0-----:R-:W2:Y:S04]  /*293c0*/  LDL.LU R2, [R1+0x44b4] ;  /* 0x0044b40001027983 */ /* 0x001ea80000300800 */
[----:B-1----:R-:W2:Y:S04]  /*293d0*/  LDL.LU R18, [R1+0x68] ;  /* 0x0000680001127983 */ /* 0x002ea80000300800 */
[----:B---3--:R-:W3:Y:S04]  /*293e0*/  LDL.LU R19, [R1+0x64] ;  /* 0x0000640001137983 */ /* 0x008ee80000300800 */
[----:B------:R0:W-:Y:S04]  /*293f0*/  STS.U16 [R20+UR4+0xaa80], R6 ;  /* 0x00aa800614007988 */ /* 0x0001e80008000404 */
[----:B----4-:R-:W4:Y:S04]  /*29400*/  LDL.LU R4, [R1+0x10] ;  /* 0x0000100001047983 */ /* 0x010f280000300800 */
[----:B------:R-:W4:Y:S04]  /*29410*/  LDL.LU R5, [R1+0xc] ;  /* 0x00000c0001057983 */ /* 0x000f280000300800 */
[----:B------:R1:W-:Y:S04]  /*29420*/  STS.U16 [R20+UR4+0xab00], R7 ;  /* 0x00ab000714007988 */ /* 0x0003e80008000404 */
[----:B0-----:R-:W4:Y:S04]  /*29430*/  LDL.LU R6, [R1+0x8] ;  /* 0x0000080001067983 */ /* 0x001f280000300800 */
[----:B-1----:R-:W4:Y:S04]  /*29440*/  LDL.LU R7, [R1+0x4] ;  /* 0x0000040001077983 */ /* 0x002f280000300800 */
[----:B------:R-:W4:Y:S04]  /*29450*/  LDL.LU R21, [R1+0xb1c] ;  /* 0x000b1c0001157983 */ /* 0x000f280000300800 */
[----:B------:R0:W-:Y:S04]  /*29460*/  STS.U16 [R20+UR4+0xab80], R24 ;  /* 0x00ab801814007988 */ /* 0x0001e80008000404 */
[----:B------:R-:W4:Y:S04]  /*29470*/  LDL.LU R22, [R1+0xb0c] ;  /* 0x000b0c0001167983 */ /* 0x000f280000300800 */
[----:B------:R1:W-:Y:S04]  /*29480*/  STS.U16 [R20+UR4+0xba00], R25 ;  /* 0x00ba001914007988 */ /* 0x0003e80008000404 */
[----:B------:R-:W4:Y:S04]  /*29490*/  LDL.LU R23, [R1+0xa88] ;  /* 0x000a880001177983 */ /* 0x000f280000300800 */
[----:B------:R2:W-:Y:S04]  /*294a0*/  STS.U16 [R20+UR4+0xba80], R26 ;  /* 0x00ba801a14007988 */ /* 0x0005e80008000404 */
[----:B------:R-:W-:Y:S04]  /*294b0*/  STS.U16 [R20+UR4+0xbb00], R3 ;  /* 0x00bb000314007988 */ /* 0x000fe80008000404 */
[----:B------:R2:W-:Y:S04]  /*294c0*/  STS.U16 [R20+UR4+0xbb80], R27 ;  /* 0x00bb801b14007988 */ /* 0x0005e80008000404 */
[----:B0-----:R-:W4:Y:S04]  /*294d0*/  LDL.LU R24, [R1+0xa80] ;  /* 0x000a800001187983 */ /* 0x001f280000300800 */
[----:B-1----:R-:W4:Y:S04]  /*294e0*/  LDL.LU R25, [R1+0xa7c] ;  /* 0x000a7c0001197983 */ /* 0x002f280000300800 */
[----:B--2---:R0:W-:Y:S04]  /*294f0*/  STS.U16 [R20+UR4+0xca00], R28 ;  /* 0x00ca001c14007988 */ /* 0x0041e80008000404 */
[----:B------:R-:W2:Y:S04]  /*29500*/  LDL.LU R26, [R1+0xa78] ;  /* 0x000a7800011a7983 */ /* 0x000ea80000300800 */
[----:B------:R-:W2:Y:S04]  /*29510*/  LDL.LU R27, [R1+0x9f8] ;  /* 0x0009f800011b7983 */ /* 0x000ea80000300800 */
[----:B------:R-:W2:Y:S04]  /*29520*/  LDL.LU R3, [R1+0x9f0] ;  /* 0x0009f00001037983 */ /* 0x000ea80000300800 */
[----:B------:R1:W-:Y:S04]  /*29530*/  STS.U16 [R20+UR4+0xca80], R29 ;  /* 0x00ca801d14007988 */ /* 0x0003e80008000404 */
[----:B------:R1:W-:Y:S04]  /*29540*/  STS.U16 [R20+UR4+0xcb00], R13 ;  /* 0x00cb000d14007988 */ /* 0x0003e80008000404 */
[----:B------:R1:W-:Y:S04]  /*29550*/  STS.U16 [R20+UR4+0xcb80], R15 ;  /* 0x00cb800f14007988 */ /* 0x0003e80008000404 */
[----:B0-----:R-:W2:Y:S04]  /*29560*/  LDL.LU R28, [R1+0x9ec] ;  /* 0x0009ec00011c7983 */ /* 0x001ea80000300800 */
[----:B------:R0:W-:Y:S04]  /*29570*/  STS.U16 [R20+UR4+0xda00], R0 ;  /* 0x00da000014007988 */ /* 0x0001e80008000404 */
[----:B-1----:R-:W2:Y:S04]  /*29580*/  LDL.LU R29, [R1+0x9e8] ;  /* 0x0009e800011d7983 */ /* 0x002ea80000300800 */
[----:B------:R-:W2:Y:S04]  /*29590*/  LDL.LU R13, [R1+0x968] ;  /* 0x00096800010d7983 */ /* 0x000ea80000300800 */
[----:B------:R-:W2:Y:S04]  /*295a0*/  LDL.LU R15, [R1+0x960] ;  /* 0x00096000010f7983 */ /* 0x000ea80000300800 */
[----:B0-----:R-:W2:Y:S04]  /*295b0*/  LDL.LU R0, [R1+0x95c] ;  /* 0x00095c0001007983 */ /* 0x001ea80000300800 */
[----:B------:R0:W-:Y:S04]  /*295c0*/  STS.U16 [R20+UR4+0xda80], R2 ;  /* 0x00da800214007988 */ /* 0x0001e80008000404 */
[----:B------:R1:W-:Y:S04]  /*295d0*/  STS.U16 [R20+UR4+0xdb00], R18 ;  /* 0x00db001214007988 */ /* 0x0003e80008000404 */
[----:B---3--:R3:W-:Y:S04]  /*295e0*/  STS.U16 [R20+UR4+0xdb80], R19 ;  /* 0x00db801314007988 */ /* 0x0087e80008000404 */
[----:B----4-:R4:W-:Y:S04]  /*295f0*/  STS.U16 [R20+UR4+0xea00], R4 ;  /* 0x00ea000414007988 */ /* 0x0109e80008000404 */
[----:B------:R4:W-:Y:S04]  /*29600*/  STS.U16 [R20+UR4+0xea80], R5 ;  /* 0x00ea800514007988 */ /* 0x0009e80008000404 */
[----:B0-----:R-:W2:Y:S04]  /*29610*/  LDL.LU R2, [R1+0x958] ;  /* 0x0009580001027983 */ /* 0x001ea80000300800 */
[----:B-1----:R-:W2:Y:S04]  /*29620*/  LDL.LU R18, [R1+0x44b0] ;  /* 0x0044b00001127983 */ /* 0x002ea80000300800 */
[----:B---3--:R-:W3:Y:S04]  /*29630*/  LDL.LU R19, [R1+0x44ac] ;  /* 0x0044ac0001137983 */ /* 0x008ee80000300800 */
[----:B------:R0:W-:Y:S04]  /*29640*/  STS.U16 [R20+UR4+0xeb00], R6 ;  /* 0x00eb000614007988 */ /* 0x0001e80008000404 */
[----:B----4-:R-:W4:Y:S04]  /*29650*/  LDL.LU R4, [R1+0x44a8] ;  /* 0x0044a80001047983 */ /* 0x010f280000300800 */
[----:B------:R-:W2:Y:S04]  /*29660*/  LDL.LU R5, [R1+0x44a4] ;  /* 0x0044a40001057983 */ /* 0x000ea80000300800 */
[----:B------:R1:W-:Y:S04]  /*29670*/  STS.U16 [R20+UR4+0xeb80], R7 ;  /* 0x00eb800714007988 */ /* 0x0003e80008000404 */
[----:B0-----:R-:W3:Y:S04]  /*29680*/  LDL.LU R6, [R1+0x44a0] ;  /* 0x0044a00001067983 */ /* 0x001ee80000300800 */
[----:B-1----:R-:W4:Y:S01]  /*29690*/  LDL.LU R7, [R1+0x449c] ;  /* 0x00449c0001077983 */ /* 0x002f220000300800 */
[----:B------:R-:W-:-:S03]  /*296a0*/  IMAD.SHL.U32 R14, R14, 0x2, RZ ;  /* 0x000000020e0e7824 */ /* 0x000fc600078e00ff */
[----:B----4-:R-:W-:Y:S04]  /*296b0*/  STS.U16 [R20+UR4+0xfa00], R7 ;  /* 0x00fa000714007988 */ /* 0x010fe80008000404 */
[----:B---3--:R-:W-:Y:S04]  /*296c0*/  STS.U16 [R20+UR4+0xfa80], R6 ;  /* 0x00fa800614007988 */ /* 0x008fe80008000404 */
[----:B--2---:R0:W-:Y:S04]  /*296d0*/  STS.U16 [R20+UR4+0xfb00], R5 ;  /* 0x00fb000514007988 */ /* 0x0041e80008000404 */
[----:B------:R1:W-:Y:S04]  /*296e0*/  STS.U16 [R20+UR4+0xfb80], R4 ;  /* 0x00fb800414007988 */ /* 0x0003e80008000404 */
[----:B0-----:R-:W2:Y:S04]  /*296f0*/  LDL.LU R5, [R1+0xb10] ;  /* 0x000b100001057983 */ /* 0x001ea80000300800 */
[----:B-1----:R-:W3:Y:S04]  /*29700*/  LDL.LU R20, [R1+0x4498] ;  /* 0x0044980001147983 */ /* 0x002ee80000300800 */
[----:B------:R-:W4:Y:S01]  /*29710*/  LDL.LU R4, [R1+0xb14] ;  /* 0x000b140001047983 */ /* 0x000f220000300800 */
[----:B------:R-:W-:-:S05]  /*29720*/  LOP3.LUT R14, R14, 0x60, RZ, 0x3c, !PT ;  /* 0x000000600e0e7812 */ /* 0x000fca00078e3cff */
[----:B------:R0:W-:Y:S04]  /*29730*/  STS.U16 [R14+UR4+0xc00], R21 ;  /* 0x000c00150e007988 */ /* 0x0001e80008000404 */
[----:B0-----:R-:W3:Y:S04]  /*29740*/  LDL.LU R21, [R1+0x4494] ;  /* 0x0044940001157983 */ /* 0x001ee80000300800 */
[----:B----4-:R0:W-:Y:S04]  /*29750*/  STS.U16 [R14+UR4+0xc80], R4 ;  /* 0x000c80040e007988 */ /* 0x0101e80008000404 */
[----:B--2---:R1:W-:Y:S04]  /*29760*/  STS.U16 [R14+UR4+0xd00], R5 ;  /* 0x000d00050e007988 */ /* 0x0043e80008000404 */
[----:B------:R2:W-:Y:S04]  /*29770*/  STS.U16 [R14+UR4+0xd80], R22 ;  /* 0x000d80160e007988 */ /* 0x0005e80008000404 */
[----:B------:R4:W-:Y:S04]  /*29780*/  STS.U16 [R14+UR4+0x1c00], R23 ;  /* 0x001c00170e007988 */ /* 0x0009e80008000404 */
[----:B------:R3:W-:Y:S04]  /*29790*/  STS.U16 [R14+UR4+0x1c80], R24 ;  /* 0x001c80180e007988 */ /* 0x0007e80008000404 */
[----:B------:R3:W-:Y:S04]  /*297a0*/  STS.U16 [R14+UR4+0x1d00], R25 ;  /* 0x001d00190e007988 */ /* 0x0007e80008000404 */
[----:B------:R3:W-:Y:S04]  /*297b0*/  STS.U16 [R14+UR4+0x1d80], R26 ;  /* 0x001d801a0e007988 */ /* 0x0007e80008000404 */
[----:B0-----:R-:W3:Y:S04]  /*297c0*/  LDL R4, [R1+0x1d38] ;  /* 0x001d380001047983 */ /* 0x001ee80000100800 */
[----:B-1----:R-:W3:Y:S04]  /*297d0*/  LDL R5, [R1+0x1d34] ;  /* 0x001d340001057983 */ /* 0x002ee80000100800 */
[----:B--2---:R-:W2:Y:S04]  /*297e0*/  LDL.LU R22, [R1+0x4490] ;  /* 0x0044900001167983 */ /* 0x004ea80000300800 */
[----:B----4-:R-:W4:Y:S04]  /*297f0*/  LDL.LU R23, [R1+0x448c] ;  /* 0x00448c0001177983 */ /* 0x010f280000300800 */
[----:B---3--:R-:W3:Y:S04]  /*29800*/  LDL.LU R24, [R1+0x4488] ;  /* 0x0044880001187983 */ /* 0x008ee80000300800 */
[----:B------:R-:W2:Y:S04]  /*29810*/  LDL.LU R25, [R1+0x4484] ;  /* 0x0044840001197983 */ /* 0x000ea80000300800 */
[----:B------:R-:W4:Y:S04]  /*29820*/  LDL.LU R26, [R1+0x4480] ;  /* 0x00448000011a7983 */ /* 0x000f280000300800 */
[----:B------:R0:W-:Y:S04]  /*29830*/  STS.U16 [R14+UR4+0x2c00], R27 ;  /* 0x002c001b0e007988 */ /* 0x0001e80008000404 */
[----:B------:R1:W-:Y:S04]  /*29840*/  STS.U16 [R14+UR4+0x2c80], R3 ;  /* 0x002c80030e007988 */ /* 0x0003e80008000404 */
[----:B------:R1:W-:Y:S04]  /*29850*/  STS.U16 [R14+UR4+0x2d00], R28 ;  /* 0x002d001c0e007988 */ /* 0x0003e80008000404 */
[----:B------:R1:W-:Y:S04]  /*29860*/  STS.U16 [R14+UR4+0x2d80], R29 ;  /* 0x002d801d0e007988 */ /* 0x0003e80008000404 */
[----:B------:R1:W-:Y:S04]  /*29870*/  STS.U16 [R14+UR4+0x3c00], R13 ;  /* 0x003c000d0e007988 */ /* 0x0003e80008000404 */
[----:B------:R1:W-:Y:S04]  /*29880*/  STS.U16 [R14+UR4+0x3c80], R15 ;  /* 0x003c800f0e007988 */ /* 0x0003e80008000404 */
[----:B0-----:R-:W3:Y:S04]  /*29890*/  LDL.LU R27, [R1+0x447c] ;  /* 0x00447c00011b7983 */ /* 0x001ee80000300800 */
[----:B-1----:R-:W2:Y:S04]  /*298a0*/  LDL.LU R3, [R1+0x4478] ;  /* 0x0044780001037983 */ /* 0x002ea80000300800 */
[----:B------:R-:W4:Y:S04]  /*298b0*/  LDL.LU R28, [R1+0x4474] ;  /* 0x00447400011c7983 */ /* 0x000f280000300800 */
[----:B------:R-:W2:Y:S04]  /*298c0*/  LDL.LU R29, [R1+0x4470] ;  /* 0x00447000011d7983 */ /* 0x000ea80000300800 */
[----:B------:R-:W3:Y:S04]  /*298d0*/  LDL.LU R13, [R1+0x446c] ;  /* 0x00446c00010d7983 */ /* 0x000ee80000300800 */
[----:B------:R-:W4:Y:S04]  /*298e0*/  LDL.LU R15, [R1+0x4468] ;  /* 0x00446800010f7983 */ /* 0x000f280000300800 */
[----:B------:R0:W-:Y:S04]  /*298f0*/  STS.U16 [R14+UR4+0x3d00], R0 ;  /* 0x003d00000e007988 */ /* 0x0001e80008000404 */
[----:B0-----:R-:W2:Y:S04]  /*29900*/  LDL.LU R0, [R1+0x4464] ;  /* 0x0044640001007983 */ /* 0x001ea80000300800 */
[----:B------:R0:W-:Y:S04]  /*29910*/  STS.U16 [R14+UR4+0x3d80], R2 ;  /* 0x003d80020e007988 */ /* 0x0001e80008000404 */
[----:B0-----:R-:W3:Y:S01]  /*29920*/  LDL.LU R2, [R1+0x4460] ;  /* 0x0044600001027983 */ /* 0x001ee20000300800 */
[----:B--2---:R-:W-:-:S06]  /*29930*/  PRMT R0, RZ, 0x7610, R0 ;  /* 0x00007610ff007816 */ /* 0x004fcc0000000000 */
[----:B------:R-:W2:Y:S04]  /*29940*/  @!P0 LDG.E.U16 R0, desc[UR6][R4.64] ;  /* 0x0000000604008981 */ /* 0x000ea8000c1e1500 */
[----:B---3--:R0:W-:Y:S04]  /*29950*/  STS.U16 [R14+UR4+0x4c00], R2 ;  /* 0x004c00020e007988 */ /* 0x0081e80008000404 */
[----:B0-----:R-:W3:Y:S04]  /*29960*/  LDL.LU R14, [R1+0x445c] ;  /* 0x00445c00010e7983 */ /* 0x001ee80000300800 */
[----:B------:R-:W4:Y:S04]  /*29970*/  LDL.LU R2, [R1+0x4458] ;  /* 0x0044580001027983 */ /* 0x000f280000300800 */
[----:B--2---:R0:W-:Y:S04]  /*29980*/  STL [R1+0x104], R0 ;  /* 0x0001040001007387 */ /* 0x0041e80000100800 */
[----:B0-----:R-:W2:Y:S04]  /*29990*/  LDL.LU R0, [R1+0x4454] ;  /* 0x0044540001007983 */ /* 0x001ea80000300800 */
[----:B------:R-:W3:Y:S04]  /*299a0*/  LDL R4, [R1+0x1d2c] ;  /* 0x001d2c0001047983 */ /* 0x000ee80000100800 */
[----:B------:R-:W3:Y:S01]  /*299b0*/  LDL R5, [R1+0x1d30] ;  /* 0x001d300001057983 */ /* 0x000ee20000100800 */
[----:B----4-:R-:W-:-:S02]  /*299c0*/  PRMT R2, RZ, 0x7610, R2 ;  /* 0x00007610ff027816 */ /* 0x010fc40000000002 */
[----:B---3--:R-:W-:-:S04]  /*299d0*/  @!P1 LOP3.LUT R5, R5, R4, RZ, 0x3c, !PT ;  /* 0x0000000405059212 */ /* 0x008fc800078e3cff */
[----:B------:R-:W-:-:S04]  /*299e0*/  @!P1 LOP3.LUT R4, R5, R4, RZ, 0x3c, !PT ;  /* 0x0000000405049212 */ /* 0x000fc800078e3cff */
[----:B------:R-:W-:-:S05]  /*299f0*/  @!P1 LOP3.LUT R5, R5, R4, RZ, 0x3c, !PT ;  /* 0x0000000405059212 */ /* 0x000fca00078e3cff */
[----:B------:R-:W3:Y:S04]  /*29a00*/  @!P1 LDG.E.U16 R2, desc[UR6][R4.64] ;  /* 0x0000000604029981 */ /* 0x000ee8000c1e1500 */
[----:B---3--:R0:W-:Y:S04]  /*29a10*/  STL [R1+0x100], R2 ;  /* 0x0001000201007387 */ /* 0x0081e80000100800 */
[----:B0-----:R-:W3:Y:S04]  /*29a20*/  LDL.LU R2, [R1+0x4450] ;  /* 0x0044500001027983 */ /* 0x001ee80000300800 */
[----:B------:R-:W4:Y:S04]  /*29a30*/  LDL R4, [R1+0x1cb4] ;  /* 0x001cb40001047983 */ /* 0x000f280000100800 */
[----:B------:R-:W4:Y:S01]  /*29a40*/  LDL R5, [R1+0x1cb8] ;  /* 0x001cb80001057983 */ /* 0x000f220000100800 */
[----:B--2---:R-:W-:-:S02]  /*29a50*/  PRMT R0, RZ, 0x7610, R0 ;  /* 0x00007610ff007816 */ /* 0x004fc40000000000 */
[----:B----4-:R-:W-:-:S04]  /*29a60*/  @!P0 LOP3.LUT R5, R5, R4, RZ, 0x3c, !PT ;  /* 0x0000000405058212 */ /* 0x010fc800078e3cff */
[----:B------:R-:W-:-:S04]  /*29a70*/  @!P0 LOP3.LUT R4, R5, R4, RZ, 0x3c, !PT ;  /* 0x0000000405048212 */ /* 0x000fc800078e3cff */
[----:B------:R-:W-:-:S05]  /*29a80*/  @!P0 LOP3.LUT R5, R5, R4, RZ, 0x3c, !PT ;  /* 0x0000000405058212 */ /* 0x000fca00078e3cff */
[----:B------:R-:W2:Y:S04]  /*29a90*/  @!P0 LDG.E.U16 R0, desc[UR6][R4.64] ;  /* 0x0000000604008981 */ /* 0x000ea8000c1e1500 */
[----:B--2---:R0:W-:Y:S04]  /*29aa0*/  STL [R1+0xfc], R0 ;  /* 0x0000fc0001007387 */ /* 0x0041e80000100800 */
[----:B0-----:R-:W2:Y:S04]  /*29ab0*/  LDL.LU R0, [R1+0x444c] ;  /* 0x00444c0001007983 */ /* 0x001ea80000300800 */
[----:B------:R-:W4:Y:S04]  /*29ac0*/  LDL R4, [R1+0x1cac] ;  /* 0x001cac0001047983 */ /* 0x000f280000100800 */
[----:B------:R-:W4:Y:S01]  /*29ad0*/  LDL R5, [R1+0x1cb0] ;  /* 0x001cb00001057983 */ /* 0x000f220000100800 */
[----:B---3--:R-:W-:-:S02]  /*29ae0*/  PRMT R2, RZ, 0x7610, R2 ;  /* 0x00007610ff027816 */ /* 0x008fc40000000002 */
[----:B----4-:R-:W-:-:S04]  /*29af0*/  @!P1 LOP3.LUT R5, R5, R4, RZ, 0x3c, !PT ;  /* 0x0000000405059212 */ /* 0x010fc800078e3cff */
        /* <DEDUP_REMOVED lines=97> */
[----:B------:R-:W-:-:S02]  /*2a110*/  PRMT R13, RZ, 0x7610, R13 ;  /* 0x00007610ff0d7816 */ /* 0x000fc4000000000d */
[----:B----4-:R-:W-:-:S04]  /*2a120*/  @!P0 LOP3.LUT R5, R5, R4, RZ, 0x3c, !PT ;  /* 0x0000000405058212 */ /* 0x010fc800078e3cff */
[----:B------:R-:W-:-:S04]  /*2a130*/  @!P0 LOP3.LUT R4, R5, R4, RZ, 0x3c, !PT ;  /* 0x0000000405048212 */ /* 0x000fc800078e3cff */
[----:B------:R-:W-:-:S05]  /*2a140*/  @!P0 LOP3.LUT R5, R5, R4, RZ, 0x3c, !PT ;  /* 0x0000000405058212 */ /* 0x000fca00078e3cff */
[----:B------:R0:W4:Y:S04]  /*2a150*/  @!P0 LDG.E.U16 R13, desc[UR6][R4.64] ;  /* 0x00000006040d8981 */ /* 0x000128000c1e1500 */
[----:B------:R-:W0:Y:S04]  /*2a160*/  LDL R4, [R1+0x1f50] ;  /* 0x001f500001047983 */ /* 0x000e280000100800 */
[----:B------:R-:W0:Y:S01]  /*2a170*/  LDL R5, [R1+0x1f5c] ;  /* 0x001f5c0001057983 */ /* 0x000e220000100800 */
[----:B------:R-:W-:Y:S02]  /*2a180*/  PRMT R12, RZ, 0x7610, R12 ;  /* 0x00007610ff0c7816 */ /* 0x000fe4000000000c */
[----:B0-----:R-:W-:-:S04]  /*2a190*/  @!P1 LOP3.LUT R5, R5, R4, RZ, 0x3c, !PT ;  /* 0x0000000405059212 */ /* 0x001fc800078e3cff */
[----:B------:R-:W-:-:S04]  /*2a1a0*/  @!P1 LOP3.LUT R4, R5, R4, RZ, 0x3c, !PT ;  /* 0x0000000405049212 */ /* 0x000fc800078e3cff */
[----:B------:R-:W-:-:S05]  /*2a1b0*/  @!P1 LOP3.LUT R5, R5, R4, RZ, 0x3c, !PT ;  /* 0x0000000405059212 */ /* 0x000fca00078e3cff */
[----:B------:R0:W4:Y:S04]  /*2a1c0*/  @!P1 LDG.E.U16 R12, desc[UR6][R4.64] ;  /* 0x00000006040c9981 */ /* 0x000128000c1e1500 */
[----:B------:R-:W0:Y:S04]  /*2a1d0*/  LDL R4, [R1+0x1d24] ;  /* 0x001d240001047983 */ /* 0x000e280000100800 */
[----:B------:R-:W0:Y:S01]  /*2a1e0*/  LDL R5, [R1+0x1d28] ;  /* 0x001d280001057983 */ /* 0x000e220000100800 */
[----:B--2---:R-:W-:Y:S02]  /*2a1f0*/  PRMT R0, RZ, 0x7610, R0 ;  /* 0x00007610ff007816 */ /* 0x004fe40000000000 */
[----:B0-----:R-:W-:-:S04]  /*2a200*/  @!P0 LOP3.LUT R5, R5, R4, RZ, 0x3c, !PT ;  /* 0x0000000405058212 */ /* 0x001fc800078e3cff */
        /* <DEDUP_REMOVED lines=47> */
[----:B------:R0:W3:Y:S04]  /*2a500*/  @!P1 LDG.E.U16 R2, desc[UR6][R4.64] ;  /* 0x0000000604029981 */ /* 0x0000e8000c1e1500 */
[----:B------:R-:W0:Y:S04]  /*2a510*/  LDL R4, [R1+0x1d50] ;  /* 0x001d500001047983 */ /* 0x000e280000100800 */
[----:B------:R-:W0:Y:S01]  /*2a520*/  LDL R5, [R1+0x1d6c] ;  /* 0x001d6c0001057983 */ /* 0x000e220000100800 */
[----:B------:R-:W-:Y:S02]  /*2a530*/  PRMT R14, RZ, 0x7610, R14 ;  /* 0x00007610ff0e7816 */ /* 0x000fe4000000000e */
[----:B0-----:R-:W-:-:S04]  /*2a540*/  @!P0 LOP3.LUT R5, R5, R4, RZ, 0x3c, !PT ;  /* 0x0000000405058212 */ /* 0x001fc800078e3cff */
[----:B------:R-:W-:-:S04]  /*2a550*/  @!P0 LOP3.LUT R4, R5, R4, RZ, 0x3c, !PT ;  /* 0x0000000405048212 */ /* 0x000fc800078e3cff */
[----:B------:R-:W-:-:S05]  /*2a560*/  @!P0 LOP3.LUT R5, R5, R4, RZ, 0x3c, !PT ;  /* 0x0000000405058212 */ /* 0x000fca00078e3cff */
[----:B------:R-:W4:Y:S04]  /*2a570*/  @!P0 LDG.E.U16 R14, desc[UR6][R4.64] ;  /* 0x00000006040e8981 */ /* 0x000f28000c1e1500 */
[----:B---3--:R0:W-:Y:S04]  /*2a580*/  STL [R1+0xd0], R2 ;  /* 0x0000d00201007387 */ /* 0x0081e80000100800 */
[----:B0-----:R-:W3:Y:S04]  /*2a590*/  LDL R2, [R1+0x1e6c] ;  /* 0x001e6c0001027983 */ /* 0x001ee80000100800 */
[----:B----4-:R0:W-:Y:S04]  /*2a5a0*/  STL [R1+0xcc], R14 ;  /* 0x0000cc0e01007387 */ /* 0x0101e80000100800 */
[----:B0-----:R-:W4:Y:S04]  /*2a5b0*/  LDL.LU R14, [R1+0x4408] ;  /* 0x00440800010e7983 */ /* 0x001f280000300800 */
[----:B------:R-:W3:Y:S04]  /*2a5c0*/  LDL R4, [R1+0x1d64] ;  /* 0x001d640001047983 */ /* 0x000ee80000100800 */
[----:B------:R-:W3:Y:S01]  /*2a5d0*/  LDL R5, [R1+0x1d68] ;  /* 0x001d680001057983 */ /* 0x000ee20000100800 */
[----:B--2---:R-:W-:-:S02]  /*2a5e0*/  PRMT R0, RZ, 0x7610, R0 ;  /* 0x00007610ff007816 */ /* 0x004fc40000000000 */
[----:B---3--:R-:W-:-:S04]  /*2a5f0*/  @!P1 LOP3.LUT R5, R5, R4, RZ, 0x3c, !PT ;  /* 0x0000000405059212 */ /* 0x008fc800078e3cff */
[----:B------:R-:W-:-:S04]  /*2a600*/  @!P1 LOP3.LUT R4, R5, R4, RZ, 0x3c, !PT ;  /* 0x0000000405049212 */ /* 0x000fc800078e3cff */
[----:B------:R-:W-:-:S05]  /*2a610*/  @!P1 LOP3.LUT R5, R5, R4, RZ, 0x3c, !PT ;  /* 0x0000000405059212 */ /* 0x000fca00078e3cff */
[----:B------:R-:W2:Y:S04]  /*2a620*/  @!P1 LDG.E.U16 R0, desc[UR6][R4.64] ;  /* 0x0000000604009981 */ /* 0x000ea8000c1e1500 */
        /* <DEDUP_REMOVED lines=26> */
[----:B------:R-:W3:Y:S01]  /*2a7d0*/  @!P0 LDG.E.U16 R14, desc[UR6][R4.64] ;  /* 0x00000006040e8981 */ /* 0x000ee2000c1e1500 */
[----:B--2---:R-:W-:-:S03]  /*2a7e0*/  PRMT R0, RZ, 0x7610, R0 ;  /* 0x00007610ff007816 */ /* 0x004fc60000000000 */
[----:B---3--:R0:W-:Y:S04]  /*2a7f0*/  STL [R1+0xac], R14 ;  /* 0x0000ac0e01007387 */ /* 0x0081e80000100800 */
[----:B0-----:R-:W2:Y:S04]  /*2a800*/  LDL.LU R14, [R1+0x43f8] ;  /* 0x0043f800010e7983 */ /* 0x001ea80000300800 */
[----:B------:R-:W3:Y:S01]  /*2a810*/  LDL R5, [R1+0x1e60] ;  /* 0x001e600001057983 */ /* 0x000ee20000100800 */
[----:B------:R-:W-:-:S03]  /*2a820*/  @!P1 IMAD.MOV.U32 R4, RZ, RZ, R2 ;  /* 0x000000ffff049224 */ /* 0x000fc600078e0002 */
[----:B------:R-:W4:Y:S04]  /*2a830*/  LDL.LU R2, [R1+0x1d10] ;  /* 0x001d100001027983 */ /* 0x000f280000300800 */
[----:B---3--:R-:W3:Y:S04]  /*2a840*/  @!P1 LDG.E.U16 R0, desc[UR6][R4.64] ;  /* 0x0000000604009981 */ /* 0x008ee8000c1e1500 */
        /* <DEDUP_REMOVED lines=40> */
[----:B------:R-:W2:Y:S01]  /*2aad0*/  @!P0 LDG.E.U16 R14, desc[UR6][R4.64] ;  /* 0x00000006040e8981 */ /* 0x000ea2000c1e1500 */
[----:B---3--:R-:W-:-:S03]  /*2aae0*/  PRMT R0, RZ, 0x7610, R0 ;  /* 0x00007610ff007816 */ /* 0x008fc60000000000 */
[----:B--2---:R0:W-:Y:S04]  /*2aaf0*/  STL [R1+0xa4], R14 ;  /* 0x0000a40e01007387 */ /* 0x0041e80000100800 */
[----:B0-----:R-:W2:Y:S04]  /*2ab00*/  LDL.LU R14, [R1+0x43e8] ;  /* 0x0043e800010e7983 */ /* 0x001ea80000300800 */
[----:B------:R-:W3:Y:S01]  /*2ab10*/  LDL R5, [R1+0x1d0c] ;  /* 0x001d0c0001057983 */ /* 0x000ee20000100800 */
[----:B------:R-:W-:-:S03]  /*2ab20*/  @!P1 IMAD.MOV.U32 R4, RZ, RZ, R2 ;  /* 0x000000ffff049224 */ /* 0x000fc600078e0002 */
[----:B------:R-:W-:Y:S04]  /*2ab30*/  STL [R1+0x20b4], R2 ;  /* 0x0020b40201007387 */ /* 0x000fe80000100800 */
[----:B------:R-:W-:Y:S04]  /*2ab40*/  STL [R1+0x4314], R2 ;  /* 0x0043140201007387 */ /* 0x000fe80000100800 */
[----:B---3--:R-:W3:Y:S04]  /*2ab50*/  @!P1 LDG.E.U16 R0, desc[UR6][R4.64] ;  /* 0x0000000604009981 */ /* 0x008ee8000c1e1500 */
[----:B------:R-:W-:Y:S04]  /*2ab60*/  STL [R1+0x431c], R2 ;  /* 0x00431c0201007387 */ /* 0x000fe80000100800 */
[----:B------:R-:W-:Y:S04]  /*2ab70*/  STL [R1+0x4320], R2 ;  /* 0x0043200201007387 */ /* 0x000fe80000100800 */
[----:B------:R-:W-:Y:S04]  /*2ab80*/  STL [R1+0x4324], R2 ;  /* 0x0043240201007387 */ /* 0x000fe80000100800 */
        /* <DEDUP_REMOVED lines=202> */
[----:B------:R-:W4:Y:S04]  /*2b830*/  @!P0 LDG.E.U16 R15, desc[UR6][R4.64] ;  /* 0x00000006040f8981 */ /* 0x000f28000c1e1500 */
[----:B----4-:R0:W-:Y:S04]  /*2b840*/  STL [R1+0x48], R15 ;  /* 0x0000480f01007387 */ /* 0x0101e80000100800 */
[----:B0-----:R-:W4:Y:S04]  /*2b850*/  LDL.LU R15, [R1+0x4390] ;  /* 0x00439000010f7983 */ /* 0x001f280000300800 */
[----:B------:R-:W2:Y:S04]  /*2b860*/  LDL R4, [R1+0x1e00] ;  /* 0x001e000001047983 */ /* 0x000ea80000100800 */
[----:B------:R-:W2:Y:S01]  /*2b870*/  LDL R5, [R1+0x1e0c] ;  /* 0x001e0c0001057983 */ /* 0x000ea20000100800 */
[----:B---3--:R-:W-:-:S02]  /*2b880*/  PRMT R0, RZ, 0x7610, R0 ;  /* 0x00007610ff007816 */ /* 0x008fc40000000000 */
[----:B--2---:R-:W-:-:S04]  /*2b890*/  @!P1 LOP3.LUT R5, R5, R4, RZ, 0x3c, !PT ;  /* 0x0000000405059212 */ /* 0x004fc800078e3cff */
        /* <DEDUP_REMOVED lines=11> */
[----:B------:R0:W3:Y:S04]  /*2b950*/  @!P0 LDG.E.U16 R15, desc[UR6][R4.64] ;  /* 0x00000006040f8981 */ /* 0x0000e8000c1e1500 */
[----:B------:R-:W0:Y:S04]  /*2b960*/  LDL R4, [R1+0x1e80] ;  /* 0x001e800001047983 */ /* 0x000e280000100800 */
[----:B------:R-:W0:Y:S01]  /*2b970*/  LDL R5, [R1+0x1e8c] ;  /* 0x001e8c0001057983 */ /* 0x000e220000100800 */
[----:B--2---:R-:W-:Y:S02]  /*2b980*/  PRMT R0, RZ, 0x7610, R0 ;  /* 0x00007610ff007816 */ /* 0x004fe40000000000 */
[----:B0-----:R-:W-:-:S04]  /*2b990*/  @!P1 LOP3.LUT R5, R5, R4, RZ, 0x3c, !PT ;  /* 0x0000000405059212 */ /* 0x001fc800078e3cff */
[----:B------:R-:W-:-:S04]  /*2b9a0*/  @!P1 LOP3.LUT R4, R5, R4, RZ, 0x3c, !PT ;  /* 0x0000000405049212 */ /* 0x000fc800078e3cff */
[----:B------:R-:W-:-:S05]  /*2b9b0*/  @!P1 LOP3.LUT R5, R5, R4, RZ, 0x3c, !PT ;  /* 0x0000000405059212 */ /* 0x000fca00078e3cff */
[----:B------:R-:W2:Y:S04]  /*2b9c0*/  @!P1 LDG.E.U16 R0, desc[UR6][R4.64] ;  /* 0x0000000604009981 */ /* 0x000ea8000c1e1500 */
[----:B---3--:R0:W-:Y:S04]  /*2b9d0*/  STL [R1+0x40], R15 ;  /* 0x0000400f01007387 */ /* 0x0081e80000100800 */
[----:B0-----:R-:W3:Y:S04]  /*2b9e0*/  LDL R15, [R1+0x1f8c] ;  /* 0x001f8c00010f7983 */ /* 0x001ee80000100800 */
[----:B--2---:R0:W-:Y:S04]  /*2b9f0*/  STL [R1+0x3c], R0 ;  /* 0x00003c0001007387 */ /* 0x0041e80000100800 */
[----:B0-----:R-:W2:Y:S04]  /*2ba00*/  LDL.LU R0, [R1+0x4388] ;  /* 0x0043880001007983 */ /* 0x001ea80000300800 */
        /* <DEDUP_REMOVED lines=12> */
[----:B------:R-:W-:Y:S01]  /*2bad0*/  @!P1 LOP3.LUT R5, R5, R4, RZ, 0x3c, !PT ;  /* 0x0000000405059212 */ /* 0x000fe200078e3cff */
[----:B----4-:R-:W-:Y:S04]  /*2bae0*/  STL [R1+0x434c], R28 ;  /* 0x00434c1c01007387 */ /* 0x010fe80000100800 */
[----:B------:R0:W4:Y:S04]  /*2baf0*/  @!P1 LDG.E.U16 R27, desc[UR6][R4.64] ;  /* 0x00000006041b9981 */ /* 0x000128000c1e1500 */
[----:B------:R-:W0:Y:S04]  /*2bb00*/  LDL R4, [R1+0x1f78] ;  /* 0x001f780001047983 */ /* 0x000e280000100800 */
[----:B------:R-:W0:Y:S01]  /*2bb10*/  LDL R5, [R1+0x1f84] ;  /* 0x001f840001057983 */ /* 0x000e220000100800 */
[----:B------:R-:W-:-:S02]  /*2bb20*/  PRMT R7, RZ, 0x7610, R7 ;  /* 0x00007610ff077816 */ /* 0x000fc40000000007 */
[----:B0-----:R-:W-:-:S04]  /*2bb30*/  @!P0 LOP3.LUT R5, R5, R4, RZ, 0x3c, !PT ;  /* 0x0000000405058212 */ /* 0x001fc800078e3cff */
[----:B------:R-:W-:-:S04]  /*2bb40*/  @!P0 LOP3.LUT R4, R5, R4, RZ, 0x3c, !PT ;  /* 0x0000000405048212 */ /* 0x000fc800078e3cff */
[----:B------:R-:W-:Y:S01]  /*2bb50*/  @!P0 LOP3.LUT R5, R5, R4, RZ, 0x3c, !PT ;  /* 0x0000000405058212 */ /* 0x000fe200078e3cff */
[----:B----4-:R-:W-:Y:S04]  /*2bb60*/  STL [R1+0x4350], R27 ;  /* 0x0043501b01007387 */ /* 0x010fe80000100800 */
[----:B------:R3:W4:Y:S04]  /*2bb70*/  @!P0 LDG.E.U16 R7, desc[UR6][R4.64] ;  /* 0x0000000604078981 */ /* 0x000728000c1e1500 */
[----:B------:R-:W2:Y:S01]  /*2bb80*/  LDL R5, [R1+0x1f80] ;  /* 0x001f800001057983 */ /* 0x000ea20000100800 */
[----:B------:R-:W-:Y:S01]  /*2bb90*/  PRMT R6, RZ, 0x7610, R6 ;  /* 0x00007610ff067816 */ /* 0x000fe20000000006 */
[----:B---3--:R-:W-:-:S02]  /*2bba0*/  @!P1 IMAD.MOV.U32 R4, RZ, RZ, R15 ;  /* 0x000000ffff049224 */ /* 0x008fc400078e000f */
[----:B----4-:R-:W-:Y:S01]  /*2bbb0*/  STL [R1+0x4354], R7 ;  /* 0x0043540701007387 */ /* 0x010fe20000100800 */
[----:B--2---:R-:W-:-:S03]  /*2bbc0*/  PRMT R0, RZ, 0x7610, R0 ;  /* 0x00007610ff007816 */ /* 0x004fc60000000000 */
[----:B------:R-:W2:Y:S04]  /*2bbd0*/  LDL R15, [R1+0x1bf8] ;  /* 0x001bf800010f7983 */ /* 0x000ea80000100800 */
[----:B------:R0:W3:Y:S04]  /*2bbe0*/  @!P1 LDG.E.U16 R6, desc[UR6][R4.64] ;  /* 0x0000000604069981 */ /* 0x0000e8000c1e1500 */
[----:B------:R-:W0:Y:S04]  /*2bbf0*/  LDL R4, [R1+0x1cf4] ;  /* 0x001cf40001047983 */ /* 0x000e280000100800 */
[----:B------:R-:W0:Y:S02]  /*2bc00*/  LDL R5, [R1+0x1cf8] ;  /* 0x001cf80001057983 */ /* 0x000e240000100800 */
[----:B0-----:R-:W-:-:S04]  /*2bc10*/  @!P0 LOP3.LUT R5, R5, R4, RZ, 0x3c, !PT ;  /* 0x0000000405058212 */ /* 0x001fc800078e3cff */
[----:B------:R-:W-:-:S04]  /*2bc20*/  @!P0 LOP3.LUT R4, R5, R4, RZ, 0x3c, !PT ;  /* 0x0000000405048212 */ /* 0x000fc800078e3cff */
[----:B------:R-:W-:-:S05]  /*2bc30*/  @!P0 LOP3.LUT R5, R5, R4, RZ, 0x3c, !PT ;  /* 0x0000000405058212 */ /* 0x000fca00078e3cff */
[----:B------:R-:W4:Y:S04]  /*2bc40*/  @!P0 LDG.E.U16 R0, desc[UR6][R4.64] ;  /* 0x0000000604008981 */ /* 0x000f28000c1e1500 */
[----:B---3--:R-:W-:Y:S04]  /*2bc50*/  STL [R1+0x4358], R6 ;  /* 0x0043580601007387 */ /* 0x008fe80000100800 */
[----:B----4-:R0:W-:Y:S04]  /*2bc60*/  STL [R1+0x28], R0 ;  /* 0x0000280001007387 */ /* 0x0101e80000100800 */
        /* <DEDUP_REMOVED lines=14> */
[----:B----4-:R0:W-:Y:S04]  /*2bd50*/  STL [R1+0x24], R28 ;  /* 0x0000241c01007387 */ /* 0x0101e80000100800 */
[----:B------:R1:W4:Y:S01]  /*2bd60*/  @!P0 LDG.E.U16 R27, desc[UR6][R4.64] ;  /* 0x00000006041b8981 */ /* 0x000322000c1e1500 */
[----:B---3--:R-:W-:-:S03]  /*2bd70*/  PRMT R0, RZ, 0x7610, R0 ;  /* 0x00007610ff007816 */ /* 0x008fc60000000000 */
[----:B0-----:R-:W3:Y:S04]  /*2bd80*/  LDL R28, [R1+0x1d9c] ;  /* 0x001d9c00011c7983 */ /* 0x001ee80000100800 */
[----:B------:R-:W1:Y:S04]  /*2bd90*/  LDL R4, [R1+0x1c6c] ;  /* 0x001c6c0001047983 */ /* 0x000e680000100800 */
[----:B------:R-:W1:Y:S02]  /*2bda0*/  LDL R5, [R1+0x1c70] ;  /* 0x001c700001057983 */ /* 0x000e640000100800 */
[----:B-1----:R-:W-:-:S04]  /*2bdb0*/  @!P1 LOP3.LUT R5, R5, R4, RZ, 0x3c, !PT ;  /* 0x0000000405059212 */ /* 0x002fc800078e3cff */
[----:B------:R-:W-:-:S04]  /*2bdc0*/  @!P1 LOP3.LUT R4, R5, R4, RZ, 0x3c, !PT ;  /* 0x0000000405049212 */ /* 0x000fc800078e3cff */
[----:B------:R-:W-:-:S05]  /*2bdd0*/  @!P1 LOP3.LUT R5, R5, R4, RZ, 0x3c, !PT ;  /* 0x0000000405059212 */ /* 0x000fca00078e3cff */
[----:B------:R-:W2:Y:S04]  /*2bde0*/  @!P1 LDG.E.U16 R0, desc[UR6][R4.64] ;  /* 0x0000000604009981 */ /* 0x000ea8000c1e1500 */
[----:B----4-:R0:W-:Y:S04]  /*2bdf0*/  STL [R1+0x20], R27 ;  /* 0x0000201b01007387 */ /* 0x0101e80000100800 */
[----:B0-----:R-:W4:Y:S04]  /*2be00*/  LDL R27, [R1+0x1d98] ;  /* 0x001d9800011b7983 */ /* 0x001f280000100800 */
[----:B--2---:R0:W-:Y:S04]  /*2be10*/  STL [R1+0x1c], R0 ;  /* 0x00001c0001007387 */ /* 0x0041e80000100800 */
[----:B0-----:R-:W2:Y:S04]  /*2be20*/  LDL.LU R0, [R1+0x4380] ;  /* 0x0043800001007983 */ /* 0x001ea80000300800 */
[----:B------:R-:W3:Y:S01]  /*2be30*/  LDL R5, [R1+0x1bf4] ;  /* 0x001bf40001057983 */ /* 0x000ee20000100800 */
[----:B------:R-:W-:Y:S01]  /*2be40*/  PRMT R14, RZ, 0x7610, R14 ;  /* 0x00007610ff0e7816 */ /* 0x000fe2000000000e */
[----:B------:R-:W-:Y:S01]  /*2be50*/  @!P0 IMAD.MOV.U32 R4, RZ, RZ, R15 ;  /* 0x000000ffff048224 */ /* 0x000fe200078e000f */
[----:B------:R-:W-:Y:S01]  /*2be60*/  PRMT R29, RZ, 0x7610, R29 ;  /* 0x00007610ff1d7816 */ /* 0x000fe2000000001d */
[----:B------:R-:W4:Y:S04]  /*2be70*/  LDL R15, [R1+0x1e10] ;  /* 0x001e1000010f7983 */ /* 0x000f280000100800 */
[----:B---3--:R0:W3:Y:S04]  /*2be80*/  @!P0 LDG.E.U16 R14, desc[UR6][R4.64] ;  /* 0x00000006040e8981 */ /* 0x0080e8000c1e1500 */
[----:B------:R-:W0:Y:S04]  /*2be90*/  LDL R4, [R1+0x1bec] ;  /* 0x001bec0001047983 */ /* 0x000e280000100800 */
[----:B------:R-:W0:Y:S02]  /*2bea0*/  LDL R5, [R1+0x1bf0] ;  /* 0x001bf00001057983 */ /* 0x000e240000100800 */
        /* <DEDUP_REMOVED lines=8> */
[----:B------:R-:W4:Y:S01]  /*2bf30*/  LDL R5, [R1+0x1d80] ;  /* 0x001d800001057983 */ /* 0x000f220000100800 */
[----:B------:R-:W-:Y:S01]  /*2bf40*/  PRMT R0, RZ, 0x7610, R0 ;  /* 0x00007610ff007816 */ /* 0x000fe20000000000 */
[----:B------:R-:W-:-:S02]  /*2bf50*/  @!P0 IMAD.MOV.U32 R4, RZ, RZ, R28 ;  /* 0x000000ffff048224 */ /* 0x000fc400078e001c */
[----:B------:R-:W2:Y:S04]  /*2bf60*/  LDL R28, [R1+0x1e94] ;  /* 0x001e9400011c7983 */ /* 0x000ea80000100800 */
[----:B----4-:R-:W4:Y:S01]  /*2bf70*/  @!P0 LDG.E.U16 R0, desc[UR6][R4.64] ;  /* 0x0000000604008981 */ /* 0x010f22000c1e1500 */
[----:B------:R-:W-:-:S03]  /*2bf80*/  PRMT R7, RZ, 0x7610, R7 ;  /* 0x00007610ff077816 */ /* 0x000fc60000000007 */
[----:B----4-:R0:W-:Y:S04]  /*2bf90*/  STL [R1+0x10], R0 ;  /* 0x0000100001007387 */ /* 0x0101e80000100800 */
[----:B0-----:R-:W4:Y:S04]  /*2bfa0*/  LDL.LU R0, [R1+0x4378] ;  /* 0x0043780001007983 */ /* 0x001f280000300800 */
[----:B------:R-:W3:Y:S01]  /*2bfb0*/  LDL R5, [R1+0x1d94] ;  /* 0x001d940001057983 */ /* 0x000ee20000100800 */
[----:B------:R-:W-:Y:S01]  /*2bfc0*/  @!P1 IMAD.MOV.U32 R4, RZ, RZ, R27 ;  /* 0x000000ffff049224 */ /* 0x000fe200078e001b */
[----:B------:R-:W-:-:S02]  /*2bfd0*/  PRMT R3, RZ, 0x7610, R3 ;  /* 0x00007610ff037816 */ /* 0x000fc40000000003 */
        /* <DEDUP_REMOVED lines=8> */
[----:B------:R0:W2:Y:S04]  /*2c060*/  @!P0 LDG.E.U16 R3, desc[UR6][R4.64] ;  /* 0x0000000604038981 */ /* 0x0000a8000c1e1500 */
[----:B---3--:R1:W-:Y:S01]  /*2c070*/  STL [R1+0xc], R7 ;  /* 0x00000c0701007387 */ /* 0x0083e20000100800 */
[----:B0-----:R-:W-:Y:S02]  /*2c080*/  @!P1 IMAD.MOV.U32 R4, RZ, RZ, R14 ;  /* 0x000000ffff049224 */ /* 0x001fe400078e000e */
[----:B------:R-:W-:Y:S01]  /*2c090*/  @!P1 IMAD.MOV.U32 R5, RZ, RZ, R15 ;  /* 0x000000ffff059224 */ /* 0x000fe200078e000f */
[----:B-1----:R-:W3:Y:S04]  /*2c0a0*/  LDL R7, [R1+0x1e9c] ;  /* 0x001e9c0001077983 */ /* 0x002ee80000100800 */
[----:B------:R0:W4:Y:S04]  /*2c0b0*/  @!P1 LDG.E.U16 R6, desc[UR6][R4.64] ;  /* 0x0000000604069981 */ /* 0x000128000c1e1500 */
[----:B--2---:R-:W-:Y:S04]  /*2c0c0*/  STL [R1+0x8], R3 ;  /* 0x0000080301007387 */ /* 0x004fe80000100800 */
[----:B------:R-:W2:Y:S01]  /*2c0d0*/  LDL R5, [R1+0x1e88] ;  /* 0x001e880001057983 */ /* 0x000ea20000100800 */
[----:B------:R-:W-:Y:S01]  /*2c0e0*/  PRMT R2, RZ, 0x7610, R2 ;  /* 0x00007610ff027816 */ /* 0x000fe20000000002 */
[----:B0-----:R-:W-:Y:S01]  /*2c0f0*/  @!P0 IMAD.MOV.U32 R4, RZ, RZ, R28 ;  /* 0x000000ffff048224 */ /* 0x001fe200078e001c */
[----:B------:R-:W-:Y:S01]  /*2c100*/  PRMT R29, RZ, 0x7610, R29 ;  /* 0x00007610ff1d7816 */ /* 0x000fe2000000001d */
[----:B------:R-:W3:Y:S04]  /*2c110*/  LDL R15, [R1+0x1f14] ;  /* 0x001f1400010f7983 */ /* 0x000ee80000100800 */
[----:B------:R-:W3:Y:S04]  /*2c120*/  LDL R14, [R1+0x1f10] ;  /* 0x001f1000010e7983 */ /* 0x000ee80000100800 */
[----:B--2---:R3:W2:Y:S04]  /*2c130*/  @!P0 LDG.E.U16 R2, desc[UR6][R4.64] ;  /* 0x0000000604028981 */ /* 0x0046a8000c1e1500 */
[----:B----4-:R0:W-:Y:S04]  /*2c140*/  STL [R1+0x4], R6 ;  /* 0x0000040601007387 */ /* 0x0101e80000100800 */
[----:B------:R-:W4:Y:S01]  /*2c150*/  LDL R28, [R1+0x1f94] ;  /* 0x001f9400011c7983 */ /* 0x000f220000100800 */
[----:B---3--:R-:W-:-:S02]  /*2c160*/  @!P1 IMAD.MOV.U32 R4, RZ, RZ, R7 ;  /* 0x000000ffff049224 */ /* 0x008fc400078e0007 */
[----:B------:R-:W-:Y:S01]  /*2c170*/  @!P1 IMAD.MOV.U32 R5, RZ, RZ, R27 ;  /* 0x000000ffff059224 */ /* 0x000fe200078e001b */
[----:B0-----:R-:W3:Y:S04]  /*2c180*/  LDL R6, [R1+0x1f1c] ;  /* 0x001f1c0001067983 */ /* 0x001ee80000100800 */
[----:B------:R0:W4:Y:S04]  /*2c190*/  @!P1 LDG.E.U16 R29, desc[UR6][R4.64] ;  /* 0x00000006041d9981 */ /* 0x000128000c1e1500 */
[----:B--2---:R1:W-:Y:S04]  /*2c1a0*/  STL [R1+0x4328], R2 ;  /* 0x0043280201007387 */ /* 0x0043e80000100800 */
[----:B------:R-:W2:Y:S01]  /*2c1b0*/  LDL R5, [R1+0x1f08] ;  /* 0x001f080001057983 */ /* 0x000ea20000100800 */
[----:B------:R-:W-:Y:S01]  /*2c1c0*/  PRMT R26, RZ, 0x7610, R26 ;  /* 0x00007610ff1a7816 */ /* 0x000fe2000000001a */
[----:B0-----:R-:W-:-:S02]  /*2c1d0*/  @!P0 IMAD.MOV.U32 R4, RZ, RZ, R15 ;  /* 0x000000ffff048224 */ /* 0x001fc400078e000f */
[----:B------:R-:W4:Y:S04]  /*2c1e0*/  LDL R27, [R1+0x1f90] ;  /* 0x001f9000011b7983 */ /* 0x000f280000100800 */
[----:B------:R-:W4:Y:S04]  /*2c1f0*/  LDL R7, [R1+0x1f9c] ;  /* 0x001f9c0001077983 */ /* 0x000f280000100800 */
[----:B-1----:R-:W4:Y:S01]  /*2c200*/  LDL R2, [R1+0x1f88] ;  /* 0x001f880001027983 */ /* 0x002f220000100800 */
[----:B------:R-:W-:Y:S01]  /*2c210*/  PRMT R25, RZ, 0x7610, R25 ;  /* 0x00007610ff197816 */ /* 0x000fe20000000019 */
[----:B------:R-:W-:-:S02]  /*2c220*/  @!P1 IMAD.MOV.U32 R15, RZ, RZ, R14 ;  /* 0x000000ffff0f9224 */ /* 0x000fc400078e000e */
[----:B---3--:R-:W-:-:S05]  /*2c230*/  @!P1 IMAD.MOV.U32 R14, RZ, RZ, R6 ;  /* 0x000000ffff0e9224 */ /* 0x008fca00078e0006 */
[----:B------:R4:W3:Y:S04]  /*2c240*/  @!P1 LDG.E.U16 R25, desc[UR6][R14.64] ;  /* 0x000000060e199981 */ /* 0x0008e8000c1e1500 */
[----:B--2---:R0:W2:Y:S01]  /*2c250*/  @!P0 LDG.E.U16 R26, desc[UR6][R4.64] ;  /* 0x00000006041a8981 */ /* 0x0040a2000c1e1500 */
[----:B----4-:R-:W-:Y:S02]  /*2c260*/  @!P0 IMAD.MOV.U32 R14, RZ, RZ, R28 ;  /* 0x000000ffff0e8224 */ /* 0x010fe400078e001c */
[----:B------:R-:W-:Y:S01]  /*2c270*/  @!P0 IMAD.MOV.U32 R15, RZ, RZ, R2 ;  /* 0x000000ffff0f8224 */ /* 0x000fe200078e0002 */
[----:B0-----:R-:W-:-:S06]  /*2c280*/  PRMT R5, RZ, 0x7610, R5 ;  /* 0x00007610ff057816 */ /* 0x001fcc0000000005 */
[----:B------:R0:W4:Y:S01]  /*2c290*/  @!P0 LDG.E.U16 R5, desc[UR6][R14.64] ;  /* 0x000000060e058981 */ /* 0x000122000c1e1500 */
[----:B------:R-:W-:-:S03]  /*2c2a0*/  PRMT R4, RZ, 0x7610, R4 ;  /* 0x00007610ff047816 */ /* 0x000fc60000000004 */
[----:B------:R1:W-:Y:S01]  /*2c2b0*/  STL [R1+0x432c], R29 ;  /* 0x00432c1d01007387 */ /* 0x0003e20000100800 */
[----:B0-----:R-:W-:Y:S02]  /*2c2c0*/  @!P1 IMAD.MOV.U32 R14, RZ, RZ, R7 ;  /* 0x000000ffff0e9224 */ /* 0x001fe400078e0007 */
[----:B------:R-:W-:-:S05]  /*2c2d0*/  @!P1 IMAD.MOV.U32 R15, RZ, RZ, R27 ;  /* 0x000000ffff0f9224 */ /* 0x000fca00078e001b */
[----:B------:R-:W4:Y:S04]  /*2c2e0*/  @!P1 LDG.E.U16 R4, desc[UR6][R14.64] ;  /* 0x000000060e049981 */ /* 0x000f28000c1e1500 */
[----:B--2---:R0:W-:Y:S04]  /*2c2f0*/  STL [R1+0x4330], R26 ;  /* 0x0043301a01007387 */ /* 0x0041e80000100800 */
[----:B------:R-:W2:Y:S04]  /*2c300*/  LDL R6, [R1+0x1ce8] ;  /* 0x001ce80001067983 */ /* 0x000ea80000100800 */
[----:B-1----:R-:W2:Y:S04]  /*2c310*/  LDL R29, [R1+0x1ce4] ;  /* 0x001ce400011d7983 */ /* 0x002ea80000100800 */
[----:B---3--:R1:W-:Y:S04]  /*2c320*/  STL [R1+0x4334], R25 ;  /* 0x0043341901007387 */ /* 0x0083e80000100800 */
[----:B------:R-:W3:Y:S04]  /*2c330*/  LDL R28, [R1+0x1cdc] ;  /* 0x001cdc00011c7983 */ /* 0x000ee80000100800 */
[----:B------:R-:W3:Y:S04]  /*2c340*/  LDL R2, [R1+0x1ce0] ;  /* 0x001ce00001027983 */ /* 0x000ee80000100800 */
[----:B----4-:R4:W-:Y:S04]  /*2c350*/  STL [R1+0x4338], R5 ;  /* 0x0043380501007387 */ /* 0x0109e80000100800 */
[----:B------:R-:W3:Y:S04]  /*2c360*/  LDL R27, [R1+0x1c64] ;  /* 0x001c6400011b7983 */ /* 0x000ee80000100800 */
[----:B0-----:R-:W3:Y:S04]  /*2c370*/  LDL R26, [R1+0x1c68] ;  /* 0x001c6800011a7983 */ /* 0x001ee80000100800 */
[----:B-1----:R-:W3:Y:S04]  /*2c380*/  LDL R25, [R1+0x1c5c] ;  /* 0x001c5c0001197983 */ /* 0x002ee80000100800 */
[----:B------:R-:W3:Y:S01]  /*2c390*/  LDL R7, [R1+0x1c60] ;  /* 0x001c600001077983 */ /* 0x000ee20000100800 */
[----:B------:R-:W-:-:S03]  /*2c3a0*/  PRMT R24, RZ, 0x7610, R24 ;  /* 0x00007610ff187816 */ /* 0x000fc60000000018 */
[----:B------:R0:W-:Y:S04]  /*2c3b0*/  STL [R1+0x433c], R4 ;  /* 0x00433c0401007387 */ /* 0x0001e80000100800 */
[----:B----4-:R-:W4:Y:S01]  /*2c3c0*/  LDL R5, [R1+0x1be8] ;  /* 0x001be80001057983 */ /* 0x010f220000100800 */
[----:B--2---:R-:W-:Y:S02]  /*2c3d0*/  @!P0 IMAD.MOV.U32 R14, RZ, RZ, R6 ;  /* 0x000000ffff0e8224 */ /* 0x004fe400078e0006 */
[----:B------:R-:W-:Y:S01]  /*2c3e0*/  @!P0 IMAD.MOV.U32 R15, RZ, RZ, R29 ;  /* 0x000000ffff0f8224 */ /* 0x000fe200078e001d */
[----:B------:R-:W2:Y:S04]  /*2c3f0*/  LDL R6, [R1+0x1be4] ;  /* 0x001be40001067983 */ /* 0x000ea80000100800 */
[----:B------:R3:W2:Y:S01]  /*2c400*/  @!P0 LDG.E.U16 R24, desc[UR6][R14.64] ;  /* 0x000000060e188981 */ /* 0x0006a2000c1e1500 */
[----:B------:R-:W-:-:S02]  /*2c410*/  PRMT R20, RZ, 0x7610, R20 ;  /* 0x00007610ff147816 */ /* 0x000fc40000000014 */
[----:B------:R-:W-:Y:S01]  /*2c420*/  PRMT R18, RZ, 0x7610, R18 ;  /* 0x00007610ff127816 */ /* 0x000fe20000000012 */
[----:B---3--:R-:W-:Y:S02]  /*2c430*/  @!P1 IMAD.MOV.U32 R14, RZ, RZ, R2 ;  /* 0x000000ffff0e9224 */ /* 0x008fe400078e0002 */
[----:B------:R-:W-:-:S05]  /*2c440*/  @!P1 IMAD.MOV.U32 R15, RZ, RZ, R28 ;  /* 0x000000ffff0f9224 */ /* 0x000fca00078e001c */
[----:B------:R1:W3:Y:S01]  /*2c450*/  @!P1 LDG.E.U16 R20, desc[UR6][R14.64] ;  /* 0x000000060e149981 */ /* 0x0002e2000c1e1500 */
[----:B------:R-:W-:Y:S01]  /*2c460*/  PRMT R16, RZ, 0x7610, R16 ;  /* 0x00007610ff107816 */ /* 0x000fe20000000010 */
[----:B-1----:R-:W-:Y:S02]  /*2c470*/  @!P0 IMAD.MOV.U32 R14, RZ, RZ, R26 ;  /* 0x000000ffff0e8224 */ /* 0x002fe400078e001a */
[----:B------:R-:W-:-:S05]  /*2c480*/  @!P0 IMAD.MOV.U32 R15, RZ, RZ, R27 ;  /* 0x000000ffff0f8224 */ /* 0x000fca00078e001b */
[----:B------:R1:W3:Y:S01]  /*2c490*/  @!P0 LDG.E.U16 R18, desc[UR6][R14.64] ;  /* 0x000000060e128981 */ /* 0x0002e2000c1e1500 */
[----:B------:R-:W-:Y:S01]  /*2c4a0*/  PRMT R17, RZ, 0x7610, R17 ;  /* 0x00007610ff117816 */ /* 0x000fe20000000011 */
[----:B-1----:R-:W-:Y:S02]  /*2c4b0*/  @!P1 IMAD.MOV.U32 R14, RZ, RZ, R7 ;  /* 0x000000ffff0e9224 */ /* 0x002fe400078e0007 */
[----:B------:R-:W-:-:S05]  /*2c4c0*/  @!P1 IMAD.MOV.U32 R15, RZ, RZ, R25 ;  /* 0x000000ffff0f9224 */ /* 0x000fca00078e0019 */
[----:B------:R4:W3:Y:S02]  /*2c4d0*/  @!P1 LDG.E.U16 R16, desc[UR6][R14.64] ;  /* 0x000000060e109981 */ /* 0x0008e4000c1e1500 */
[----:B----4-:R-:W-:Y:S02]  /*2c4e0*/  @!P0 IMAD.MOV.U32 R14, RZ, RZ, R5 ;  /* 0x000000ffff0e8224 */ /* 0x010fe400078e0005 */
[----:B--2---:R-:W-:Y:S01]  /*2c4f0*/  @!P0 IMAD.MOV.U32 R15, RZ, RZ, R6 ;  /* 0x000000ffff0f8224 */ /* 0x004fe200078e0006 */
[----:B------:R1:W-:Y:S04]  /*2c500*/  STL [R1+0x4340], R24 ;  /* 0x0043401801007387 */ /* 0x0003e80000100800 */
[----:B------:R-:W2:Y:S04]  /*2c510*/  @!P0 LDG.E.U16 R17, desc[UR6][R14.64] ;  /* 0x000000060e118981 */ /* 0x000ea8000c1e1500 */
[----:B0-----:R-:W4:Y:S04]  /*2c520*/  LDL R4, [R1+0x1bdc] ;  /* 0x001bdc0001047983 */ /* 0x001f280000100800 */
[----:B------:R-:W4:Y:S01]  /*2c530*/  LDL R2, [R1+0x1be0] ;  /* 0x001be00001027983 */ /* 0x000f220000100800 */
[----:B------:R-:W-:-:S03]  /*2c540*/  PRMT R19, RZ, 0x7610, R19 ;  /* 0x00007610ff137816 */ /* 0x000fc60000000013 */
[----:B---3--:R0:W-:Y:S04]  /*2c550*/  STL [R1+0x4344], R20 ;  /* 0x0043441401007387 */ /* 0x0081e80000100800 */
[----:B------:R3:W-:Y:S04]  /*2c560*/  STL [R1+0x4348], R18 ;  /* 0x0043481201007387 */ /* 0x0007e80000100800 */
[----:B------:R-:W-:Y:S04]  /*2c570*/  STL [R1+0x435c], R16 ;  /* 0x00435c1001007387 */ /* 0x000fe80000100800 */
[----:B-1----:R-:W3:Y:S04]  /*2c580*/  LDL R24, [R1+0x1d90] ;  /* 0x001d900001187983 */ /* 0x002ee80000100800 */
[----:B0-----:R-:W3:Y:S04]  /*2c590*/  LDL R20, [R1+0x1dac] ;  /* 0x001dac0001147983 */ /* 0x001ee80000100800 */
[----:B--2---:R0:W-:Y:S01]  /*2c5a0*/  STL [R1+0x4360], R17 ;  /* 0x0043601101007387 */ /* 0x0041e20000100800 */
[----:B----4-:R-:W-:-:S02]  /*2c5b0*/  @!P1 IMAD.MOV.U32 R15, RZ, RZ, R4 ;  /* 0x000000ffff0f9224 */ /* 0x010fc400078e0004 */
[----:B------:R-:W-:Y:S01]  /*2c5c0*/  @!P1 IMAD.MOV.U32 R14, RZ, RZ, R2 ;  /* 0x000000ffff0e9224 */ /* 0x000fe200078e0002 */
[----:B---3--:R-:W2:Y:S04]  /*2c5d0*/  LDL R18, [R1+0x1da4] ;  /* 0x001da40001127983 */ /* 0x008ea80000100800 */
[----:B------:R-:W3:Y:S04]  /*2c5e0*/  LDL R5, [R1+0x1da8] ;  /* 0x001da80001057983 */ /* 0x000ee80000100800 */
[----:B------:R1:W4:Y:S04]  /*2c5f0*/  @!P1 LDG.E.U16 R19, desc[UR6][R14.64] ;  /* 0x000000060e139981 */ /* 0x000328000c1e1500 */
[----:B------:R-:W4:Y:S04]  /*2c600*/  LDL R4, [R1+0x1e18] ;  /* 0x001e180001047983 */ /* 0x000f280000100800 */
[----:B------:R-:W4:Y:S01]  /*2c610*/  LDL R2, [R1+0x1e24] ;  /* 0x001e240001027983 */ /* 0x000f220000100800 */
[----:B------:R-:W-:-:S02]  /*2c620*/  PRMT R21, RZ, 0x7610, R21 ;  /* 0x00007610ff157816 */ /* 0x000fc40000000015 */
[----:B------:R-:W-:Y:S01]  /*2c630*/  PRMT R22, RZ, 0x7610, R22 ;  /* 0x00007610ff167816 */ /* 0x000fe20000000016 */
[----:B------:R-:W4:Y:S04]  /*2c640*/  LDL.LU R6, [R1+0xb48] ;  /* 0x000b480001067983 */ /* 0x000f280000300800 */
[----:B0-----:R-:W4:Y:S04]  /*2c650*/  LDL.LU R17, [R1+0xabc] ;  /* 0x000abc0001117983 */ /* 0x001f280000300800 */
[----:B------:R-:W4:Y:S04]  /*2c660*/  LDL.LU R16, [R1+0xab4] ;  /* 0x000ab40001107983 */ /* 0x000f280000300800 */
[----:B------:R-:W4:Y:S04]  /*2c670*/  LDL.LU R7, [R1+0xaac] ;  /* 0x000aac0001077983 */ /* 0x000f280000300800 */
[----:B------:R-:W4:Y:S01]  /*2c680*/  LDL.LU R27, [R1+0xaa4] ;  /* 0x000aa400011b7983 */ /* 0x000f220000300800 */
[----:B------:R-:W-:Y:S01]  /*2c690*/  PRMT R23, RZ, 0x7610, R23 ;  /* 0x00007610ff177816 */ /* 0x000fe20000000017 */
[----:B-1----:R-:W-:-:S02]  /*2c6a0*/  @!P0 IMAD.MOV.U32 R15, RZ, RZ, R24 ;  /* 0x000000ffff0f8224 */ /* 0x002fc400078e0018 */
[----:B------:R-:W-:-:S05]  /*2c6b0*/  @!P0 IMAD.MOV.U32 R14, RZ, RZ, R20 ;  /* 0x000000ffff0e8224 */ /* 0x000fca00078e0014 */
[----:B------:R2:W4:Y:S02]  /*2c6c0*/  @!P0 LDG.E.U16 R21, desc[UR6][R14.64] ;  /* 0x000000060e158981 */ /* 0x000524000c1e1500 */
[----:B--2---:R-:W-:Y:S02]  /*2c6d0*/  @!P1 IMAD.MOV.U32 R15, RZ, RZ, R18 ;  /* 0x000000ffff0f9224 */ /* 0x004fe400078e0012 */
[----:B---3--:R-:W-:Y:S01]  /*2c6e0*/  @!P1 IMAD.MOV.U32 R14, RZ, RZ, R5 ;  /* 0x000000ffff0e9224 */ /* 0x008fe200078e0005 */
[----:B----4-:R0:W-:Y:S04]  /*2c6f0*/  STL [R1+0x4364], R19 ;  /* 0x0043641301007387 */ /* 0x0101e80000100800 */
[----:B------:R1:W2:Y:S04]  /*2c700*/  @!P1 LDG.E.U16 R22, desc[UR6][R14.64] ;  /* 0x000000060e169981 */ /* 0x0002a8000c1e1500 */
[----:B0-----:R-:W3:Y:S04]  /*2c710*/  LDL.LU R19, [R1+0xb38] ;  /* 0x000b380001137983 */ /* 0x001ee80000300800 */
[----:B------:R-:W4:Y:S04]  /*2c720*/  LDL R25, [R1+0x1fb8] ;  /* 0x001fb80001197983 */ /* 0x000f280000100800 */
[----:B------:R-:W3:Y:S01]  /*2c730*/  LDL R24, [R1+0x1fc4] ;  /* 0x001fc40001187983 */ /* 0x000ee20000100800 */
[----:B-1----:R-:W-:-:S02]  /*2c740*/  @!P0 IMAD.MOV.U32 R14, RZ, RZ, R2 ;  /* 0x000000ffff0e8224 */ /* 0x002fc400078e0002 */
[----:B------:R-:W-:-:S05]  /*2c750*/  @!P0 IMAD.MOV.U32 R15, RZ, RZ, R4 ;  /* 0x000000ffff0f8224 */ /* 0x000fca00078e0004 */
[----:B------:R3:W4:Y:S04]  /*2c760*/  @!P0 LDG.E.U16 R23, desc[UR6][R14.64] ;  /* 0x000000060e178981 */ /* 0x000728000c1e1500 */
[----:B------:R0:W-:Y:S04]  /*2c770*/  STL [R1+0x4368], R21 ;  /* 0x0043681501007387 */ /* 0x0001e80000100800 */
[----:B0-----:R-:W4:Y:S04]  /*2c780*/  LDL.LU R21, [R1+0xb40] ;  /* 0x000b400001157983 */ /* 0x001f280000300800 */
[----:B--2---:R0:W-:Y:S04]  /*2c790*/  STL [R1+0x436c], R22 ;  /* 0x00436c1601007387 */ /* 0x0041e80000100800 */
[----:B------:R-:W2:Y:S04]  /*2c7a0*/  LDL.LU R18, [R1+0xa2c] ;  /* 0x000a2c0001127983 */ /* 0x000ea80000300800 */
[----:B------:R-:W2:Y:S04]  /*2c7b0*/  LDL.LU R20, [R1+0xa24] ;  /* 0x000a240001147983 */ /* 0x000ea80000300800 */
[----:B------:R-:W2:Y:S04]  /*2c7c0*/  LDL.LU R4, [R1+0xa1c] ;  /* 0x000a1c0001047983 */ /* 0x000ea80000300800 */
[----:B------:R-:W2:Y:S04]  /*2c7d0*/  LDL.LU R29, [R1+0xa14] ;  /* 0x000a1400011d7983 */ /* 0x000ea80000300800 */
[----:B------:R-:W2:Y:S01]  /*2c7e0*/  LDL.LU R2, [R1+0x99c] ;  /* 0x00099c0001027983 */ /* 0x000ea20000300800 */
[----:B---3--:R-:W-:-:S02]  /*2c7f0*/  @!P0 IMAD.MOV.U32 R14, RZ, RZ, R24 ;  /* 0x000000ffff0e8224 */ /* 0x008fc400078e0018 */
[----:B----4-:R-:W-:Y:S01]  /*2c800*/  @!P0 IMAD.MOV.U32 R15, RZ, RZ, R25 ;  /* 0x000000ffff0f8224 */ /* 0x010fe200078e0019 */
[----:B0-----:R-:W-:-:S06]  /*2c810*/  PRMT R22, RZ, 0x7610, R22 ;  /* 0x00007610ff167816 */ /* 0x001fcc0000000016 */
[----:B------:R-:W3:Y:S04]  /*2c820*/  @!P0 LDG.E.U16 R22, desc[UR6][R14.64] ;  /* 0x000000060e168981 */ /* 0x000ee8000c1e1500 */
[----:B------:R-:W-:Y:S04]  /*2c830*/  STL [R1+0x4370], R23 ;  /* 0x0043701701007387 */ /* 0x000fe80000100800 */
[----:B------:R-:W4:Y:S04]  /*2c840*/  LDL.LU R24, [R1+0x994] ;  /* 0x0009940001187983 */ /* 0x000f280000300800 */
[----:B------:R-:W4:Y:S04]  /*2c850*/  LDL.LU R25, [R1+0x98c] ;  /* 0x00098c0001197983 */ /* 0x000f280000300800 */
[----:B------:R-:W4:Y:S04]  /*2c860*/  LDL.LU R26, [R1+0x984] ;  /* 0x00098400011a7983 */ /* 0x000f280000300800 */
[----:B------:R-:W4:Y:S01]  /*2c870*/  LDL.LU R28, [R1+0x90c] ;  /* 0x00090c00011c7983 */ /* 0x000f220000300800 */
[----:B------:R-:W0:Y:S02]  /*2c880*/  S2R R3, SR_TID.X ;  /* 0x0000000000037919 */ /* 0x000e240000002100 */
[----:B0-----:R-:W-:-:S05]  /*2c890*/  LOP3.LUT R3, R3, 0x3f, RZ, 0xc0, !PT ;  /* 0x0000003f03037812 */ /* 0x001fca00078ec0ff */
[----:B------:R-:W-:-:S05]  /*2c8a0*/  IMAD.SHL.U32 R3, R3, 0x2, RZ ;  /* 0x0000000203037824 */ /* 0x000fca00078e00ff */
[----:B------:R-:W-:-:S05]  /*2c8b0*/  LOP3.LUT R5, R3, 0x60, RZ, 0x3c, !PT ;  /* 0x0000006003057812 */ /* 0x000fca00078e3cff */
[----:B------:R0:W-:Y:S04]  /*2c8c0*/  STS.U16 [R5+UR4+0x4c80], R6 ;  /* 0x004c800605007988 */ /* 0x0001e80008000404 */
[----:B------:R-:W-:Y:S04]  /*2c8d0*/  STS.U16 [R5+UR4+0x4d00], R21 ;  /* 0x004d001505007988 */ /* 0x000fe80008000404 */
[----:B------:R-:W-:Y:S04]  /*2c8e0*/  STS.U16 [R5+UR4+0x4d80], R19 ;  /* 0x004d801305007988 */ /* 0x000fe80008000404 */
[----:B------:R-:W-:Y:S04]  /*2c8f0*/  STS.U16 [R5+UR4+0x5c00], R17 ;  /* 0x005c001105007988 */ /* 0x000fe80008000404 */
[----:B0-----:R-:W4:Y:S04]  /*2c900*/  LDL.LU R6, [R1+0x904] ;  /* 0x0009040001067983 */ /* 0x001f280000300800 */
[----:B------:R-:W4:Y:S04]  /*2c910*/  LDL.LU R3, [R1+0x8fc] ;  /* 0x0008fc0001037983 */ /* 0x000f280000300800 */
[----:B------:R-:W4:Y:S04]  /*2c920*/  LDL.LU R14, [R1+0x8f4] ;  /* 0x0008f400010e7983 */ /* 0x000f280000300800 */
[----:B------:R-:W4:Y:S04]  /*2c930*/  LDL.LU R15, [R1+0x888] ;  /* 0x00088800010f7983 */ /* 0x000f280000300800 */
[----:B------:R-:W4:Y:S04]  /*2c940*/  LDL.LU R23, [R1+0x880] ;  /* 0x0008800001177983 */ /* 0x000f280000300800 */
[----:B------:R-:W-:Y:S04]  /*2c950*/  STS.U16 [R5+UR4+0x5c80], R16 ;  /* 0x005c801005007988 */ /* 0x000fe80008000404 */
[----:B------:R-:W-:Y:S04]  /*2c960*/  STS.U16 [R5+UR4+0x5d00], R7 ;  /* 0x005d000705007988 */ /* 0x000fe80008000404 */
[----:B------:R-:W-:Y:S04]  /*2c970*/  STS.U16 [R5+UR4+0x5d80], R27 ;  /* 0x005d801b05007988 */ /* 0x000fe80008000404 */
[----:B--2---:R-:W-:Y:S04]  /*2c980*/  STS.U16 [R5+UR4+0x6c00], R18 ;  /* 0x006c001205007988 */ /* 0x004fe80008000404 */
[----:B------:R-:W-:Y:S04]  /*2c990*/  STS.U16 [R5+UR4+0x6c80], R20 ;  /* 0x006c801405007988 */ /* 0x000fe80008000404 */
[----:B------:R-:W-:Y:S04]  /*2c9a0*/  STS.U16 [R5+UR4+0x6d00], R4 ;  /* 0x006d000405007988 */ /* 0x000fe80008000404 */
[----:B------:R-:W-:Y:S04]  /*2c9b0*/  STS.U16 [R5+UR4+0x6d80], R29 ;  /* 0x006d801d05007988 */ /* 0x000fe80008000404 */
[----:B---3--:R0:W-:Y:S04]  /*2c9c0*/  STL [R1+0x84], R22 ;  /* 0x0000841601007387 */ /* 0x0081e80000100800 */
        /* <DEDUP_REMOVED lines=8> */
[----:B------:R0:W-:Y:S04]  /*2ca50*/  STS.U16 [R5+UR4+0x7c00], R2 ;  /* 0x007c000205007988 */ /* 0x0001e80008000404 */
[----:B----4-:R-:W-:Y:S04]  /*2ca60*/  STS.U16 [R5+UR4+0x7c80], R24 ;  /* 0x007c801805007988 */ /* 0x010fe80008000404 */
[----:B------:R-:W-:Y:S04]  /*2ca70*/  STS.U16 [R5+UR4+0x7d00], R25 ;  /* 0x007d001905007988 */ /* 0x000fe80008000404 */
[----:B------:R-:W-:Y:S04]  /*2ca80*/  STS.U16 [R5+UR4+0x7d80], R26 ;  /* 0x007d801a05007988 */ /* 0x000fe80008000404 */
[----:B------:R1:W-:Y:S04]  /*2ca90*/  STS.U16 [R5+UR4+0x8c00], R28 ;  /* 0x008c001c05007988 */ /* 0x0003e80008000404 */
        /* <DEDUP_REMOVED lines=8> */
[----:B------:R0:W-:Y:S04]  /*2cb20*/  STS.U16 [R5+UR4+0x8c80], R6 ;  /* 0x008c800605007988 */ /* 0x0001e80008000404 */
[----:B------:R-:W-:Y:S04]  /*2cb30*/  STS.U16 [R5+UR4+0x8d00], R3 ;  /* 0x008d000305007988 */ /* 0x000fe80008000404 */
[----:B------:R-:W-:Y:S04]  /*2cb40*/  STS.U16 [R5+UR4+0x8d80], R14 ;  /* 0x008d800e05007988 */ /* 0x000fe80008000404 */
[----:B------:R1:W-:Y:S04]  /*2cb50*/  STS.U16 [R5+UR4+0x9c00], R15 ;  /* 0x009c000f05007988 */ /* 0x0003e80008000404 */
[----:B------:R-:W-:Y:S04]  /*2cb60*/  STS.U16 [R5+UR4+0x9c80], R23 ;  /* 0x009c801705007988 */ /* 0x000fe80008000404 */
[----:B0-----:R-:W4:Y:S04]  /*2cb70*/  LDL.LU R6, [R1+0x2c4] ;  /* 0x0002c40001067983 */ /* 0x001f280000300800 */
[----:B-1----:R-:W4:Y:S04]  /*2cb80*/  LDL.LU R15, [R1+0x2bc] ;  /* 0x0002bc00010f7983 */ /* 0x002f280000300800 */
[----:B--2---:R-:W-:Y:S04]  /*2cb90*/  STS.U16 [R5+UR4+0x9d00], R22 ;  /* 0x009d001605007988 */ /* 0x004fe80008000404 */
[----:B---3--:R0:W-:Y:S04]  /*2cba0*/  STS.U16 [R5+UR4+0x9d80], R21 ;  /* 0x009d801505007988 */ /* 0x0081e80008000404 */
[----:B------:R1:W-:Y:S04]  /*2cbb0*/  STS.U16 [R5+UR4+0xac00], R19 ;  /* 0x00ac001305007988 */ /* 0x0003e80008000404 */
[----:B------:R2:W-:Y:S04]  /*2cbc0*/  STS.U16 [R5+UR4+0xac80], R7 ;  /* 0x00ac800705007988 */ /* 0x0005e80008000404 */
[----:B------:R3:W-:Y:S04]  /*2cbd0*/  STS.U16 [R5+UR4+0xad00], R27 ;  /* 0x00ad001b05007988 */ /* 0x0007e80008000404 */
[----:B------:R3:W-:Y:S04]  /*2cbe0*/  STS.U16 [R5+UR4+0xad80], R17 ;  /* 0x00ad801105007988 */ /* 0x0007e80008000404 */
[----:B0-----:R-:W4:Y:S04]  /*2cbf0*/  LDL.LU R21, [R1+0x1d4] ;  /* 0x0001d40001157983 */ /* 0x001f280000300800 */
[----:B-1----:R-:W4:Y:S04]  /*2cc00*/  LDL.LU R19, [R1+0x1bc] ;  /* 0x0001bc0001137983 */ /* 0x002f280000300800 */
[----:B--2---:R-:W2:Y:S04]  /*2cc10*/  LDL.LU R7, [R1+0x1b8] ;  /* 0x0001b80001077983 */ /* 0x004ea80000300800 */
[----:B---3--:R-:W3:Y:S04]  /*2cc20*/  LDL.LU R27, [R1+0x1b4] ;  /* 0x0001b400011b7983 */ /* 0x008ee80000300800 */
[----:B------:R0:W-:Y:S04]  /*2cc30*/  STS.U16 [R5+UR4+0xbc00], R4 ;  /* 0x00bc000405007988 */ /* 0x0001e80008000404 */
[----:B------:R-:W3:Y:S04]  /*2cc40*/  LDL.LU R17, [R1+0x158] ;  /* 0x0001580001117983 */ /* 0x000ee80000300800 */
[----:B------:R1:W-:Y:S04]  /*2cc50*/  STS.U16 [R5+UR4+0xbc80], R29 ;  /* 0x00bc801d05007988 */ /* 0x0003e80008000404 */
[----:B----4-:R4:W-:Y:S04]  /*2cc60*/  STS.U16 [R5+UR4+0xbd00], R2 ;  /* 0x00bd000205007988 */ /* 0x0109e80008000404 */
[----:B0-----:R-:W3:Y:S04]  /*2cc70*/  LDL.LU R4, [R1+0x150] ;  /* 0x0001500001047983 */ /* 0x001ee80000300800 */
[----:B-1----:R-:W3:Y:S04]  /*2cc80*/  LDL.LU R29, [R1+0x148] ;  /* 0x00014800011d7983 */ /* 0x002ee80000300800 */
[----:B------:R-:W-:Y:S04]  /*2cc90*/  STS.U16 [R5+UR4+0xbd80], R16 ;  /* 0x00bd801005007988 */ /* 0x000fe80008000404 */
[----:B----4-:R-:W4:Y:S04]  /*2cca0*/  LDL.LU R2, [R1+0xbd4] ;  /* 0x000bd40001027983 */ /* 0x010f280000300800 */
[----:B------:R0:W-:Y:S04]  /*2ccb0*/  STS.U16 [R5+UR4+0xcc00], R28 ;  /* 0x00cc001c05007988 */ /* 0x0001e80008000404 */
[----:B0-----:R-:W4:Y:S01]  /*2ccc0*/  LDL.LU R28, [R1+0xbd0] ;  /* 0x000bd000011c7983 */ /* 0x001f220000300800 */
[----:B------:R-:W0:Y:S03]  /*2ccd0*/  S2R R3, SR_TID.X ;  /* 0x0000000000037919 */ /* 0x000e260000002100 */
[----:B------:R1:W-:Y:S04]  /*2cce0*/  STS.U16 [R5+UR4+0xcc80], R18 ;  /* 0x00cc801205007988 */ /* 0x0003e80008000404 */
[----:B------:R1:W-:Y:S04]  /*2ccf0*/  STS.U16 [R5+UR4+0xcd00], R20 ;  /* 0x00cd001405007988 */ /* 0x0003e80008000404 */
[----:B------:R-:W4:Y:S04]  /*2cd00*/  LDL.LU R23, [R1+0xbcc] ;  /* 0x000bcc0001177983 */ /* 0x000f280000300800 */
[----:B------:R0:W-:Y:S04]  /*2cd10*/  STS.U16 [R5+UR4+0xcd80], R24 ;  /* 0x00cd801805007988 */ /* 0x0001e80008000404 */
[----:B------:R-:W4:Y:S04]  /*2cd20*/  LDL.LU R22, [R1+0xbc8] ;  /* 0x000bc80001167983 */ /* 0x000f280000300800 */
[----:B------:R0:W-:Y:S04]  /*2cd30*/  STS.U16 [R5+UR4+0xdc00], R25 ;  /* 0x00dc001905007988 */ /* 0x0001e80008000404 */
[----:B------:R-:W4:Y:S04]  /*2cd40*/  LDL.LU R16, [R1+0xbc4] ;  /* 0x000bc40001107983 */ /* 0x000f280000300800 */
[----:B------:R0:W-:Y:S04]  /*2cd50*/  STS.U16 [R5+UR4+0xdc80], R26 ;  /* 0x00dc801a05007988 */ /* 0x0001e80008000404 */
[----:B-1----:R-:W4:Y:S04]  /*2cd60*/  LDL.LU R18, [R1+0xbc0] ;  /* 0x000bc00001127983 */ /* 0x002f280000300800 */
[----:B------:R-:W4:Y:S04]  /*2cd70*/  LDL.LU R20, [R1+0xbbc] ;  /* 0x000bbc0001147983 */ /* 0x000f280000300800 */
[----:B0-----:R-:W4:Y:S04]  /*2cd80*/  LDL.LU R24, [R1+0xbb8] ;  /* 0x000bb80001187983 */ /* 0x001f280000300800 */
[----:B------:R-:W4:Y:S04]  /*2cd90*/  LDL.LU R25, [R1+0xbb4] ;  /* 0x000bb40001197983 */ /* 0x000f280000300800 */
[----:B------:R-:W4:Y:S04]  /*2cda0*/  LDL.LU R26, [R1+0xbb0] ;  /* 0x000bb000011a7983 */ /* 0x000f280000300800 */
[----:B------:R0:W-:Y:S04]  /*2cdb0*/  STS.U16 [R5+UR4+0xdd00], R6 ;  /* 0x00dd000605007988 */ /* 0x0001e80008000404 */
[----:B------:R-:W-:Y:S01]  /*2cdc0*/  STS.U16 [R5+UR4+0xdd80], R15 ;  /* 0x00dd800f05007988 */ /* 0x000fe20008000404 */
[----:B------:R-:W-:-:S03]  /*2cdd0*/  LOP3.LUT R3, R3, 0x3f, RZ, 0xc0, !PT ;  /* 0x0000003f03037812 */ /* 0x000fc600078ec0ff */
[----:B0-----:R-:W4:Y:S02]  /*2cde0*/  LDL.LU R6, [R1+0xbac] ;  /* 0x000bac0001067983 */ /* 0x001f240000300800 */
[----:B------:R-:W-:Y:S02]  /*2cdf0*/  IMAD.SHL.U32 R3, R3, 0x2, RZ ;  /* 0x0000000203037824 */ /* 0x000fe400078e00ff */
[----:B------:R-:W-:Y:S04]  /*2ce00*/  STS.U16 [R5+UR4+0xec00], R21 ;  /* 0x00ec001505007988 */ /* 0x000fe80008000404 */
[----:B------:R-:W-:Y:S04]  /*2ce10*/  STS.U16 [R5+UR4+0xec80], R19 ;  /* 0x00ec801305007988 */ /* 0x000fe80008000404 */
[----:B--2---:R0:W-:Y:S04]  /*2ce20*/  STS.U16 [R5+UR4+0xed00], R7 ;  /* 0x00ed000705007988 */ /* 0x0041e80008000404 */
[----:B---3--:R1:W-:Y:S04]  /*2ce30*/  STS.U16 [R5+UR4+0xed80], R27 ;  /* 0x00ed801b05007988 */ /* 0x0083e80008000404 */
[----:B------:R2:W-:Y:S04]  /*2ce40*/  STS.U16 [R5+UR4+0xfc00], R0 ;  /* 0x00fc000005007988 */ /* 0x0005e80008000404 */
[----:B------:R-:W-:Y:S04]  /*2ce50*/  STS.U16 [R5+UR4+0xfc80], R17 ;  /* 0x00fc801105007988 */ /* 0x000fe80008000404 */
[----:B0-----:R-:W3:Y:S04]  /*2ce60*/  LDL.LU R7, [R1+0xba8] ;  /* 0x000ba80001077983 */ /* 0x001ee80000300800 */
[----:B-1----:R-:W3:Y:S04]  /*2ce70*/  LDL.LU R27, [R1+0xba4] ;  /* 0x000ba400011b7983 */ /* 0x002ee80000300800 */
[----:B------:R-:W-:Y:S04]  /*2ce80*/  STS.U16 [R5+UR4+0xfd00], R4 ;  /* 0x00fd000405007988 */ /* 0x000fe80008000404 */
[----:B------:R0:W-:Y:S04]  /*2ce90*/  STS.U16 [R5+UR4+0xfd80], R29 ;  /* 0x00fd801d05007988 */ /* 0x0001e80008000404 */
[----:B------:R-:W3:Y:S01]  /*2cea0*/  LDL.LU R21, [R1+0xba0] ;  /* 0x000ba00001157983 */ /* 0x000ee20000300800 */
[----:B--2---:R-:W-:-:S03]  /*2ceb0*/  LOP3.LUT R0, R3, 0x70, RZ, 0x3c, !PT ;  /* 0x0000007003007812 */ /* 0x004fc600078e3cff */
[----:B0-----:R-:W2:Y:S04]  /*2cec0*/  LDL.LU R29, [R1+0xb9c] ;  /* 0x000b9c00011d7983 */ /* 0x001ea80000300800 */
[----:B------:R-:W2:Y:S04]  /*2ced0*/  LDL.LU R19, [R1+0xb98] ;  /* 0x000b980001137983 */ /* 0x000ea80000300800 */
[----:B------:R-:W2:Y:S04]  /*2cee0*/  LDL.LU R17, [R1+0xb30] ;  /* 0x000b300001117983 */ /* 0x000ea80000300800 */
[----:B------:R-:W2:Y:S04]  /*2cef0*/  LDL.LU R4, [R1+0xb28] ;  /* 0x000b280001047983 */ /* 0x000ea80000300800 */
[----:B----4-:R0:W-:Y:S04]  /*2cf00*/  STS.U16 [R0+UR4+0xe00], R2 ;  /* 0x000e000200007988 */ /* 0x0101e80008000404 */
[----:B------:R-:W4:Y:S04]  /*2cf10*/  LDL.LU R5, [R1+0xb20] ;  /* 0x000b200001057983 */ /* 0x000f280000300800 */
[----:B------:R1:W-:Y:S04]  /*2cf20*/  STS.U16 [R0+UR4+0xe80], R28 ;  /* 0x000e801c00007988 */ /* 0x0003e80008000404 */
[----:B0-----:R-:W4:Y:S04]  /*2cf30*/  LDL.LU R2, [R1+0xb18] ;  /* 0x000b180001027983 */ /* 0x001f280000300800 */
[----:B-1----:R-:W4:Y:S04]  /*2cf40*/  LDL.LU R28, [R1+0xa9c] ;  /* 0x000a9c00011c7983 */ /* 0x002f280000300800 */
[----:B------:R-:W-:Y:S04]  /*2cf50*/  STS.U16 [R0+UR4+0xf00], R23 ;  /* 0x000f001700007988 */ /* 0x000fe80008000404 */
[----:B------:R-:W-:Y:S04]  /*2cf60*/  STS.U16 [R0+UR4+0xf80], R22 ;  /* 0x000f801600007988 */ /* 0x000fe80008000404 */
[----:B------:R0:W-:Y:S04]  /*2cf70*/  STS.U16 [R0+UR4+0x1e00], R16 ;  /* 0x001e001000007988 */ /* 0x0001e80008000404 */
[----:B------:R1:W-:Y:S04]  /*2cf80*/  STS.U16 [R0+UR4+0x1e80], R18 ;  /* 0x001e801200007988 */ /* 0x0003e80008000404 */
[----:B------:R1:W-:Y:S04]  /*2cf90*/  STS.U16 [R0+UR4+0x1f00], R20 ;  /* 0x001f001400007988 */ /* 0x0003e80008000404 */
[----:B------:R-:W4:Y:S04]  /*2cfa0*/  LDL.LU R14, [R1+0xa94] ;  /* 0x000a9400010e7983 */ /* 0x000f280000300800 */
[----:B------:R-:W-:Y:S04]  /*2cfb0*/  STS.U16 [R0+UR4+0x1f80], R24 ;  /* 0x001f801800007988 */ /* 0x000fe80008000404 */
[----:B------:R-:W4:Y:S04]  /*2cfc0*/  LDL.LU R15, [R1+0xa8c] ;  /* 0x000a8c00010f7983 */ /* 0x000f280000300800 */
[----:B------:R-:W-:Y:S04]  /*2cfd0*/  STS.U16 [R0+UR4+0x2e00], R25 ;  /* 0x002e001900007988 */ /* 0x000fe80008000404 */
[----:B------:R-:W-:Y:S04]  /*2cfe0*/  STS.U16 [R0+UR4+0x2e80], R26 ;  /* 0x002e801a00007988 */ /* 0x000fe80008000404 */
[----:B0-----:R-:W4:Y:S04]  /*2cff0*/  LDL.LU R16, [R1+0xa84] ;  /* 0x000a840001107983 */ /* 0x001f280000300800 */
[----:B-1----:R-:W4:Y:S04]  /*2d000*/  LDL.LU R18, [R1+0xa0c] ;  /* 0x000a0c0001127983 */ /* 0x002f280000300800 */
[----:B------:R-:W4:Y:S04]  /*2d010*/  LDL.LU R20, [R1+0xa04] ;  /* 0x000a040001147983 */ /* 0x000f280000300800 */
[----:B------:R0:W-:Y:S04]  /*2d020*/  STS.U16 [R0+UR4+0x2f00], R6 ;  /* 0x002f000600007988 */ /* 0x0001e80008000404 */
[----:B0-----:R-:W4:Y:S04]  /*2d030*/  LDL.LU R6, [R1+0x9fc] ;  /* 0x0009fc0001067983 */ /* 0x001f280000300800 */
[----:B---3--:R0:W-:Y:S04]  /*2d040*/  STS.U16 [R0+UR4+0x2f80], R7 ;  /* 0x002f800700007988 */ /* 0x0081e80008000404 */
[----:B------:R1:W-:Y:S04]  /*2d050*/  STS.U16 [R0+UR4+0x3e00], R27 ;  /* 0x003e001b00007988 */ /* 0x0003e80008000404 */
[----:B------:R-:W-:Y:S04]  /*2d060*/  STS.U16 [R0+UR4+0x3e80], R21 ;  /* 0x003e801500007988 */ /* 0x000fe80008000404 */
[----:B0-----:R-:W3:Y:S04]  /*2d070*/  LDL.LU R7, [R1+0x9f4] ;  /* 0x0009f40001077983 */ /* 0x001ee80000300800 */
[----:B------:R-:W3:Y:S04]  /*2d080*/  LDL.LU R24, [R1+0x97c] ;  /* 0x00097c0001187983 */ /* 0x000ee80000300800 */
[----:B------:R-:W3:Y:S04]  /*2d090*/  LDL.LU R25, [R1+0x974] ;  /* 0x0009740001197983 */ /* 0x000ee80000300800 */
[----:B------:R-:W3:Y:S04]  /*2d0a0*/  LDL.LU R26, [R1+0x96c] ;  /* 0x00096c00011a7983 */ /* 0x000ee80000300800 */
[----:B-1----:R-:W3:Y:S04]  /*2d0b0*/  LDL.LU R27, [R1+0x964] ;  /* 0x00096400011b7983 */ /* 0x002ee80000300800 */
[----:B--2---:R0:W-:Y:S04]  /*2d0c0*/  STS.U16 [R0+UR4+0x3f00], R29 ;  /* 0x003f001d00007988 */ /* 0x0041e80008000404 */
[----:B------:R1:W-:Y:S04]  /*2d0d0*/  STS.U16 [R0+UR4+0x3f80], R19 ;  /* 0x003f801300007988 */ /* 0x0003e80008000404 */
[----:B------:R2:W-:Y:S04]  /*2d0e0*/  STS.U16 [R0+UR4+0x4e00], R17 ;  /* 0x004e001100007988 */ /* 0x0005e80008000404 */
[----:B------:R2:W-:Y:S04]  /*2d0f0*/  STS.U16 [R0+UR4+0x4e80], R4 ;  /* 0x004e800400007988 */ /* 0x0005e80008000404 */
[----:B----4-:R4:W-:Y:S04]  /*2d100*/  STS.U16 [R0+UR4+0x4f00], R5 ;  /* 0x004f000500007988 */ /* 0x0109e80008000404 */
[----:B0-----:R-:W3:Y:S04]  /*2d110*/  LDL.LU R29, [R1+0x8ec] ;  /* 0x0008ec00011d7983 */ /* 0x001ee80000300800 */
[----:B------:R-:W3:Y:S04]  /*2d120*/  LDL.LU R23, [R1+0x8e4] ;  /* 0x0008e40001177983 */ /* 0x000ee80000300800 */
[----:B------:R-:W3:Y:S04]  /*2d130*/  LDL.LU R22, [R1+0x8dc] ;  /* 0x0008dc0001167983 */ /* 0x000ee80000300800 */
[----:B------:R-:W3:Y:S04]  /*2d140*/  LDL.LU R21, [R1+0x8d4] ;  /* 0x0008d40001157983 */ /* 0x000ee80000300800 */
[----:B-1----:R-:W3:Y:S04]  /*2d150*/  LDL.LU R19, [R1+0x868] ;  /* 0x0008680001137983 */ /* 0x002ee80000300800 */
[----:B--2---:R-:W2:Y:S04]  /*2d160*/  LDL.LU R17, [R1+0x860] ;  /* 0x0008600001117983 */ /* 0x004ea80000300800 */
[----:B------:R-:W2:Y:S04]  /*2d170*/  LDL.LU R4, [R1+0x858] ;  /* 0x0008580001047983 */ /* 0x000ea80000300800 */
[----:B------:R0:W-:Y:S04]  /*2d180*/  STS.U16 [R0+UR4+0x4f80], R2 ;  /* 0x004f800200007988 */ /* 0x0001e80008000404 */
[----:B----4-:R-:W4:Y:S04]  /*2d190*/  LDL.LU R5, [R1+0x854] ;  /* 0x0008540001057983 */ /* 0x010f280000300800 */
[----:B------:R1:W-:Y:S04]  /*2d1a0*/  STS.U16 [R0+UR4+0x5e00], R28 ;  /* 0x005e001c00007988 */ /* 0x0003e80008000404 */
[----:B0-----:R-:W4:Y:S04]  /*2d1b0*/  LDL.LU R2, [R1+0x7e8] ;  /* 0x0007e80001027983 */ /* 0x001f280000300800 */
[----:B-1----:R-:W4:Y:S04]  /*2d1c0*/  LDL.LU R28, [R1+0x7e0] ;  /* 0x0007e000011c7983 */ /* 0x002f280000300800 */
[----:B------:R-:W-:Y:S04]  /*2d1d0*/  STS.U16 [R0+UR4+0x5e80], R14 ;  /* 0x005e800e00007988 */ /* 0x000fe80008000404 */
[----:B------:R-:W-:Y:S04]  /*2d1e0*/  STS.U16 [R0+UR4+0x5f00], R15 ;  /* 0x005f000f00007988 */ /* 0x000fe80008000404 */
[----:B------:R-:W-:Y:S04]  /*2d1f0*/  STS.U16 [R0+UR4+0x5f80], R16 ;  /* 0x005f801000007988 */ /* 0x000fe80008000404 */
[----:B------:R-:W-:Y:S04]  /*2d200*/  STS.U16 [R0+UR4+0x6e00], R18 ;  /* 0x006e001200007988 */ /* 0x000fe80008000404 */
[----:B------:R-:W-:Y:S04]  /*2d210*/  STS.U16 [R0+UR4+0x6e80], R20 ;  /* 0x006e801400007988 */ /* 0x000fe80008000404 */
[----:B------:R0:W-:Y:S04]  /*2d220*/  STS.U16 [R0+UR4+0x6f00], R6 ;  /* 0x006f000600007988 */ /* 0x0001e80008000404 */
[----:B0-----:R-:W4:Y:S04]  /*2d230*/  LDL.LU R6, [R1+0x7d8] ;  /* 0x0007d80001067983 */ /* 0x001f280000300800 */
[----:B---3--:R0:W-:Y:S04]  /*2d240*/  STS.U16 [R0+UR4+0x6f80], R7 ;  /* 0x006f800700007988 */ /* 0x0081e80008000404 */
[----:B------:R-:W-:Y:S04]  /*2d250*/  STS.U16 [R0+UR4+0x7e00], R24 ;  /* 0x007e001800007988 */ /* 0x000fe80008000404 */
[----:B------:R-:W-:Y:S04]  /*2d260*/  STS.U16 [R0+UR4+0x7e80], R25 ;  /* 0x007e801900007988 */ /* 0x000fe80008000404 */
[----:B------:R-:W-:Y:S04]  /*2d270*/  STS.U16 [R0+UR4+0x7f00], R26 ;  /* 0x007f001a00007988 */ /* 0x000fe80008000404 */
[----:B------:R1:W-:Y:S04]  /*2d280*/  STS.U16 [R0+UR4+0x7f80], R27 ;  /* 0x007f801b00007988 */ /* 0x0003e80008000404 */
[----:B0-----:R-:W3:Y:S04]  /*2d290*/  LDL.LU R7, [R1+0x7d4] ;  /* 0x0007d40001077983 */ /* 0x001ee80000300800 */
[----:B------:R-:W3:Y:S04]  /*2d2a0*/  LDL.LU R16, [R1+0x768] ;  /* 0x0007680001107983 */ /* 0x000ee80000300800 */
[----:B-1----:R-:W3:Y:S04]  /*2d2b0*/  LDL.LU R27, [R1+0x760] ;  /* 0x00076000011b7983 */ /* 0x002ee80000300800 */
[----:B------:R-:W3:Y:S04]  /*2d2c0*/  LDL.LU R18, [R1+0x758] ;  /* 0x0007580001127983 */ /* 0x000ee80000300800 */
[----:B------:R0:W-:Y:S04]  /*2d2d0*/  STS.U16 [R0+UR4+0x8e00], R29 ;  /* 0x008e001d00007988 */ /* 0x0001e80008000404 */
[----:B------:R-:W3:Y:S04]  /*2d2e0*/  LDL.LU R20, [R1+0x754] ;  /* 0x0007540001147983 */ /* 0x000ee80000300800 */
[----:B------:R-:W3:Y:S04]  /*2d2f0*/  LDL.LU R24, [R1+0x6e0] ;  /* 0x0006e00001187983 */ /* 0x000ee80000300800 */
[----:B------:R1:W-:Y:S04]  /*2d300*/  STS.U16 [R0+UR4+0x8e80], R23 ;  /* 0x008e801700007988 */ /* 0x0003e80008000404 */
[----:B------:R-:W3:Y:S04]  /*2d310*/  LDL.LU R25, [R1+0x6d8] ;  /* 0x0006d80001197983 */ /* 0x000ee80000300800 */
[----:B------:R1:W-:Y:S04]  /*2d320*/  STS.U16 [R0+UR4+0x8f00], R22 ;  /* 0x008f001600007988 */ /* 0x0003e80008000404 */
[----:B------:R-:W3:Y:S04]  /*2d330*/  LDL.LU R26, [R1+0x6d4] ;  /* 0x0006d400011a7983 */ /* 0x000ee80000300800 */
[----:B------:R1:W-:Y:S04]  /*2d340*/  STS.U16 [R0+UR4+0x8f80], R21 ;  /* 0x008f801500007988 */ /* 0x0003e80008000404 */
[----:B------:R-:W-:Y:S04]  /*2d350*/  STS.U16 [R0+UR4+0x9e00], R19 ;  /* 0x009e001300007988 */ /* 0x000fe80008000404 */
[----:B--2---:R-:W-:Y:S04]  /*2d360*/  STS.U16 [R0+UR4+0x9e80], R17 ;  /* 0x009e801100007988 */ /* 0x004fe80008000404 */
[----:B0-----:R-:W2:Y:S04]  /*2d370*/  LDL.LU R29, [R1+0x6d0] ;  /* 0x0006d000011d7983 */ /* 0x001ea80000300800 */
[----:B------:R-:W2:Y:S04]  /*2d380*/  LDL.LU R14, [R1+0x2b4] ;  /* 0x0002b400010e7983 */ /* 0x000ea80000300800 */
[----:B------:R-:W-:Y:S04]  /*2d390*/  STS.U16 [R0+UR4+0x9f00], R4 ;  /* 0x009f000400007988 */ /* 0x000fe80008000404 */
[----:B------:R-:W2:Y:S04]  /*2d3a0*/  LDL.LU R15, [R1+0x26c] ;  /* 0x00026c00010f7983 */ /* 0x000ea80000300800 */
[----:B----4-:R-:W-:Y:S04]  /*2d3b0*/  STS.U16 [R0+UR4+0x9f80], R5 ;  /* 0x009f800500007988 */ /* 0x010fe80008000404 */
[----:B-1----:R-:W4:Y:S04]  /*2d3c0*/  LDL.LU R23, [R1+0x268] ;  /* 0x0002680001177983 */ /* 0x002f280000300800 */
[----:B------:R-:W-:Y:S04]  /*2d3d0*/  STS.U16 [R0+UR4+0xae00], R2 ;  /* 0x00ae000200007988 */ /* 0x000fe80008000404 */
[----:B------:R-:W4:Y:S04]  /*2d3e0*/  LDL.LU R22, [R1+0x264] ;  /* 0x0002640001167983 */ /* 0x000f280000300800 */
[----:B------:R0:W-:Y:S04]  /*2d3f0*/  STS.U16 [R0+UR4+0xae80], R28 ;  /* 0x00ae801c00007988 */ /* 0x0001e80008000404 */
[----:B------:R-:W4:Y:S04]  /*2d400*/  LDL.LU R21, [R1+0x1b0] ;  /* 0x0001b00001157983 */ /* 0x000f280000300800 */
[----:B0-----:R-:W4:Y:S04]  /*2d410*/  LDL.LU R28, [R1+0x1ac] ;  /* 0x0001ac00011c7983 */ /* 0x001f280000300800 */
[----:B------:R-:W4:Y:S04]  /*2d420*/  LDL.LU R2, [R1+0x1a4] ;  /* 0x0001a40001027983 */ /* 0x000f280000300800 */
[----:B------:R-:W4:Y:S04]  /*2d430*/  LDL.LU R4, [R1+0x1a0] ;  /* 0x0001a00001047983 */ /* 0x000f280000300800 */
[----:B------:R-:W4:Y:S04]  /*2d440*/  LDL.LU R5, [R1+0x140] ;  /* 0x0001400001057983 */ /* 0x000f280000300800 */
[----:B------:R0:W-:Y:S04]  /*2d450*/  STS.U16 [R0+UR4+0xaf00], R6 ;  /* 0x00af000600007988 */ /* 0x0001e80008000404 */
[----:B0-----:R-:W4:Y:S04]  /*2d460*/  LDL.LU R6, [R1+0x138] ;  /* 0x0001380001067983 */ /* 0x001f280000300800 */
[----:B---3--:R0:W-:Y:S04]  /*2d470*/  STS.U16 [R0+UR4+0xaf80], R7 ;  /* 0x00af800700007988 */ /* 0x0081e80008000404 */
[----:B------:R-:W-:Y:S04]  /*2d480*/  STS.U16 [R0+UR4+0xbe00], R16 ;  /* 0x00be001000007988 */ /* 0x000fe80008000404 */
[----:B------:R1:W-:Y:S04]  /*2d490*/  STS.U16 [R0+UR4+0xbe80], R27 ;  /* 0x00be801b00007988 */ /* 0x0003e80008000404 */
[----:B------:R3:W-:Y:S04]  /*2d4a0*/  STS.U16 [R0+UR4+0xbf00], R18 ;  /* 0x00bf001200007988 */ /* 0x0007e80008000404 */
[----:B------:R3:W-:Y:S04]  /*2d4b0*/  STS.U16 [R0+UR4+0xbf80], R20 ;  /* 0x00bf801400007988 */ /* 0x0007e80008000404 */
[----:B------:R3:W-:Y:S04]  /*2d4c0*/  STS.U16 [R0+UR4+0xce00], R24 ;  /* 0x00ce001800007988 */ /* 0x0007e80008000404 */
[----:B0-----:R-:W4:Y:S04]  /*2d4d0*/  LDL.LU R7, [R1+0x134] ;  /* 0x0001340001077983 */ /* 0x001f280000300800 */
[----:B------:R0:W-:Y:S04]  /*2d4e0*/  STS.U16 [R0+UR4+0xce80], R25 ;  /* 0x00ce801900007988 */ /* 0x0001e80008000404 */
[----:B------:R0:W-:Y:S04]  /*2d4f0*/  STS.U16 [R0+UR4+0xcf00], R26 ;  /* 0x00cf001a00007988 */ /* 0x0001e80008000404 */
[----:B-1----:R-:W4:Y:S04]  /*2d500*/  LDL.LU R27, [R1+0x130] ;  /* 0x00013000011b7983 */ /* 0x002f280000300800 */
[----:B------:R-:W4:Y:S04]  /*2d510*/  LDL.LU R19, [R1+0x104] ;  /* 0x0001040001137983 */ /* 0x000f280000300800 */
[----:B------:R-:W4:Y:S04]  /*2d520*/  LDL.LU R17, [R1+0x100] ;  /* 0x0001000001117983 */ /* 0x000f280000300800 */
[----:B--2---:R1:W-:Y:S04]  /*2d530*/  STS.U16 [R0+UR4+0xcf80], R29 ;  /* 0x00cf801d00007988 */ /* 0x0043e80008000404 */
[----:B------:R-:W2:Y:S04]  /*2d540*/  LDL.LU R16, [R1+0xfc] ;  /* 0x0000fc0001107983 */ /* 0x000ea80000300800 */
[----:B---3--:R-:W3:Y:S04]  /*2d550*/  LDL.LU R18, [R1+0xf8] ;  /* 0x0000f80001127983 */ /* 0x008ee80000300800 */
[----:B------:R-:W-:Y:S04]  /*2d560*/  STS.U16 [R0+UR4+0xde00], R14 ;  /* 0x00de000e00007988 */ /* 0x000fe80008000404 */
[----:B------:R-:W2:Y:S04]  /*2d570*/  LDL.LU R20, [R1+0xf4] ;  /* 0x0000f40001147983 */ /* 0x000ea80000300800 */
[----:B------:R-:W-:Y:S04]  /*2d580*/  STS.U16 [R0+UR4+0xde80], R15 ;  /* 0x00de800f00007988 */ /* 0x000fe80008000404 */
[----:B------:R-:W2:Y:S04]  /*2d590*/  LDL.LU R24, [R1+0xf0] ;  /* 0x0000f00001187983 */ /* 0x000ea80000300800 */
[----:B----4-:R-:W-:Y:S04]  /*2d5a0*/  STS.U16 [R0+UR4+0xdf00], R23 ;  /* 0x00df001700007988 */ /* 0x010fe80008000404 */
[----:B0-----:R-:W4:Y:S04]  /*2d5b0*/  LDL.LU R25, [R1+0xec] ;  /* 0x0000ec0001197983 */ /* 0x001f280000300800 */
[----:B------:R-:W-:Y:S04]  /*2d5c0*/  STS.U16 [R0+UR4+0xdf80], R22 ;  /* 0x00df801600007988 */ /* 0x000fe80008000404 */
[----:B------:R-:W2:Y:S04]  /*2d5d0*/  LDL.LU R26, [R1+0xe8] ;  /* 0x0000e800011a7983 */ /* 0x000ea80000300800 */
[----:B------:R-:W-:Y:S04]  /*2d5e0*/  STS.U16 [R0+UR4+0xee00], R21 ;  /* 0x00ee001500007988 */ /* 0x000fe80008000404 */
[----:B-1----:R-:W2:Y:S04]  /*2d5f0*/  LDL.LU R29, [R1+0xc4] ;  /* 0x0000c400011d7983 */ /* 0x002ea80000300800 */
[----:B------:R0:W-:Y:S04]  /*2d600*/  STS.U16 [R0+UR4+0xee80], R28 ;  /* 0x00ee801c00007988 */ /* 0x0001e80008000404 */
[----:B0-----:R-:W3:Y:S04]  /*2d610*/  LDL.LU R28, [R1+0xc0] ;  /* 0x0000c000011c7983 */ /* 0x001ee80000300800 */
[----:B------:R0:W-:Y:S04]  /*2d620*/  STS.U16 [R0+UR4+0xef00], R2 ;  /* 0x00ef000200007988 */ /* 0x0001e80008000404 */
[----:B------:R1:W-:Y:S04]  /*2d630*/  STS.U16 [R0+UR4+0xef80], R4 ;  /* 0x00ef800400007988 */ /* 0x0003e80008000404 */
[----:B------:R1:W-:Y:S04]  /*2d640*/  STS.U16 [R0+UR4+0xfe00], R5 ;  /* 0x00fe000500007988 */ /* 0x0003e80008000404 */
[----:B0-----:R-:W2:Y:S04]  /*2d650*/  LDL.LU R2, [R1+0xb4] ;  /* 0x0000b40001027983 */ /* 0x001ea80000300800 */
[----:B-1----:R-:W2:Y:S04]  /*2d660*/  LDL.LU R4, [R1+0xb0] ;  /* 0x0000b00001047983 */ /* 0x002ea80000300800 */
[----:B------:R-:W2:Y:S04]  /*2d670*/  LDL.LU R5, [R1+0x70] ;  /* 0x0000700001057983 */ /* 0x000ea80000300800 */
[----:B------:R0:W-:Y:S04]  /*2d680*/  STS.U16 [R0+UR4+0xfe80], R6 ;  /* 0x00fe800600007988 */ /* 0x0001e80008000404 */
[----:B0-----:R-:W2:Y:S04]  /*2d690*/  LDL.LU R6, [R1+0x6c] ;  /* 0x00006c0001067983 */ /* 0x001ea80000300800 */
[----:B------:R0:W-:Y:S04]  /*2d6a0*/  STS.U16 [R0+UR4+0xff00], R7 ;  /* 0x00ff000700007988 */ /* 0x0001e80008000404 */
[----:B------:R1:W-:Y:S04]  /*2d6b0*/  STS.U16 [R0+UR4+0xff80], R27 ;  /* 0x00ff801b00007988 */ /* 0x0003e80008000404 */
[----:B0-----:R-:W2:Y:S04]  /*2d6c0*/  LDL.LU R7, [R1+0xe4] ;  /* 0x0000e40001077983 */ /* 0x001ea80000300800 */
[----:B-1----:R-:W2:Y:S04]  /*2d6d0*/  LDL.LU R27, [R1+0xe0] ;  /* 0x0000e000011b7983 */ /* 0x002ea80000300800 */
[----:B------:R-:W-:Y:S04]  /*2d6e0*/  STL [R1+0x4304], R0 ;  /* 0x0043040001007387 */ /* 0x000fe80000100800 */
[----:B------:R-:W-:Y:S04]  /*2d6f0*/  STL [R1+0x4318], R0 ;  /* 0x0043180001007387 */ /* 0x000fe80000100800 */
[----:B------:R0:W-:Y:S04]  /*2d700*/  STL [R1+0x4374], R0 ;  /* 0x0043740001007387 */ /* 0x0001e80000100800 */
[----:B----4-:R1:W-:Y:S04]  /*2d710*/  STS.U16 [R3+UR4+0x11800], R25 ;  /* 0x0118001903007988 */ /* 0x0103e80008000404 */
[----:B0-----:R-:W4:Y:S04]  /*2d720*/  LDL.LU R0, [R1+0xdc] ;  /* 0x0000dc0001007983 */ /* 0x001f280000300800 */
[----:B------:R-:W4:Y:S04]  /*2d730*/  LDL.LU R14, [R1+0xd8] ;  /* 0x0000d800010e7983 */ /* 0x000f280000300800 */
[----:B------:R-:W4:Y:S04]  /*2d740*/  LDL.LU R15, [R1+0xd4] ;  /* 0x0000d400010f7983 */ /* 0x000f280000300800 */
[----:B------:R-:W4:Y:S04]  /*2d750*/  LDL.LU R23, [R1+0xd0] ;  /* 0x0000d00001177983 */ /* 0x000f280000300800 */
[----:B------:R-:W4:Y:S04]  /*2d760*/  LDL.LU R22, [R1+0xcc] ;  /* 0x0000cc0001167983 */ /* 0x000f280000300800 */
[----:B-1----:R-:W4:Y:S04]  /*2d770*/  LDL.LU R25, [R1+0xc8] ;  /* 0x0000c80001197983 */ /* 0x002f280000300800 */
[----:B---3--:R0:W-:Y:S04]  /*2d780*/  STS.U16 [R3+UR4+0x12080], R28 ;  /* 0x0120801c03007988 */ /* 0x0081e80008000404 */
[----:B0-----:R-:W3:Y:S04]  /*2d790*/  LDL.LU R28, [R1+0xbc] ;  /* 0x0000bc00011c7983 */ /* 0x001ee80000300800 */
[----:B------:R0:W-:Y:S04]  /*2d7a0*/  STS.U16 [R3+UR4+0x10880], R18 ;  /* 0x0108801203007988 */ /* 0x0001e80008000404 */
[----:B--2---:R1:W-:Y:S04]  /*2d7b0*/  STS.U16 [R3+UR4+0x11880], R26 ;  /* 0x0118801a03007988 */ /* 0x0043e80008000404 */
[----:B0-----:R-:W2:Y:S04]  /*2d7c0*/  LDL.LU R18, [R1+0xb8] ;  /* 0x0000b80001127983 */ /* 0x001ea80000300800 */
[----:B------:R0:W-:Y:S04]  /*2d7d0*/  STS.U16 [R3+UR4+0x10000], R19 ;  /* 0x0100001303007988 */ /* 0x0001e80008000404 */
[----:B------:R0:W-:Y:S04]  /*2d7e0*/  STS.U16 [R3+UR4+0x12000], R29 ;  /* 0x0120001d03007988 */ /* 0x0001e80008000404 */
[----:B-1----:R-:W2:Y:S04]  /*2d7f0*/  LDL.LU R26, [R1+0xac] ;  /* 0x0000ac00011a7983 */ /* 0x002ea80000300800 */
[----:B------:R1:W-:Y:S04]  /*2d800*/  STS.U16 [R3+UR4+0x12800], R2 ;  /* 0x0128000203007988 */ /* 0x0003e80008000404 */
[----:B------:R1:W-:Y:S04]  /*2d810*/  STS.U16 [R3+UR4+0x10080], R17 ;  /* 0x0100801103007988 */ /* 0x0003e80008000404 */
[----:B------:R1:W-:Y:S04]  /*2d820*/  STS.U16 [R3+UR4+0x10800], R16 ;  /* 0x0108001003007988 */ /* 0x0003e80008000404 */
[----:B------:R1:W-:Y:S01]  /*2d830*/  STS.U16 [R3+UR4+0x11000], R20 ;  /* 0x0110001403007988 */ /* 0x0003e20008000404 */
[----:B0-----:R-:W-:-:S03]  /*2d840*/  LOP3.LUT R19, R3, 0x10, RZ, 0x3c, !PT ;  /* 0x0000001003137812 */ /* 0x001fc600078e3cff */
[----:B------:R-:W2:Y:S04]  /*2d850*/  LDL.LU R29, [R1+0xa8] ;  /* 0x0000a800011d7983 */ /* 0x000ea80000300800 */
[----:B-1----:R-:W2:Y:S04]  /*2d860*/  LDL.LU R2, [R1+0x38] ;  /* 0x0000380001027983 */ /* 0x002ea80000300800 */
[----:B------:R-:W2:Y:S04]  /*2d870*/  LDL.LU R21, [R1+0x34] ;  /* 0x0000340001157983 */ /* 0x000ea80000300800 */
[----:B------:R0:W-:Y:S04]  /*2d880*/  STS.U16 [R3+UR4+0x11080], R24 ;  /* 0x0110801803007988 */ /* 0x0001e80008000404 */
[----:B------:R1:W-:Y:S04]  /*2d890*/  STS.U16 [R3+UR4+0x12880], R4 ;  /* 0x0128800403007988 */ /* 0x0003e80008000404 */
[----:B------:R1:W-:Y:S04]  /*2d8a0*/  STS.U16 [R3+UR4+0x13000], R5 ;  /* 0x0130000503007988 */ /* 0x0003e80008000404 */
[----:B------:R1:W-:Y:S04]  /*2d8b0*/  STS.U16 [R3+UR4+0x13080], R6 ;  /* 0x0130800603007988 */ /* 0x0003e80008000404 */
[----:B------:R-:W-:Y:S04]  /*2d8c0*/  STS.U16 [R3+UR4+0x13800], R13 ;  /* 0x0138000d03007988 */ /* 0x000fe80008000404 */
[----:B------:R-:W-:Y:S04]  /*2d8d0*/  STS.U16 [R3+UR4+0x13880], R12 ;  /* 0x0138800c03007988 */ /* 0x000fe80008000404 */
[----:B------:R-:W2:Y:S04]  /*2d8e0*/  LDL.LU R17, [R1+0xa4] ;  /* 0x0000a40001117983 */ /* 0x000ea80000300800 */
[----:B------:R-:W2:Y:S04]  /*2d8f0*/  LDL.LU R16, [R1+0xa0] ;  /* 0x0000a00001107983 */ /* 0x000ea80000300800 */
[----:B------:R-:W2:Y:S04]  /*2d900*/  LDL.LU R20, [R1+0x9c] ;  /* 0x00009c0001147983 */ /* 0x000ea80000300800 */
[----:B0-----:R-:W2:Y:S04]  /*2d910*/  LDL.LU R24, [R1+0x98] ;  /* 0x0000980001187983 */ /* 0x001ea80000300800 */
[----:B-1----:R-:W2:Y:S04]  /*2d920*/  LDL.LU R4, [R1+0x94] ;  /* 0x0000940001047983 */ /* 0x002ea80000300800 */
[----:B------:R-:W2:Y:S04]  /*2d930*/  LDL.LU R5, [R1+0x90] ;  /* 0x0000900001057983 */ /* 0x000ea80000300800 */
[----:B------:R-:W2:Y:S04]  /*2d940*/  LDL.LU R6, [R1+0x8c] ;  /* 0x00008c0001067983 */ /* 0x000ea80000300800 */
[----:B------:R0:W-:Y:S04]  /*2d950*/  STS.U16 [R19+UR4+0x10100], R7 ;  /* 0x0101000713007988 */ /* 0x0001e80008000404 */
[----:B------:R1:W-:Y:S04]  /*2d960*/  STS.U16 [R19+UR4+0x10180], R27 ;  /* 0x0101801b13007988 */ /* 0x0003e80008000404 */
[----:B0-----:R-:W2:Y:S04]  /*2d970*/  LDL.LU R7, [R1+0x88] ;  /* 0x0000880001077983 */ /* 0x001ea80000300800 */
[----:B-1----:R-:W2:Y:S04]  /*2d980*/  LDL.LU R27, [R1+0x80] ;  /* 0x00008000011b7983 */ /* 0x002ea80000300800 */
[----:B----4-:R-:W-:Y:S04]  /*2d990*/  STS.U16 [R19+UR4+0x10900], R0 ;  /* 0x0109000013007988 */ /* 0x010fe80008000404 */
[----:B------:R-:W-:Y:S04]  /*2d9a0*/  STS.U16 [R19+UR4+0x10980], R14 ;  /* 0x0109800e13007988 */ /* 0x000fe80008000404 */
[----:B------:R-:W-:Y:S04]  /*2d9b0*/  STS.U16 [R19+UR4+0x11100], R15 ;  /* 0x0111000f13007988 */ /* 0x000fe80008000404 */
[----:B------:R-:W-:Y:S04]  /*2d9c0*/  STS.U16 [R19+UR4+0x11180], R23 ;  /* 0x0111801713007988 */ /* 0x000fe80008000404 */
[----:B------:R-:W-:Y:S04]  /*2d9d0*/  STS.U16 [R19+UR4+0x11900], R22 ;  /* 0x0119001613007988 */ /* 0x000fe80008000404 */
[----:B------:R-:W-:Y:S04]  /*2d9e0*/  STS.U16 [R19+UR4+0x11980], R25 ;  /* 0x0119801913007988 */ /* 0x000fe80008000404 */
[----:B---3--:R0:W-:Y:S04]  /*2d9f0*/  STS.U16 [R19+UR4+0x12100], R28 ;  /* 0x0121001c13007988 */ /* 0x0081e80008000404 */
[----:B0-----:R-:W3:Y:S01]  /*2da00*/  LDL.LU R28, [R1+0x7c] ;  /* 0x00007c00011c7983 */ /* 0x001ee20000300800 */
[----:B------:R-:W0:Y:S03]  /*2da10*/  S2R R25, SR_TID.X ;  /* 0x0000000000197919 */ /* 0x000e260000002100 */
[----:B--2---:R0:W-:Y:S04]  /*2da20*/  STS.U16 [R19+UR4+0x12180], R18 ;  /* 0x0121801213007988 */ /* 0x0041e80008000404 */
[----:B------:R1:W-:Y:S04]  /*2da30*/  STS.U16 [R19+UR4+0x12900], R26 ;  /* 0x0129001a13007988 */ /* 0x0003e80008000404 */
[----:B------:R2:W-:Y:S04]  /*2da40*/  STS.U16 [R19+UR4+0x12980], R29 ;  /* 0x0129801d13007988 */ /* 0x0005e80008000404 */
[----:B------:R4:W-:Y:S04]  /*2da50*/  STS.U16 [R19+UR4+0x13100], R2 ;  /* 0x0131000213007988 */ /* 0x0009e80008000404 */
[----:B------:R4:W-:Y:S04]  /*2da60*/  STS.U16 [R19+UR4+0x13180], R21 ;  /* 0x0131801513007988 */ /* 0x0009e80008000404 */
[----:B------:R-:W-:Y:S04]  /*2da70*/  STS.U16 [R19+UR4+0x13900], R11 ;  /* 0x0139000b13007988 */ /* 0x000fe80008000404 */
[----:B------:R4:W-:Y:S01]  /*2da80*/  STS.U16 [R19+UR4+0x13980], R10 ;  /* 0x0139800a13007988 */ /* 0x0009e20008000404 */
[----:B0-----:R-:W-:-:S03]  /*2da90*/  LOP3.LUT R18, R25, 0x3f, RZ, 0xc0, !PT ;  /* 0x0000003f19127812 */ /* 0x001fc600078ec0ff */
[----:B------:R-:W3:Y:S04]  /*2daa0*/  LDL.LU R25, [R1+0x78] ;  /* 0x0000780001197983 */ /* 0x000ee80000300800 */
[----:B-1----:R-:W3:Y:S01]  /*2dab0*/  LDL.LU R26, [R1+0x74] ;  /* 0x00007400011a7983 */ /* 0x002ee20000300800 */
[----:B------:R-:W-:-:S03]  /*2dac0*/  IMAD.SHL.U32 R0, R18, 0x2, RZ ;  /* 0x0000000212007824 */ /* 0x000fc600078e00ff */
[----:B--2---:R-:W2:Y:S04]  /*2dad0*/  LDL.LU R29, [R1+0x30] ;  /* 0x00003000011d7983 */ /* 0x004ea80000300800 */
[----:B----4-:R-:W4:Y:S04]  /*2dae0*/  LDL.LU R2, [R1+0x2c] ;  /* 0x00002c0001027983 */ /* 0x010f280000300800 */
[----:B------:R-:W4:Y:S04]  /*2daf0*/  LDL.LU R23, [R1+0x68] ;  /* 0x0000680001177983 */ /* 0x000f280000300800 */
[----:B------:R-:W4:Y:S01]  /*2db00*/  LDL.LU R22, [R1+0x64] ;  /* 0x0000640001167983 */ /* 0x000f220000300800 */
[----:B------:R-:W-:-:S03]  /*2db10*/  LOP3.LUT R0, R0, 0x20, RZ, 0x3c, !PT ;  /* 0x0000002000007812 */ /* 0x000fc600078e3cff */
[----:B------:R-:W4:Y:S04]  /*2db20*/  LDL.LU R21, [R1+0x60] ;  /* 0x0000600001157983 */ /* 0x000f280000300800 */
[----:B------:R-:W4:Y:S04]  /*2db30*/  LDL.LU R19, [R1+0x5c] ;  /* 0x00005c0001137983 */ /* 0x000f280000300800 */
[----:B------:R0:W-:Y:S04]  /*2db40*/  STS.U16 [R0+UR4+0x10200], R17 ;  /* 0x0102001100007988 */ /* 0x0001e80008000404 */
[----:B------:R1:W-:Y:S04]  /*2db50*/  STS.U16 [R0+UR4+0x10280], R16 ;  /* 0x0102801000007988 */ /* 0x0003e80008000404 */
[----:B------:R-:W-:Y:S04]  /*2db60*/  STS.U16 [R0+UR4+0x10a00], R20 ;  /* 0x010a001400007988 */ /* 0x000fe80008000404 */
[----:B------:R-:W-:Y:S04]  /*2db70*/  STS.U16 [R0+UR4+0x10a80], R24 ;  /* 0x010a801800007988 */ /* 0x000fe80008000404 */
[----:B------:R-:W-:Y:S04]  /*2db80*/  STS.U16 [R0+UR4+0x11200], R4 ;  /* 0x0112000400007988 */ /* 0x000fe80008000404 */
[----:B------:R-:W-:Y:S04]  /*2db90*/  STS.U16 [R0+UR4+0x11280], R5 ;  /* 0x0112800500007988 */ /* 0x000fe80008000404 */
[----:B------:R1:W-:Y:S04]  /*2dba0*/  STS.U16 [R0+UR4+0x11a00], R6 ;  /* 0x011a000600007988 */ /* 0x0003e80008000404 */
[----:B0-----:R-:W4:Y:S04]  /*2dbb0*/  LDL.LU R17, [R1+0x58] ;  /* 0x0000580001117983 */ /* 0x001f280000300800 */
[----:B-1----:R-:W4:Y:S04]  /*2dbc0*/  LDL.LU R16, [R1+0x54] ;  /* 0x0000540001107983 */ /* 0x002f280000300800 */
[----:B------:R-:W4:Y:S04]  /*2dbd0*/  LDL.LU R15, [R1+0x50] ;  /* 0x00005000010f7983 */ /* 0x000f280000300800 */
[----:B------:R-:W4:Y:S04]  /*2dbe0*/  LDL.LU R6, [R1+0x4c] ;  /* 0x00004c0001067983 */ /* 0x000f280000300800 */
[----:B------:R0:W-:Y:S04]  /*2dbf0*/  STS.U16 [R0+UR4+0x11a80], R7 ;  /* 0x011a800700007988 */ /* 0x0001e80008000404 */
[----:B------:R1:W-:Y:S04]  /*2dc00*/  STS.U16 [R0+UR4+0x12200], R27 ;  /* 0x0122001b00007988 */ /* 0x0003e80008000404 */
[----:B0-----:R-:W4:Y:S04]  /*2dc10*/  LDL.LU R7, [R1+0x48] ;  /* 0x0000480001077983 */ /* 0x001f280000300800 */
[----:B-1----:R-:W4:Y:S04]  /*2dc20*/  LDL.LU R27, [R1+0x44] ;  /* 0x00004400011b7983 */ /* 0x002f280000300800 */
[----:B---3--:R0:W-:Y:S04]  /*2dc30*/  STS.U16 [R0+UR4+0x12280], R28 ;  /* 0x0122801c00007988 */ /* 0x0081e80008000404 */
[----:B0-----:R-:W3:Y:S04]  /*2dc40*/  LDL.LU R28, [R1+0x40] ;  /* 0x00004000011c7983 */ /* 0x001ee80000300800 */
[----:B------:R-:W3:Y:S01]  /*2dc50*/  LDL.LU R3, [R1+0x3c] ;  /* 0x00003c0001037983 */ /* 0x000ee20000300800 */
[----:B------:R-:W-:-:S03]  /*2dc60*/  IMAD.SHL.U32 R18, R18, 0x2, RZ ;  /* 0x0000000212127824 */ /* 0x000fc600078e00ff */
[----:B------:R-:W3:Y:S04]  /*2dc70*/  LDL.LU R20, [R1+0x28] ;  /* 0x0000280001147983 */ /* 0x000ee80000300800 */
[----:B------:R-:W3:Y:S04]  /*2dc80*/  LDL.LU R24, [R1+0x24] ;  /* 0x0000240001187983 */ /* 0x000ee80000300800 */
[----:B------:R-:W3:Y:S04]  /*2dc90*/  LDL.LU R4, [R1+0x20] ;  /* 0x0000200001047983 */ /* 0x000ee80000300800 */
[----:B------:R-:W3:Y:S01]  /*2dca0*/  LDL.LU R5, [R1+0x1c] ;  /* 0x00001c0001057983 */ /* 0x000ee20000300800 */
[----:B------:R-:W-:-:S03]  /*2dcb0*/  LOP3.LUT R18, R18, 0x30, RZ, 0x3c, !PT ;  /* 0x0000003012127812 */ /* 0x000fc600078e3cff */
[----:B------:R0:W-:Y:S04]  /*2dcc0*/  STS.U16 [R0+UR4+0x12a00], R25 ;  /* 0x012a001900007988 */ /* 0x0001e80008000404 */
[----:B------:R1:W-:Y:S04]  /*2dcd0*/  STS.U16 [R0+UR4+0x12a80], R26 ;  /* 0x012a801a00007988 */ /* 0x0003e80008000404 */
[----:B--2---:R2:W-:Y:S04]  /*2dce0*/  STS.U16 [R0+UR4+0x13200], R29 ;  /* 0x0132001d00007988 */ /* 0x0045e80008000404 */
[----:B----4-:R4:W-:Y:S04]  /*2dcf0*/  STS.U16 [R0+UR4+0x13280], R2 ;  /* 0x0132800200007988 */ /* 0x0109e80008000404 */
[----:B------:R4:W-:Y:S04]  /*2dd00*/  STS.U16 [R0+UR4+0x13a00], R9 ;  /* 0x013a000900007988 */ /* 0x0009e80008000404 */
[----:B------:R4:W-:Y:S04]  /*2dd10*/  STS.U16 [R0+UR4+0x13a80], R8 ;  /* 0x013a800800007988 */ /* 0x0009e80008000404 */
[----:B0-----:R-:W3:Y:S04]  /*2dd20*/  LDL.LU R25, [R1+0x18] ;  /* 0x0000180001197983 */ /* 0x001ee80000300800 */
[----:B-1----:R-:W3:Y:S04]  /*2dd30*/  LDL.LU R26, [R1+0x14] ;  /* 0x00001400011a7983 */ /* 0x002ee80000300800 */
[----:B--2---:R-:W2:Y:S04]  /*2dd40*/  LDL.LU R29, [R1+0x10] ;  /* 0x00001000011d7983 */ /* 0x004ea80000300800 */
[----:B----4-:R-:W4:Y:S04]  /*2dd50*/  LDL.LU R2, [R1+0xc] ;  /* 0x00000c0001027983 */ /* 0x010f280000300800 */
        /* <DEDUP_REMOVED lines=12> */
[----:B------:R-:W-:Y:S04]  /*2de20*/  STS.U16 [R18+UR4+0x11b00], R15 ;  /* 0x011b000f12007988 */ /* 0x000fe80008000404 */
[----:B------:R-:W4:Y:S04]  /*2de30*/  LDL.LU R19, [R1+0x4364] ;  /* 0x0043640001137983 */ /* 0x000f280000300800 */
[----:B------:R-:W4:Y:S04]  /*2de40*/  LDL.LU R17, [R1+0x4360] ;  /* 0x0043600001117983 */ /* 0x000f280000300800 */
[----:B------:R-:W4:Y:S04]  /*2de50*/  LDL.LU R16, [R1+0x435c] ;  /* 0x00435c0001107983 */ /* 0x000f280000300800 */
[----:B------:R0:W-:Y:S04]  /*2de60*/  STS.U16 [R18+UR4+0x11b80], R6 ;  /* 0x011b800612007988 */ /* 0x0001e80008000404 */
[----:B0-----:R-:W2:Y:S04]  /*2de70*/  LDL.LU R6, [R1+0x4358] ;  /* 0x0043580001067983 */ /* 0x001ea80000300800 */
[----:B------:R0:W-:Y:S04]  /*2de80*/  STS.U16 [R18+UR4+0x12300], R7 ;  /* 0x0123000712007988 */ /* 0x0001e80008000404 */
[----:B------:R1:W-:Y:S04]  /*2de90*/  STS.U16 [R18+UR4+0x12380], R27 ;  /* 0x0123801b12007988 */ /* 0x0003e80008000404 */
[----:B0-----:R-:W4:Y:S04]  /*2dea0*/  LDL.LU R7, [R1+0x4354] ;  /* 0x0043540001077983 */ /* 0x001f280000300800 */
[----:B-1----:R-:W2:Y:S04]  /*2deb0*/  LDL.LU R27, [R1+0x4350] ;  /* 0x00435000011b7983 */ /* 0x002ea80000300800 */
[----:B---3--:R0:W-:Y:S04]  /*2dec0*/  STS.U16 [R18+UR4+0x12b00], R28 ;  /* 0x012b001c12007988 */ /* 0x0081e80008000404 */
[----:B0-----:R-:W3:Y:S01]  /*2ded0*/  LDL.LU R28, [R1+0x434c] ;  /* 0x00434c00011c7983 */ /* 0x001ee20000300800 */
[----:B------:R-:W0:Y:S03]  /*2dee0*/  S2R R15, SR_TID.X ;  /* 0x00000000000f7919 */ /* 0x000e260000002100 */
[----:B------:R1:W-:Y:S01]  /*2def0*/  STS.U16 [R18+UR4+0x12b80], R3 ;  /* 0x012b800312007988 */ /* 0x0003e20008000404 */
[----:B0-----:R-:W-:-:S05]  /*2df00*/  LOP3.LUT R15, R15, 0x3f, RZ, 0xc0, !PT ;  /* 0x0000003f0f0f7812 */ /* 0x001fca00078ec0ff */
[----:B-1----:R-:W-:-:S05]  /*2df10*/  IMAD.SHL.U32 R3, R15, 0x2, RZ ;  /* 0x000000020f037824 */ /* 0x002fca00078e00ff */
[----:B------:R-:W-:Y:S01]  /*2df20*/  LOP3.LUT R3, R3, 0x40, RZ, 0x3c, !PT ;  /* 0x0000004003037812 */ /* 0x000fe200078e3cff */
[----:B---3--:R-:W-:Y:S04]  /*2df30*/  STS.U16 [R18+UR4+0x13300], R28 ;  /* 0x0133001c12007988 */ /* 0x008fe80008000404 */
[----:B--2---:R-:W-:Y:S04]  /*2df40*/  STS.U16 [R18+UR4+0x13380], R27 ;  /* 0x0133801b12007988 */ /* 0x004fe80008000404 */
[----:B----4-:R-:W-:Y:S04]  /*2df50*/  STS.U16 [R18+UR4+0x13b00], R7 ;  /* 0x013b000712007988 */ /* 0x010fe80008000404 */
[----:B------:R0:W-:Y:S04]  /*2df60*/  STS.U16 [R18+UR4+0x13b80], R6 ;  /* 0x013b800612007988 */ /* 0x0001e80008000404 */
[----:B------:R1:W-:Y:S04]  /*2df70*/  STS.U16 [R3+UR4+0x10400], R20 ;  /* 0x0104001403007988 */ /* 0x0003e80008000404 */
        /* <DEDUP_REMOVED lines=8> */
[----:B----4-:R-:W4:Y:S04]  /*2e000*/  LDL.LU R5, [R1+0x4338] ;  /* 0x0043380001057983 */ /* 0x010f280000300800 */
[----:B------:R-:W2:Y:S04]  /*2e010*/  LDL.LU R25, [R1+0x4334] ;  /* 0x0043340001197983 */ /* 0x000ea80000300800 */
[----:B------:R0:W-:Y:S04]  /*2e020*/  STS.U16 [R3+UR4+0x11480], R26 ;  /* 0x0114801a03007988 */ /* 0x0001e80008000404 */
[----:B------:R1:W-:Y:S04]  /*2e030*/  STS.U16 [R3+UR4+0x11c00], R29 ;  /* 0x011c001d03007988 */ /* 0x0003e80008000404 */
[----:B------:R1:W-:Y:S04]  /*2e040*/  STS.U16 [R3+UR4+0x11c80], R2 ;  /* 0x011c800203007988 */ /* 0x0003e80008000404 */
[----:B0-----:R-:W3:Y:S04]  /*2e050*/  LDL.LU R26, [R1+0x4330] ;  /* 0x00433000011a7983 */ /* 0x001ee80000300800 */
[----:B-1----:R-:W4:Y:S04]  /*2e060*/  LDL.LU R29, [R1+0x432c] ;  /* 0x00432c00011d7983 */ /* 0x002f280000300800 */
[----:B------:R-:W2:Y:S04]  /*2e070*/  LDL.LU R2, [R1+0x4328] ;  /* 0x0043280001027983 */ /* 0x000ea80000300800 */
[----:B------:R-:W-:Y:S04]  /*2e080*/  STS.U16 [R3+UR4+0x12400], R9 ;  /* 0x0124000903007988 */ /* 0x000fe80008000404 */
[----:B------:R-:W-:Y:S04]  /*2e090*/  STS.U16 [R3+UR4+0x12480], R14 ;  /* 0x0124800e03007988 */ /* 0x000fe80008000404 */
[----:B--2---:R0:W-:Y:S04]  /*2e0a0*/  STS.U16 [R3+UR4+0x12c00], R2 ;  /* 0x012c000203007988 */ /* 0x0041e80008000404 */
[----:B----4-:R-:W-:Y:S04]  /*2e0b0*/  STS.U16 [R3+UR4+0x12c80], R29 ;  /* 0x012c801d03007988 */ /* 0x010fe80008000404 */
[----:B---3--:R-:W-:Y:S04]  /*2e0c0*/  STS.U16 [R3+UR4+0x13400], R26 ;  /* 0x0134001a03007988 */ /* 0x008fe80008000404 */
[----:B------:R-:W-:Y:S04]  /*2e0d0*/  STS.U16 [R3+UR4+0x13480], R25 ;  /* 0x0134801903007988 */ /* 0x000fe80008000404 */
[----:B------:R1:W-:Y:S04]  /*2e0e0*/  STS.U16 [R3+UR4+0x13c00], R5 ;  /* 0x013c000503007988 */ /* 0x0003e80008000404 */
[----:B0-----:R-:W2:Y:S04]  /*2e0f0*/  LDL.LU R2, [R1+0x4324] ;  /* 0x0043240001027983 */ /* 0x001ea80000300800 */
[----:B------:R-:W3:Y:S04]  /*2e100*/  LDL R14, [R1+0x1cd8] ;  /* 0x001cd800010e7983 */ /* 0x000ee80000100800 */
[----:B-1----:R-:W4:Y:S04]  /*2e110*/  LDL R5, [R1+0x1cd4] ;  /* 0x001cd40001057983 */ /* 0x002f280000100800 */
[----:B------:R0:W-:Y:S01]  /*2e120*/  STS.U16 [R3+UR4+0x13c80], R4 ;  /* 0x013c800403007988 */ /* 0x0001e20008000404 */
[----:B------:R-:W-:-:S03]  /*2e130*/  PRMT R7, RZ, 0x7610, R7 ;  /* 0x00007610ff077816 */ /* 0x000fc60000000007 */
[----:B0-----:R-:W4:Y:S01]  /*2e140*/  LDL.LU R3, [R1+0x1fb0] ;  /* 0x001fb00001037983 */ /* 0x001f220000300800 */
[----:B------:R-:W-:-:S03]  /*2e150*/  IMAD.SHL.U32 R15, R15, 0x2, RZ ;  /* 0x000000020f0f7824 */ /* 0x000fc600078e00ff */
[----:B------:R-:W4:Y:S01]  /*2e160*/  LDL R9, [R1+0x1c58] ;  /* 0x001c580001097983 */ /* 0x000f220000100800 */
[----:B---3--:R-:W-:Y:S01]  /*2e170*/  @!P0 IMAD.MOV.U32 R4, RZ, RZ, R14 ;  /* 0x000000ffff048224 */ /* 0x008fe200078e000e */
[----:B--2---:R-:W-:Y:S02]  /*2e180*/  PRMT R2, RZ, 0x7610, R2 ;  /* 0x00007610ff027816 */ /* 0x004fe40000000002 */
[----:B------:R-:W-:Y:S01]  /*2e190*/  LOP3.LUT R15, R15, 0x50, RZ, 0x3c, !PT ;  /* 0x000000500f0f7812 */ /* 0x000fe200078e3cff */
[----:B------:R-:W2:Y:S04]  /*2e1a0*/  LDL R14, [R1+0x1c4c] ;  /* 0x001c4c00010e7983 */ /* 0x000ea80000100800 */
[----:B----4-:R0:W3:Y:S04]  /*2e1b0*/  @!P0 LDG.E.U16 R7, desc[UR6][R4.64] ;  /* 0x0000000604078981 */ /* 0x0100e8000c1e1500 */
[----:B------:R-:W0:Y:S04]  /*2e1c0*/  LDL R4, [R1+0x1ccc] ;  /* 0x001ccc0001047983 */ /* 0x000e280000100800 */
[----:B------:R-:W0:Y:S02]  /*2e1d0*/  LDL R5, [R1+0x1cd0] ;  /* 0x001cd00001057983 */ /* 0x000e240000100800 */
[----:B0-----:R-:W-:-:S04]  /*2e1e0*/  @!P1 LOP3.LUT R5, R5, R4, RZ, 0x3c, !PT ;  /* 0x0000000405059212 */ /* 0x001fc800078e3cff */
[----:B------:R-:W-:-:S04]  /*2e1f0*/  @!P1 LOP3.LUT R4, R5, R4, RZ, 0x3c, !PT ;  /* 0x0000000405049212 */ /* 0x000fc800078e3cff */
[----:B------:R-:W-:-:S05]  /*2e200*/  @!P1 LOP3.LUT R5, R5, R4, RZ, 0x3c, !PT ;  /* 0x0000000405059212 */ /* 0x000fca00078e3cff */
[----:B------:R-:W4:Y:S04]  /*2e210*/  @!P1 LDG.E.U16 R2, desc[UR6][R4.64] ;  /* 0x0000000604029981 */ /* 0x000f28000c1e1500 */
        /* <DEDUP_REMOVED lines=9> */
[----:B0-----:R-:W2:Y:S04]  /*2e2b0*/  LDL R15, [R1+0x1c54] ;  /* 0x001c5400010f7983 */ /* 0x001ea80000100800 */
[----:B---3--:R0:W-:Y:S04]  /*2e2c0*/  STL [R1+0x34], R7 ;  /* 0x0000340701007387 */ /* 0x0081e80000100800 */
[----:B0-----:R-:W3:Y:S04]  /*2e2d0*/  LDL R7, [R1+0x1c50] ;  /* 0x001c500001077983 */ /* 0x001ee80000100800 */
[----:B----4-:R0:W-:Y:S04]  /*2e2e0*/  STL [R1+0x30], R2 ;  /* 0x0000300201007387 */ /* 0x0101e80000100800 */
[----:B0-----:R-:W4:Y:S04]  /*2e2f0*/  LDL.LU R2, [R1+0x4320] ;  /* 0x0043200001027983 */ /* 0x001f280000300800 */
[----:B------:R-:W2:Y:S04]  /*2e300*/  LDL R4, [R1+0x1cc4] ;  /* 0x001cc40001047983 */ /* 0x000ea80000100800 */
[----:B------:R-:W2:Y:S01]  /*2e310*/  LDL R5, [R1+0x1cc8] ;  /* 0x001cc80001057983 */ /* 0x000ea20000100800 */
[----:B------:R-:W-:-:S02]  /*2e320*/  PRMT R11, RZ, 0x7610, R11 ;  /* 0x00007610ff0b7816 */ /* 0x000fc4000000000b */
[----:B--2---:R-:W-:-:S04]  /*2e330*/  @!P0 LOP3.LUT R5, R5, R4, RZ, 0x3c, !PT ;  /* 0x0000000405058212 */ /* 0x004fc800078e3cff */
[----:B------:R-:W-:-:S04]  /*2e340*/  @!P0 LOP3.LUT R4, R5, R4, RZ, 0x3c, !PT ;  /* 0x0000000405048212 */ /* 0x000fc800078e3cff */
[----:B------:R-:W-:-:S05]  /*2e350*/  @!P0 LOP3.LUT R5, R5, R4, RZ, 0x3c, !PT ;  /* 0x0000000405058212 */ /* 0x000fca00078e3cff */
[----:B------:R0:W2:Y:S04]  /*2e360*/  @!P0 LDG.E.U16 R11, desc[UR6][R4.64] ;  /* 0x00000006040b8981 */ /* 0x0000a8000c1e1500 */
[----:B------:R-:W0:Y:S04]  /*2e370*/  LDL R4, [R1+0x1cbc] ;  /* 0x001cbc0001047983 */ /* 0x000e280000100800 */
[----:B------:R-:W0:Y:S01]  /*2e380*/  LDL R5, [R1+0x1cc0] ;  /* 0x001cc00001057983 */ /* 0x000e220000100800 */
[----:B----4-:R-:W-:Y:S02]  /*2e390*/  PRMT R2, RZ, 0x7610, R2 ;  /* 0x00007610ff027816 */ /* 0x010fe40000000002 */
[----:B------:R-:W-:-:S02]  /*2e3a0*/  PRMT R8, RZ, 0x7610, R8 ;  /* 0x00007610ff087816 */ /* 0x000fc40000000008 */
[----:B0-----:R-:W-:-:S04]  /*2e3b0*/  @!P1 LOP3.LUT R5, R5, R4, RZ, 0x3c, !PT ;  /* 0x0000000405059212 */ /* 0x001fc800078e3cff */
[----:B------:R-:W-:-:S04]  /*2e3c0*/  @!P1 LOP3.LUT R4, R5, R4, RZ, 0x3c, !PT ;  /* 0x0000000405049212 */ /* 0x000fc800078e3cff */
[----:B------:R-:W-:-:S05]  /*2e3d0*/  @!P1 LOP3.LUT R5, R5, R4, RZ, 0x3c, !PT ;  /* 0x0000000405059212 */ /* 0x000fca00078e3cff */
[----:B------:R0:W4:Y:S02]  /*2e3e0*/  @!P1 LDG.E.U16 R2, desc[UR6][R4.64] ;  /* 0x0000000604029981 */ /* 0x000124000c1e1500 */
[----:B0-----:R-:W-:Y:S02]  /*2e3f0*/  @!P0 IMAD.MOV.U32 R4, RZ, RZ, R9 ;  /* 0x000000ffff048224 */ /* 0x001fe400078e0009 */
[----:B------:R-:W-:-:S05]  /*2e400*/  @!P0 IMAD.MOV.U32 R5, RZ, RZ, R15 ;  /* 0x000000ffff058224 */ /* 0x000fca00078e000f */
[----:B------:R3:W4:Y:S01]  /*2e410*/  @!P0 LDG.E.U16 R8, desc[UR6][R4.64] ;  /* 0x0000000604088981 */ /* 0x000722000c1e1500 */
[----:B------:R-:W-:-:S03]  /*2e420*/  PRMT R6, RZ, 0x7610, R6 ;  /* 0x00007610ff067816 */ /* 0x000fc60000000006 */
[----:B--2---:R0:W-:Y:S01]  /*2e430*/  STL [R1+0x2c], R11 ;  /* 0x00002c0b01007387 */ /* 0x0041e20000100800 */
[----:B---3--:R-:W-:Y:S02]  /*2e440*/  @!P1 IMAD.MOV.U32 R4, RZ, RZ, R7 ;  /* 0x000000ffff049224 */ /* 0x008fe400078e0007 */
[----:B------:R-:W-:Y:S01]  /*2e450*/  @!P1 IMAD.MOV.U32 R5, RZ, RZ, R14 ;  /* 0x000000ffff059224 */ /* 0x000fe200078e000e */
[----:B0-----:R-:W2:Y:S04]  /*2e460*/  LDL R11, [R1+0x1c48] ;  /* 0x001c4800010b7983 */ /* 0x001ea80000100800 */
[----:B------:R2:W3:Y:S04]  /*2e470*/  @!P1 LDG.E.U16 R6, desc[UR6][R4.64] ;  /* 0x0000000604069981 */ /* 0x0004e8000c1e1500 */
[----:B----4-:R0:W-:Y:S04]  /*2e480*/  STL [R1+0x28], R2 ;  /* 0x0000280201007387 */ /* 0x0101e80000100800 */
[----:B0-----:R-:W4:Y:S04]  /*2e490*/  LDL.LU R2, [R1+0x431c] ;  /* 0x00431c0001027983 */ /* 0x001f280000300800 */
[----:B------:R-:W4:Y:S04]  /*2e4a0*/  LDL R9, [R1+0x1bd4] ;  /* 0x001bd40001097983 */ /* 0x000f280000100800 */
[----:B------:R0:W-:Y:S04]  /*2e4b0*/  STL [R1+0x24], R8 ;  /* 0x0000240801007387 */ /* 0x0001e80000100800 */
[----:B------:R-:W4:Y:S01]  /*2e4c0*/  LDL R5, [R1+0x1c44] ;  /* 0x001c440001057983 */ /* 0x000f220000100800 */
[----:B------:R-:W-:-:S03]  /*2e4d0*/  PRMT R10, RZ, 0x7610, R10 ;  /* 0x00007610ff0a7816 */ /* 0x000fc6000000000a */
[----:B------:R-:W4:Y:S04]  /*2e4e0*/  LDL R15, [R1+0x1bc4] ;  /* 0x001bc400010f7983 */ /* 0x000f280000100800 */
[----:B------:R-:W4:Y:S04]  /*2e4f0*/  LDL R14, [R1+0x1bd0] ;  /* 0x001bd000010e7983 */ /* 0x000f280000100800 */
[----:B------:R-:W4:Y:S04]  /*2e500*/  LDL R7, [R1+0x1bc0] ;  /* 0x001bc00001077983 */ /* 0x000f280000100800 */
[----:B0-----:R-:W4:Y:S01]  /*2e510*/  LDL R8, [R1+0x1bd8] ;  /* 0x001bd80001087983 */ /* 0x001f220000100800 */
[----:B--2---:R-:W-:-:S03]  /*2e520*/  @!P0 IMAD.MOV.U32 R4, RZ, RZ, R11 ;  /* 0x000000ffff048224 */ /* 0x004fc600078e000b */
[----:B---3--:R0:W-:Y:S01]  /*2e530*/  STL [R1+0x20], R6 ;  /* 0x0000200601007387 */ /* 0x0081e20000100800 */
[----:B------:R-:W-:-:S03]  /*2e540*/  PRMT R0, RZ, 0x7610, R0 ;  /* 0x00007610ff007816 */ /* 0x000fc60000000000 */
[----:B------:R-:W2:Y:S04]  /*2e550*/  LDL R11, [R1+0x1d44] ;  /* 0x001d4400010b7983 */ /* 0x000ea80000100800 */
[----:B0-----:R-:W3:Y:S04]  /*2e560*/  LDL R6, [R1+0x1d4c] ;  /* 0x001d4c0001067983 */ /* 0x001ee80000100800 */
[----:B----4-:R0:W4:Y:S04]  /*2e570*/  @!P0 LDG.E.U16 R10, desc[UR6][R4.64] ;  /* 0x00000006040a8981 */ /* 0x010128000c1e1500 */
[----:B------:R-:W0:Y:S04]  /*2e580*/  LDL R4, [R1+0x1c3c] ;  /* 0x001c3c0001047983 */ /* 0x000e280000100800 */
[----:B------:R-:W0:Y:S01]  /*2e590*/  LDL R5, [R1+0x1c40] ;  /* 0x001c400001057983 */ /* 0x000e220000100800 */
[----:B------:R-:W-:-:S02]  /*2e5a0*/  PRMT R2, RZ, 0x7610, R2 ;  /* 0x00007610ff027816 */ /* 0x000fc40000000002 */
[----:B0-----:R-:W-:-:S04]  /*2e5b0*/  @!P1 LOP3.LUT R5, R5, R4, RZ, 0x3c, !PT ;  /* 0x0000000405059212 */ /* 0x001fc800078e3cff */
[----:B------:R-:W-:-:S04]  /*2e5c0*/  @!P1 LOP3.LUT R4, R5, R4, RZ, 0x3c, !PT ;  /* 0x0000000405049212 */ /* 0x000fc800078e3cff */
[----:B------:R-:W-:-:S05]  /*2e5d0*/  @!P1 LOP3.LUT R5, R5, R4, RZ, 0x3c, !PT ;  /* 0x0000000405059212 */ /* 0x000fca00078e3cff */
[----:B------:R0:W2:Y:S02]  /*2e5e0*/  @!P1 LDG.E.U16 R0, desc[UR6][R4.64] ;  /* 0x0000000604009981 */ /* 0x0000a4000c1e1500 */
[----:B0-----:R-:W-:Y:S02]  /*2e5f0*/  @!P0 IMAD.MOV.U32 R4, RZ, RZ, R8 ;  /* 0x000000ffff048224 */ /* 0x001fe400078e0008 */
[----:B------:R-:W-:-:S05]  /*2e600*/  @!P0 IMAD.MOV.U32 R5, RZ, RZ, R9 ;  /* 0x000000ffff058224 */ /* 0x000fca00078e0009 */
[----:B------:R0:W2:Y:S04]  /*2e610*/  @!P0 LDG.E.U16 R2, desc[UR6][R4.64] ;  /* 0x0000000604028981 */ /* 0x0000a8000c1e1500 */
[----:B----4-:R1:W-:Y:S01]  /*2e620*/  STL [R1+0x1c], R10 ;  /* 0x00001c0a01007387 */ /* 0x0103e20000100800 */
[----:B------:R-:W-:-:S03]  /*2e630*/  PRMT R13, RZ, 0x7610, R13 ;  /* 0x00007610ff0d7816 */ /* 0x000fc6000000000d */
[----:B-1----:R-:W4:Y:S01]  /*2e640*/  LDL R10, [R1+0x1d48] ;  /* 0x001d4800010a7983 */ /* 0x002f220000100800 */
[----:B0-----:R-:W-:Y:S02]  /*2e650*/  @!P1 IMAD.MOV.U32 R4, RZ, RZ, R14 ;  /* 0x000000ffff049224 */ /* 0x001fe400078e000e */
[----:B------:R-:W-:Y:S01]  /*2e660*/  @!P1 IMAD.MOV.U32 R5, RZ, RZ, R15 ;  /* 0x000000ffff059224 */ /* 0x000fe200078e000f */
[----:B------:R-:W-:-:S04]  /*2e670*/  PRMT R12, RZ, 0x7610, R12 ;  /* 0x00007610ff0c7816 */ /* 0x000fc8000000000c */
[----:B------:R3:W4:Y:S02]  /*2e680*/  @!P1 LDG.E.U16 R13, desc[UR6][R4.64] ;  /* 0x00000006040d9981 */ /* 0x000724000c1e1500 */
[----:B---3--:R-:W-:Y:S02]  /*2e690*/  @!P0 IMAD.MOV.U32 R4, RZ, RZ, R6 ;  /* 0x000000ffff048224 */ /* 0x008fe400078e0006 */
[----:B------:R-:W-:-:S05]  /*2e6a0*/  @!P0 IMAD.MOV.U32 R5, RZ, RZ, R7 ;  /* 0x000000ffff058224 */ /* 0x000fca00078e0007 */
[----:B------:R4:W3:Y:S04]  /*2e6b0*/  @!P0 LDG.E.U16 R12, desc[UR6][R4.64] ;  /* 0x00000006040c8981 */ /* 0x0008e8000c1e1500 */
[----:B--2---:R0:W-:Y:S04]  /*2e6c0*/  STL [R1+0x18], R0 ;  /* 0x0000180001007387 */ /* 0x0041e80000100800 */
[----:B0-----:R-:W2:Y:S04]  /*2e6d0*/  LDL.LU R0, [R1+0x4318] ;  /* 0x0043180001007983 */ /* 0x001ea80000300800 */
[----:B------:R-:W2:Y:S04]  /*2e6e0*/  LDL R9, [R1+0x1da0] ;  /* 0x001da00001097983 */ /* 0x000ea80000100800 */
[----:B------:R-:W2:Y:S04]  /*2e6f0*/  LDL R8, [R1+0x1dbc] ;  /* 0x001dbc0001087983 */ /* 0x000ea80000100800 */
[----:B------:R0:W-:Y:S04]  /*2e700*/  STL [R1+0x14], R2 ;  /* 0x0000140201007387 */ /* 0x0001e80000100800 */
[----:B0-----:R-:W2:Y:S01]  /*2e710*/  LDL.LU R2, [R1+0x4314] ;  /* 0x0043140001027983 */ /* 0x001ea20000300800 */
[----:B----4-:R-:W-:-:S02]  /*2e720*/  @!P1 IMAD.MOV.U32 R4, RZ, RZ, R10 ;  /* 0x000000ffff049224 */ /* 0x010fc400078e000a */
[----:B------:R-:W-:Y:S01]  /*2e730*/  @!P1 IMAD.MOV.U32 R5, RZ, RZ, R11 ;  /* 0x000000ffff059224 */ /* 0x000fe200078e000b */
[----:B------:R-:W4:Y:S04]  /*2e740*/  LDL R7, [R1+0x1db4] ;  /* 0x001db40001077983 */ /* 0x000f280000100800 */
[----:B------:R-:W4:Y:S04]  /*2e750*/  LDL R6, [R1+0x1db8] ;  /* 0x001db80001067983 */ /* 0x000f280000100800 */
[----:B------:R0:W-:Y:S04]  /*2e760*/  STL [R1+0x10], R13 ;  /* 0x0000100d01007387 */ /* 0x0001e80000100800 */
[----:B0-----:R-:W4:Y:S04]  /*2e770*/  LDL R13, [R1+0x1db0] ;  /* 0x001db000010d7983 */ /* 0x001f280000100800 */
[----:B---3--:R0:W-:Y:S04]  /*2e780*/  STL [R1+0xc], R12 ;  /* 0x00000c0c01007387 */ /* 0x0081e80000100800 */
[----:B0-----:R-:W3:Y:S01]  /*2e790*/  LDL R12, [R1+0x1dcc] ;  /* 0x001dcc00010c7983 */ /* 0x001ee20000100800 */
[----:B--2---:R-:W-:-:S06]  /*2e7a0*/  PRMT R2, RZ, 0x7610, R2 ;  /* 0x00007610ff027816 */ /* 0x004fcc0000000002 */
[----:B------:R0:W2:Y:S01]  /*2e7b0*/  @!P1 LDG.E.U16 R2, desc[UR6][R4.64] ;  /* 0x0000000604029981 */ /* 0x0000a2000c1e1500 */
[----:B------:R-:W-:Y:S01]  /*2e7c0*/  PRMT R0, RZ, 0x7610, R0 ;  /* 0x00007610ff007816 */ /* 0x000fe20000000000 */
[----:B0-----:R-:W-:Y:S02]  /*2e7d0*/  @!P0 IMAD.MOV.U32 R4, RZ, RZ, R8 ;  /* 0x000000ffff048224 */ /* 0x001fe400078e0008 */
[----:B------:R-:W-:-:S05]  /*2e7e0*/  @!P0 IMAD.MOV.U32 R5, RZ, RZ, R9 ;  /* 0x000000ffff058224 */ /* 0x000fca00078e0009 */
[----:B------:R4:W3:Y:S01]  /*2e7f0*/  @!P0 LDG.E.U16 R0, desc[UR6][R4.64] ;  /* 0x0000000604008981 */ /* 0x0008e2000c1e1500 */
[----:B------:R-:W-:Y:S01]  /*2e800*/  PRMT R29, RZ, 0x7610, R29 ;  /* 0x00007610ff1d7816 */ /* 0x000fe2000000001d */
[----:B----4-:R-:W-:Y:S02]  /*2e810*/  @!P1 IMAD.MOV.U32 R4, RZ, RZ, R6 ;  /* 0x000000ffff049224 */ /* 0x010fe400078e0006 */
[----:B------:R-:W-:Y:S01]  /*2e820*/  @!P1 IMAD.MOV.U32 R5, RZ, RZ, R7 ;  /* 0x000000ffff059224 */ /* 0x000fe200078e0007 */
[----:B--2---:R0:W-:Y:S04]  /*2e830*/  STL [R1+0x4300], R2 ;  /* 0x0043000201007387 */ /* 0x0041e80000100800 */
[----:B------:R-:W2:Y:S04]  /*2e840*/  LDL R11, [R1+0x1dc4] ;  /* 0x001dc400010b7983 */ /* 0x000ea80000100800 */
[----:B------:R-:W4:Y:S04]  /*2e850*/  LDL R10, [R1+0x1dc8] ;  /* 0x001dc800010a7983 */ /* 0x000f280000100800 */
[----:B------:R-:W4:Y:S04]  /*2e860*/  LDL R9, [R1+0x1e20] ;  /* 0x001e200001097983 */ /* 0x000f280000100800 */
[----:B------:R-:W4:Y:S01]  /*2e870*/  LDL R8, [R1+0x1e2c] ;  /* 0x001e2c0001087983 */ /* 0x000f220000100800 */
[----:B0-----:R-:W-:-:S06]  /*2e880*/  PRMT R2, RZ, 0x7610, R2 ;  /* 0x00007610ff027816 */ /* 0x001fcc0000000002 */
[----:B------:R3:W4:Y:S02]  /*2e890*/  @!P1 LDG.E.U16 R2, desc[UR6][R4.64] ;  /* 0x0000000604029981 */ /* 0x000724000c1e1500 */
[----:B---3--:R-:W-:Y:S02]  /*2e8a0*/  @!P0 IMAD.MOV.U32 R4, RZ, RZ, R12 ;  /* 0x000000ffff048224 */ /* 0x008fe400078e000c */
[----:B------:R-:W-:-:S05]  /*2e8b0*/  @!P0 IMAD.MOV.U32 R5, RZ, RZ, R13 ;  /* 0x000000ffff058224 */ /* 0x000fca00078e000d */
[----:B------:R2:W3:Y:S04]  /*2e8c0*/  @!P0 LDG.E.U16 R29, desc[UR6][R4.64] ;  /* 0x00000006041d8981 */ /* 0x0004e8000c1e1500 */
[----:B------:R0:W-:Y:S04]  /*2e8d0*/  STL [R1+0x4308], R0 ;  /* 0x0043080001007387 */ /* 0x0001e80000100800 */
[----:B------:R-:W3:Y:S04]  /*2e8e0*/  LDL R7, [R1+0x1e28] ;  /* 0x001e280001077983 */ /* 0x000ee80000100800 */
[----:B------:R-:W3:Y:S01]  /*2e8f0*/  LDL R6, [R1+0x1e34] ;  /* 0x001e340001067983 */ /* 0x000ee20000100800 */
[----:B--2---:R-:W-:-:S02]  /*2e900*/  @!P1 IMAD.MOV.U32 R5, RZ, RZ, R11 ;  /* 0x000000ffff059224 */ /* 0x004fc400078e000b */
[----:B----4-:R-:W-:Y:S01]  /*2e910*/  @!P1 IMAD.MOV.U32 R4, RZ, RZ, R10 ;  /* 0x000000ffff049224 */ /* 0x010fe200078e000a */
[----:B------:R1:W-:Y:S04]  /*2e920*/  STL [R1+0x430c], R2 ;  /* 0x00430c0201007387 */ /* 0x0003e80000100800 */
[----:B0-----:R-:W2:Y:S04]  /*2e930*/  LDL R0, [R1+0x1e3c] ;  /* 0x001e3c0001007983 */ /* 0x001ea80000100800 */
[----:B-1----:R-:W4:Y:S04]  /*2e940*/  LDL R2, [R1+0x1e30] ;  /* 0x001e300001027983 */ /* 0x002f280000100800 */
[----:B---3--:R0:W-:Y:S04]  /*2e950*/  STL [R1+0x4310], R29 ;  /* 0x0043101d01007387 */ /* 0x0081e80000100800 */
[----:B------:R-:W3:Y:S04]  /*2e960*/  LDL R13, [R1+0x1e38] ;  /* 0x001e3800010d7983 */ /* 0x000ee80000100800 */
[----:B------:R-:W3:Y:S04]  /*2e970*/  LDL R12, [R1+0x1e44] ;  /* 0x001e4400010c7983 */ /* 0x000ee80000100800 */
[----:B------:R-:W3:Y:S04]  /*2e980*/  LDL R11, [R1+0x1e98] ;  /* 0x001e9800010b7983 */ /* 0x000ee80000100800 */
[----:B------:R-:W3:Y:S01]  /*2e990*/  LDL R10, [R1+0x1ea4] ;  /* 0x001ea400010a7983 */ /* 0x000ee20000100800 */
[----:B------:R-:W-:-:S02]  /*2e9a0*/  PRMT R28, RZ, 0x7610, R28 ;  /* 0x00007610ff1c7816 */ /* 0x000fc4000000001c */
[----:B------:R-:W-:Y:S02]  /*2e9b0*/  PRMT R27, RZ, 0x7610, R27 ;  /* 0x00007610ff1b7816 */ /* 0x000fe4000000001b */
[----:B------:R-:W-:Y:S02]  /*2e9c0*/  PRMT R26, RZ, 0x7610, R26 ;  /* 0x00007610ff1a7816 */ /* 0x000fe4000000001a */
[----:B------:R-:W-:Y:S02]  /*2e9d0*/  PRMT R22, RZ, 0x7610, R22 ;  /* 0x00007610ff167816 */ /* 0x000fe40000000016 */
[----:B------:R-:W-:Y:S01]  /*2e9e0*/  PRMT R20, RZ, 0x7610, R20 ;  /* 0x00007610ff147816 */ /* 0x000fe20000000014 */
[----:B------:R-:W3:Y:S04]  /*2e9f0*/  LDL R15, [R1+0x1f20] ;  /* 0x001f2000010f7983 */ /* 0x000ee80000100800 */
[----:B------:R1:W3:Y:S04]  /*2ea00*/  @!P1 LDG.E.U16 R28, desc[UR6][R4.64] ;  /* 0x00000006041c9981 */ /* 0x0002e8000c1e1500 */
[----:B------:R-:W3:Y:S01]  /*2ea10*/  LDL R14, [R1+0x1f2c] ;  /* 0x001f2c00010e7983 */ /* 0x000ee20000100800 */
[----:B------:R-:W-:-:S02]  /*2ea20*/  PRMT R18, RZ, 0x7610, R18 ;  /* 0x00007610ff127816 */ /* 0x000fc40000000012 */
[----:B------:R-:W-:Y:S01]  /*2ea30*/  PRMT R16, RZ, 0x7610, R16 ;  /* 0x00007610ff107816 */ /* 0x000fe20000000010 */
[----:B0-----:R-:W3:Y:S01]  /*2ea40*/  LDL R29, [R1+0x1fbc] ;  /* 0x001fbc00011d7983 */ /* 0x001ee20000100800 */
[----:B-1----:R-:W-:Y:S02]  /*2ea50*/  @!P1 IMAD.MOV.U32 R4, RZ, RZ, R8 ;  /* 0x000000ffff049224 */ /* 0x002fe400078e0008 */
[----:B------:R-:W-:Y:S01]  /*2ea60*/  @!P1 IMAD.MOV.U32 R5, RZ, RZ, R9 ;  /* 0x000000ffff059224 */ /* 0x000fe200078e0009 */
[----:B------:R-:W3:Y:S04]  /*2ea70*/  LDL R8, [R1+0x1eb4] ;  /* 0x001eb40001087983 */ /* 0x000ee80000100800 */
[----:B------:R-:W3:Y:S04]  /*2ea80*/  LDL R9, [R1+0x1ea8] ;  /* 0x001ea80001097983 */ /* 0x000ee80000100800 */
[----:B------:R0:W3:Y:S02]  /*2ea90*/  @!P1 LDG.E.U16 R27, desc[UR6][R4.64] ;  /* 0x00000006041b9981 */ /* 0x0000e4000c1e1500 */
[----:B0-----:R-:W-:-:S02]  /*2eaa0*/  @!P0 IMAD.MOV.U32 R4, RZ, RZ, R6 ;  /* 0x000000ffff048224 */ /* 0x001fc400078e0006 */
[----:B------:R-:W-:Y:S01]  /*2eab0*/  @!P0 IMAD.MOV.U32 R5, RZ, RZ, R7 ;  /* 0x000000ffff058224 */ /* 0x000fe200078e0007 */
[----:B------:R-:W3:Y:S04]  /*2eac0*/  LDL R6, [R1+0x1eac] ;  /* 0x001eac0001067983 */ /* 0x000ee80000100800 */
[----:B------:R-:W3:Y:S04]  /*2ead0*/  LDL R7, [R1+0x1ea0] ;  /* 0x001ea00001077983 */ /* 0x000ee80000100800 */
[----:B------:R2:W3:Y:S02]  /*2eae0*/  @!P0 LDG.E.U16 R26, desc[UR6][R4.64] ;  /* 0x00000006041a8981 */ /* 0x0004e4000c1e1500 */
[----:B--2---:R-:W-:-:S02]  /*2eaf0*/  @!P1 IMAD.MOV.U32 R4, RZ, RZ, R0 ;  /* 0x000000ffff049224 */ /* 0x004fc400078e0000 */
[----:B------:R-:W2:Y:S01]  /*2eb00*/  LDL R0, [R1+0x1f24] ;  /* 0x001f240001007983 */ /* 0x000ea20000100800 */
[----:B----4-:R-:W-:-:S03]  /*2eb10*/  @!P1 IMAD.MOV.U32 R5, RZ, RZ, R2 ;  /* 0x000000ffff059224 */ /* 0x010fc600078e0002 */
[----:B------:R-:W4:Y:S04]  /*2eb20*/  LDL R2, [R1+0x1f18] ;  /* 0x001f180001027983 */ /* 0x000f280000100800 */
[----:B------:R3:W4:Y:S02]  /*2eb30*/  @!P1 LDG.E.U16 R22, desc[UR6][R4.64] ;  /* 0x0000000604169981 */ /* 0x000724000c1e1500 */
[----:B---3--:R-:W-:Y:S02]  /*2eb40*/  @!P0 IMAD.MOV.U32 R4, RZ, RZ, R12 ;  /* 0x000000ffff048224 */ /* 0x008fe400078e000c */
        /* <DEDUP_REMOVED lines=9> */
[----:B0-----:R-:W-:-:S02]  /*2ebe0*/  PRMT R4, RZ, 0x7610, R4 ;  /* 0x00007610ff047816 */ /* 0x001fc40000000004 */
[----:B------:R0:W3:Y:S02]  /*2ebf0*/  @!P1 LDG.E.U16 R16, desc[UR6][R6.64] ;  /* 0x0000000606109981 */ /* 0x0000e4000c1e1500 */
[----:B0-----:R-:W-:Y:S02]  /*2ec00*/  @!P0 IMAD.MOV.U32 R6, RZ, RZ, R8 ;  /* 0x000000ffff068224 */ /* 0x001fe400078e0008 */
[----:B------:R-:W-:-:S05]  /*2ec10*/  @!P0 IMAD.MOV.U32 R7, RZ, RZ, R9 ;  /* 0x000000ffff078224 */ /* 0x000fca00078e0009 */
[----:B------:R0:W3:Y:S02]  /*2ec20*/  @!P0 LDG.E.U16 R4, desc[UR6][R6.64] ;  /* 0x0000000606048981 */ /* 0x0000e4000c1e1500 */
[----:B0-----:R-:W-:Y:S02]  /*2ec30*/  PRMT R7, RZ, 0x7610, R7 ;  /* 0x00007610ff077816 */ /* 0x001fe40000000007 */
[----:B------:R-:W-:Y:S01]  /*2ec40*/  PRMT R5, RZ, 0x7610, R5 ;  /* 0x00007610ff057816 */ /* 0x000fe20000000005 */
[----:B--2---:R-:W-:Y:S02]  /*2ec50*/  @!P0 IMAD.MOV.U32 R8, RZ, RZ, R0 ;  /* 0x000000ffff088224 */ /* 0x004fe400078e0000 */
[----:B------:R-:W2:Y:S01]  /*2ec60*/  LDL R0, [R1+0x1f34] ;  /* 0x001f340001007983 */ /* 0x000ea20000100800 */
[----:B----4-:R-:W-:-:S03]  /*2ec70*/  @!P0 IMAD.MOV.U32 R9, RZ, RZ, R2 ;  /* 0x000000ffff098224 */ /* 0x010fc600078e0002 */
[----:B------:R-:W4:Y:S04]  /*2ec80*/  LDL R2, [R1+0x1f28] ;  /* 0x001f280001027983 */ /* 0x000f280000100800 */
[----:B------:R0:W4:Y:S04]  /*2ec90*/  @!P0 LDG.E.U16 R5, desc[UR6][R8.64] ;  /* 0x0000000608058981 */ /* 0x000128000c1e1500 */
[----:B---3--:R-:W3:Y:S04]  /*2eca0*/  @!P0 LDG.E.U16 R7, desc[UR6][R10.64] ;  /* 0x000000060a078981 */ /* 0x008ee8000c1e1500 */
[----:B------:R-:W3:Y:S04]  /*2ecb0*/  LDL R10, [R1+0x1fa0] ;  /* 0x001fa000010a7983 */ /* 0x000ee80000100800 */
[----:B------:R-:W3:Y:S01]  /*2ecc0*/  LDL R11, [R1+0x1fac] ;  /* 0x001fac00010b7983 */ /* 0x000ee20000100800 */
[----:B0-----:R-:W-:-:S02]  /*2ecd0*/  @!P1 IMAD.MOV.U32 R8, RZ, RZ, R14 ;  /* 0x000000ffff089224 */ /* 0x001fc400078e000e */
[----:B------:R-:W-:Y:S01]  /*2ece0*/  @!P1 IMAD.MOV.U32 R9, RZ, RZ, R15 ;  /* 0x000000ffff099224 */ /* 0x000fe200078e000f */
[----:B------:R-:W3:Y:S04]  /*2ecf0*/  LDL R14, [R1+0x1f3c] ;  /* 0x001f3c00010e7983 */ /* 0x000ee80000100800 */
[----:B------:R-:W3:Y:S01]  /*2ed00*/  LDL R15, [R1+0x1f30] ;  /* 0x001f3000010f7983 */ /* 0x000ee20000100800 */
[----:B------:R-:W-:-:S06]  /*2ed10*/  PRMT R6, RZ, 0x7610, R6 ;  /* 0x00007610ff067816 */ /* 0x000fcc0000000006 */
[----:B------:R0:W3:Y:S02]  /*2ed20*/  @!P1 LDG.E.U16 R6, desc[UR6][R8.64] ;  /* 0x0000000608069981 */ /* 0x0000e4000c1e1500 */
[----:B0-----:R-:W-:Y:S02]  /*2ed30*/  PRMT R8, RZ, 0x7610, R8 ;  /* 0x00007610ff087816 */ /* 0x001fe40000000008 */
[----:B------:R-:W-:-:S06]  /*2ed40*/  PRMT R9, RZ, 0x7610, R9 ;  /* 0x00007610ff097816 */ /* 0x000fcc0000000009 */
[----:B------:R2:W3:Y:S02]  /*2ed50*/  @!P1 LDG.E.U16 R9, desc[UR6][R12.64] ;  /* 0x000000060c099981 */ /* 0x0004e4000c1e1500 */
[----:B--2---:R-:W-:Y:S02]  /*2ed60*/  @!P0 IMAD.MOV.U32 R12, RZ, RZ, R0 ;  /* 0x000000ffff0c8224 */ /* 0x004fe400078e0000 */
[----:B------:R-:W2:Y:S01]  /*2ed70*/  LDL R0, [R1+0x1ec4] ;  /* 0x001ec40001007983 */ /* 0x000ea20000100800 */
[----:B----4-:R-:W-:-:S03]  /*2ed80*/  @!P0 IMAD.MOV.U32 R13, RZ, RZ, R2 ;  /* 0x000000ffff0d8224 */ /* 0x010fc600078e0002 */
[----:B------:R-:W4:Y:S01]  /*2ed90*/  LDL R2, [R1+0x1eb8] ;  /* 0x001eb80001027983 */ /* 0x000f220000100800 */
[----:B---3--:R-:W-:-:S04]  /*2eda0*/  @!P1 LOP3.LUT R11, R11, R10, RZ, 0x3c, !PT ;  /* 0x0000000a0b0b9212 */ /* 0x008fc800078e3cff */
[----:B------:R-:W-:-:S04]  /*2edb0*/  @!P1 LOP3.LUT R10, R11, R10, RZ, 0x3c, !PT ;  /* 0x0000000a0b0a9212 */ /* 0x000fc800078e3cff */
[----:B------:R-:W-:-:S05]  /*2edc0*/  @!P1 LOP3.LUT R11, R11, R10, RZ, 0x3c, !PT ;  /* 0x0000000a0b0b9212 */ /* 0x000fca00078e3cff */
[----:B------:R0:W3:Y:S02]  /*2edd0*/  @!P1 LDG.E.U16 R8, desc[UR6][R10.64] ;  /* 0x000000060a089981 */ /* 0x0000e4000c1e1500 */
[----:B0-----:R-:W-:Y:S02]  /*2ede0*/  PRMT R10, RZ, 0x7610, R10 ;  /* 0x00007610ff0a7816 */ /* 0x001fe4000000000a */
[----:B------:R-:W-:-:S04]  /*2edf0*/  PRMT R11, RZ, 0x7610, R11 ;  /* 0x00007610ff0b7816 */ /* 0x000fc8000000000b */
[----:B------:R0:W3:Y:S04]  /*2ee00*/  @!P0 LDG.E.U16 R10, desc[UR6][R12.64] ;  /* 0x000000060c0a8981 */ /* 0x0000e8000c1e1500 */
[----:B------:R1:W3:Y:S01]  /*2ee10*/  @!P1 LDG.E.U16 R11, desc[UR6][R14.64] ;  /* 0x000000060e0b9981 */ /* 0x0002e2000c1e1500 */
[----:B0-----:R-:W-:Y:S01]  /*2ee20*/  PRMT R12, RZ, 0x7610, R12 ;  /* 0x00007610ff0c7816 */ /* 0x001fe2000000000c */
[----:B-1----:R-:W-:Y:S02]  /*2ee30*/  @!P1 IMAD.MOV.U32 R14, RZ, RZ, R29 ;  /* 0x000000ffff0e9224 */ /* 0x002fe400078e001d */
[----:B------:R-:W-:Y:S01]  /*2ee40*/  @!P1 IMAD.MOV.U32 R15, RZ, RZ, R3 ;  /* 0x000000ffff0f9224 */ /* 0x000fe200078e0003 */
[----:B------:R-:W3:Y:S04]  /*2ee50*/  LDL R29, [R1+0x1f44] ;  /* 0x001f4400011d7983 */ /* 0x000ee80000100800 */
[----:B------:R0:W-:Y:S04]  /*2ee60*/  STL [R1+0x1ff4], R3 ;  /* 0x001ff40301007387 */ /* 0x0001e80000100800 */
[----:B------:R1:W3:Y:S01]  /*2ee70*/  @!P1 LDG.E.U16 R12, desc[UR6][R14.64] ;  /* 0x000000060e0c9981 */ /* 0x0002e2000c1e1500 */
[----:B------:R-:W-:-:S03]  /*2ee80*/  PRMT R13, RZ, 0x7610, R13 ;  /* 0x00007610ff0d7816 */ /* 0x000fc6000000000d */
[----:B0-----:R-:W2:Y:S04]  /*2ee90*/  LDL R3, [R1+0x1e4c] ;  /* 0x001e4c0001037983 */ /* 0x001ea80000100800 */
[----:B------:R-:W1:Y:S04]  /*2eea0*/  LDL R14, [R1+0x1fa8] ;  /* 0x001fa800010e7983 */ /* 0x000e680000100800 */
[----:B------:R-:W1:Y:S02]  /*2eeb0*/  LDL R15, [R1+0x1fb4] ;  /* 0x001fb400010f7983 */ /* 0x000e640000100800 */
[----:B-1----:R-:W-:-:S04]  /*2eec0*/  @!P0 LOP3.LUT R15, R15, R14, RZ, 0x3c, !PT ;  /* 0x0000000e0f0f8212 */ /* 0x002fc800078e3cff */
[----:B------:R-:W-:-:S04]  /*2eed0*/  @!P0 LOP3.LUT R14, R15, R14, RZ, 0x3c, !PT ;  /* 0x0000000e0f0e8212 */ /* 0x000fc800078e3cff */
[----:B------:R-:W-:-:S05]  /*2eee0*/  @!P0 LOP3.LUT R15, R15, R14, RZ, 0x3c, !PT ;  /* 0x0000000e0f0f8212 */ /* 0x000fca00078e3cff */
[----:B------:R2:W3:Y:S04]  /*2eef0*/  @!P0 LDG.E.U16 R13, desc[UR6][R14.64] ;  /* 0x000000060e0d8981 */ /* 0x0004e8000c1e1500 */
[----:B------:R-:W4:Y:S01]  /*2ef00*/  LDL R15, [R1+0x1e40] ;  /* 0x001e4000010f7983 */ /* 0x000f220000100800 */
[----:B------:R-:W-:Y:S01]  /*2ef10*/  PRMT R17, RZ, 0x7610, R17 ;  /* 0x00007610ff117816 */ /* 0x000fe20000000011 */
[----:B--2---:R-:W-:Y:S01]  /*2ef20*/  @!P1 IMAD.MOV.U32 R14, RZ, RZ, R3 ;  /* 0x000000ffff0e9224 */ /* 0x004fe200078e0003 */
[----:B------:R-:W-:-:S04]  /*2ef30*/  PRMT R19, RZ, 0x7610, R19 ;  /* 0x00007610ff137816 */ /* 0x000fc80000000013 */
[----:B----4-:R0:W2:Y:S02]  /*2ef40*/  @!P1 LDG.E.U16 R17, desc[UR6][R14.64] ;  /* 0x000000060e119981 */ /* 0x0100a4000c1e1500 */
[----:B0-----:R-:W-:Y:S02]  /*2ef50*/  @!P0 IMAD.MOV.U32 R14, RZ, RZ, R0 ;  /* 0x000000ffff0e8224 */ /* 0x001fe400078e0000 */
[----:B------:R-:W-:Y:S02]  /*2ef60*/  @!P0 IMAD.MOV.U32 R15, RZ, RZ, R2 ;  /* 0x000000ffff0f8224 */ /* 0x000fe400078e0002 */
[----:B------:R-:W4:Y:S04]  /*2ef70*/  LDL.LU R2, [R1+0x34] ;  /* 0x0000340001027983 */ /* 0x000f280000300800 */
[----:B------:R-:W2:Y:S04]  /*2ef80*/  LDL.LU R3, [R1+0x30] ;  /* 0x0000300001037983 */ /* 0x000ea80000300800 */
[----:B------:R-:W2:Y:S04]  /*2ef90*/  LDL.LU R0, [R1+0x24] ;  /* 0x0000240001007983 */ /* 0x000ea80000300800 */
[----:B------:R0:W2:Y:S04]  /*2efa0*/  @!P0 LDG.E.U16 R19, desc[UR6][R14.64] ;  /* 0x000000060e138981 */ /* 0x0000a8000c1e1500 */
[----:B------:R-:W0:Y:S04]  /*2efb0*/  LDL R14, [R1+0x1ec0] ;  /* 0x001ec000010e7983 */ /* 0x000e280000100800 */
[----:B------:R-:W0:Y:S01]  /*2efc0*/  LDL R15, [R1+0x1ecc] ;  /* 0x001ecc00010f7983 */ /* 0x000e220000100800 */
[----:B------:R-:W-:-:S02]  /*2efd0*/  PRMT R21, RZ, 0x7610, R21 ;  /* 0x00007610ff157816 */ /* 0x000fc40000000015 */
[----:B0-----:R-:W-:-:S04]  /*2efe0*/  @!P1 LOP3.LUT R15, R15, R14, RZ, 0x3c, !PT ;  /* 0x0000000e0f0f9212 */ /* 0x001fc800078e3cff */
[----:B------:R-:W-:-:S04]  /*2eff0*/  @!P1 LOP3.LUT R14, R15, R14, RZ, 0x3c, !PT ;  /* 0x0000000e0f0e9212 */ /* 0x000fc800078e3cff */
[----:B------:R-:W-:-:S05]  /*2f000*/  @!P1 LOP3.LUT R15, R15, R14, RZ, 0x3c, !PT ;  /* 0x0000000e0f0f9212 */ /* 0x000fca00078e3cff */
[----:B------:R3:W2:Y:S04]  /*2f010*/  @!P1 LDG.E.U16 R21, desc[UR6][R14.64] ;  /* 0x000000060e159981 */ /* 0x0006a8000c1e1500 */
[----:B------:R-:W4:Y:S01]  /*2f020*/  LDL R15, [R1+0x1f38] ;  /* 0x001f3800010f7983 */ /* 0x000f220000100800 */
[----:B------:R-:W-:Y:S01]  /*2f030*/  PRMT R23, RZ, 0x7610, R23 ;  /* 0x00007610ff177816 */ /* 0x000fe20000000017 */
[----:B---3--:R-:W-:-:S05]  /*2f040*/  @!P0 IMAD.MOV.U32 R14, RZ, RZ, R29 ;  /* 0x000000ffff0e8224 */ /* 0x008fca00078e001d */
[----:B----4-:R0:W3:Y:S04]  /*2f050*/  @!P0 LDG.E.U16 R23, desc[UR6][R14.64] ;  /* 0x000000060e178981 */ /* 0x0100e8000c1e1500 */
[----:B------:R-:W0:Y:S04]  /*2f060*/  LDL R14, [R1+0x1f40] ;  /* 0x001f4000010e7983 */ /* 0x000e280000100800 */
[----:B------:R-:W0:Y:S01]  /*2f070*/  LDL R15, [R1+0x1f4c] ;  /* 0x001f4c00010f7983 */ /* 0x000e220000100800 */
[----:B------:R-:W-:Y:S01]  /*2f080*/  PRMT R24, RZ, 0x7610, R24 ;  /* 0x00007610ff187816 */ /* 0x000fe20000000018 */
[----:B------:R-:W1:Y:S01]  /*2f090*/  S2R R29, SR_TID.X ;  /* 0x00000000001d7919 */ /* 0x000e620000002100 */
[----:B0-----:R-:W-:-:S04]  /*2f0a0*/  @!P1 LOP3.LUT R15, R15, R14, RZ, 0x3c, !PT ;  /* 0x0000000e0f0f9212 */ /* 0x001fc800078e3cff */
[----:B------:R-:W-:-:S04]  /*2f0b0*/  @!P1 LOP3.LUT R14, R15, R14, RZ, 0x3c, !PT ;  /* 0x0000000e0f0e9212 */ /* 0x000fc800078e3cff */
[----:B------:R-:W-:-:S05]  /*2f0c0*/  @!P1 LOP3.LUT R15, R15, R14, RZ, 0x3c, !PT ;  /* 0x0000000e0f0f9212 */ /* 0x000fca00078e3cff */
[----:B------:R0:W4:Y:S04]  /*2f0d0*/  @!P1 LDG.E.U16 R24, desc[UR6][R14.64] ;  /* 0x000000060e189981 */ /* 0x000128000c1e1500 */
[----:B------:R-:W0:Y:S04]  /*2f0e0*/  LDL R14, [R1+0x1fc0] ;  /* 0x001fc000010e7983 */ /* 0x000e280000100800 */
[----:B------:R-:W0:Y:S01]  /*2f0f0*/  LDL R15, [R1+0x1fc8] ;  /* 0x001fc800010f7983 */ /* 0x000e220000100800 */
[----:B-1----:R-:W-:-:S05]  /*2f100*/  LOP3.LUT R29, R29, 0x3f, RZ, 0xc0, !PT ;  /* 0x0000003f1d1d7812 */ /* 0x002fca00078ec0ff */
[----:B------:R-:W-:-:S05]  /*2f110*/  IMAD.SHL.U32 R29, R29, 0x2, RZ ;  /* 0x000000021d1d7824 */ /* 0x000fca00078e00ff */
[----:B------:R-:W-:-:S05]  /*2f120*/  LOP3.LUT R29, R29, 0x50, RZ, 0x3c, !PT ;  /* 0x000000501d1d7812 */ /* 0x000fca00078e3cff */
[----:B------:R-:W-:Y:S04]  /*2f130*/  STS.U16 [R29+UR4+0x12580], R27 ;  /* 0x0125801b1d007988 */ /* 0x000fe80008000404 */
[----:B------:R-:W-:Y:S04]  /*2f140*/  STS.U16 [R29+UR4+0x12d00], R18 ;  /* 0x012d00121d007988 */ /* 0x000fe80008000404 */
[----:B------:R-:W-:Y:S04]  /*2f150*/  STS.U16 [R29+UR4+0x12d80], R16 ;  /* 0x012d80101d007988 */ /* 0x000fe80008000404 */
[----:B------:R1:W-:Y:S02]  /*2f160*/  STS.U16 [R29+UR4+0x13500], R5 ;  /* 0x013500051d007988 */ /* 0x0003e40008000404 */
[----:B-1----:R-:W1:Y:S01]  /*2f170*/  S2R R5, SR_TID.X ;  /* 0x0000000000057919 */ /* 0x002e620000002100 */
[----:B------:R-:W-:Y:S01]  /*2f180*/  PRMT R25, RZ, 0x7610, R25 ;  /* 0x00007610ff197816 */ /* 0x000fe20000000019 */
[----:B------:R3:W-:Y:S04]  /*2f190*/  STS.U16 [R29+UR4+0x13580], R6 ;  /* 0x013580061d007988 */ /* 0x0007e80008000404 */
[----:B------:R3:W-:Y:S04]  /*2f1a0*/  STS.U16 [R29+UR4+0x13d00], R7 ;  /* 0x013d00071d007988 */ /* 0x0007e80008000404 */
[----:B------:R3:W-:Y:S01]  /*2f1b0*/  STS.U16 [R29+UR4+0x13d80], R8 ;  /* 0x013d80081d007988 */ /* 0x0007e20008000404 */
[----:B-1----:R-:W-:-:S05]  /*2f1c0*/  LOP3.LUT R5, R5, 0x3f, RZ, 0xc0, !PT ;  /* 0x0000003f05057812 */ /* 0x002fca00078ec0ff */
[----:B------:R-:W-:-:S05]  /*2f1d0*/  IMAD.SHL.U32 R5, R5, 0x2, RZ ;  /* 0x0000000205057824 */ /* 0x000fca00078e00ff */
[----:B------:R-:W-:-:S05]  /*2f1e0*/  LOP3.LUT R5, R5, 0x60, RZ, 0x3c, !PT ;  /* 0x0000006005057812 */ /* 0x000fca00078e3cff */
[----:B------:R1:W-:Y:S04]  /*2f1f0*/  STS.U16 [R5+UR4+0x10600], R2 ;  /* 0x0106000205007988 */ /* 0x0003e80008000404 */
[----:B--2---:R2:W-:Y:S04]  /*2f200*/  STS.U16 [R5+UR4+0x10680], R3 ;  /* 0x0106800305007988 */ /* 0x0045e80008000404 */
[----:B------:R2:W-:Y:S01]  /*2f210*/  STS.U16 [R5+UR4+0x10e00], R0 ;  /* 0x010e000005007988 */ /* 0x0005e20008000404 */
[----:B0-----:R-:W-:-:S04]  /*2f220*/  @!P1 LOP3.LUT R15, R15, R14, RZ, 0x3c, !PT ;  /* 0x0000000e0f0f9212 */ /* 0x001fc800078e3cff */
[----:B------:R-:W-:-:S04]  /*2f230*/  @!P1 LOP3.LUT R14, R15, R14, RZ, 0x3c, !PT ;  /* 0x0000000e0f0e9212 */ /* 0x000fc800078e3cff */
[----:B------:R-:W-:-:S05]  /*2f240*/  @!P1 LOP3.LUT R15, R15, R14, RZ, 0x3c, !PT ;  /* 0x0000000e0f0f9212 */ /* 0x000fca00078e3cff */
[----:B------:R-:W4:Y:S04]  /*2f250*/  @!P1 LDG.E.U16 R25, desc[UR6][R14.64] ;  /* 0x000000060e199981 */ /* 0x000f28000c1e1500 */
[----:B------:R-:W4:Y:S04]  /*2f260*/  LDL.LU R14, [R1+0x18] ;  /* 0x00001800010e7983 */ /* 0x000f280000300800 */
[----:B------:R-:W4:Y:S04]  /*2f270*/  LDL.LU R15, [R1+0xc] ;  /* 0x00000c00010f7983 */ /* 0x000f280000300800 */
[----:B------:R-:W4:Y:S04]  /*2f280*/  LDL.LU R27, [R1+0x1c] ;  /* 0x00001c00011b7983 */ /* 0x000f280000300800 */
[----:B------:R-:W4:Y:S04]  /*2f290*/  LDL.LU R18, [R1+0x28] ;  /* 0x0000280001127983 */ /* 0x000f280000300800 */
[----:B------:R-:W4:Y:S04]  /*2f2a0*/  LDL.LU R16, [R1+0x2c] ;  /* 0x00002c0001107983 */ /* 0x000f280000300800 */
[----:B---3--:R-:W3:Y:S04]  /*2f2b0*/  LDL.LU R6, [R1+0x10] ;  /* 0x0000100001067983 */ /* 0x008ee80000300800 */
[----:B------:R-:W4:Y:S04]  /*2f2c0*/  LDL.LU R7, [R1+0x14] ;  /* 0x0000140001077983 */ /* 0x000f280000300800 */
[----:B------:R-:W3:Y:S04]  /*2f2d0*/  LDL.LU R29, [R1+0x4310] ;  /* 0x00431000011d7983 */ /* 0x000ee80000300800 */
[----:B------:R-:W4:Y:S04]  /*2f2e0*/  LDL.LU R8, [R1+0x20] ;  /* 0x0000200001087983 */ /* 0x000f280000300800 */
[----:B-1----:R-:W3:Y:S04]  /*2f2f0*/  LDL.LU R2, [R1+0x430c] ;  /* 0x00430c0001027983 */ /* 0x002ee80000300800 */
[----:B--2---:R-:W2:Y:S04]  /*2f300*/  LDL.LU R3, [R1+0x84] ;  /* 0x0000840001037983 */ /* 0x004ea80000300800 */
[----:B------:R-:W2:Y:S04]  /*2f310*/  LDL.LU R0, [R1+0x4308] ;  /* 0x0043080001007983 */ /* 0x000ea80000300800 */
[----:B----4-:R-:W-:Y:S04]  /*2f320*/  STS.U16 [R5+UR4+0x10e80], R8 ;  /* 0x010e800805007988 */ /* 0x010fe80008000404 */
[----:B------:R-:W-:Y:S04]  /*2f330*/  STS.U16 [R5+UR4+0x11600], R7 ;  /* 0x0116000705007988 */ /* 0x000fe80008000404 */
[----:B---3--:R-:W-:Y:S04]  /*2f340*/  STS.U16 [R5+UR4+0x11680], R6 ;  /* 0x0116800605007988 */ /* 0x008fe80008000404 */
[----:B--2---:R0:W-:Y:S04]  /*2f350*/  STS.U16 [R5+UR4+0x11e00], R0 ;  /* 0x011e000005007988 */ /* 0x0041e80008000404 */
[----:B------:R1:W-:Y:S04]  /*2f360*/  STS.U16 [R5+UR4+0x11e80], R2 ;  /* 0x011e800205007988 */ /* 0x0003e80008000404 */
[----:B0-----:R-:W2:Y:S04]  /*2f370*/  LDL.LU R0, [R1+0x4304] ;  /* 0x0043040001007983 */ /* 0x001ea80000300800 */
[----:B-1----:R-:W3:Y:S04]  /*2f380*/  LDL.LU R2, [R1+0x4300] ;  /* 0x0043000001027983 */ /* 0x002ee80000300800 */
        /* <DEDUP_REMOVED lines=13> */
[----:B---3--:R0:W-:Y:S02]  /*2f460*/  STS.U16 [R0+UR4+0x11780], R2 ;  /* 0x0117800200007988 */ /* 0x0081e40008000404 */
[----:B0-----:R-:W0:Y:S02]  /*2f470*/  S2R R2, SR_TID.X ;  /* 0x0000000000027919 */ /* 0x001e240000002100 */
[----:B------:R-:W-:Y:S04]  /*2f480*/  STS.U16 [R0+UR4+0x11f00], R29 ;  /* 0x011f001d00007988 */ /* 0x000fe80008000404 */
        /* <DEDUP_REMOVED lines=8> */
[----:B------:R-:W-:Y:S01]  /*2f510*/  STS.U16 [R0+UR4+0x13f80], R25 ;  /* 0x013f801900007988 */ /* 0x000fe20008000404 */
[----:B------:R-:W-:Y:S06]  /*2f520*/  BAR.SYNC.DEFER_BLOCKING 0x0 ;  /* 0x0000000000007b1d */ /* 0x000fec0000010000 */
[----:B-1----:R-:W2:Y:S01]  /*2f530*/  LDL R28, [R1+0x654] ;  /* 0x00065400011c7983 */ /* 0x002ea20000100800 */
[C---:B0-----:R-:W-:Y:S01]  /*2f540*/  LOP3.LUT R11, R2.reuse, 0x7, RZ, 0xc0, !PT ;  /* 0x00000007020b7812 */ /* 0x041fe200078ec0ff */
[----:B------:R-:W-:-:S04]  /*2f550*/  IMAD.SHL.U32 R12, R2, 0x2, RZ ;  /* 0x00000002020c7824 */ /* 0x000fc800078e00ff */
[----:B------:R-:W-:-:S05]  /*2f560*/  IMAD R11, R11, 0x110, RZ ;  /* 0x000001100b0b7824 */ /* 0x000fca00078e02ff */
[----:B------:R-:W-:-:S05]  /*2f570*/  LOP3.LUT R11, R11, 0x30, R12, 0x78, !PT ;  /* 0x000000300b0b7812 */ /* 0x000fca00078e780c */
[----:B------:R-:W0:Y:S04]  /*2f580*/  LDSM.16.M88.4 R4, [R11+UR4+0x10000] ;  /* 0x010000040b04783b */ /* 0x000e280008000200 */
[----:B------:R-:W-:Y:S04]  /*2f590*/  LDSM.16.M88.4 R12, [R11+UR4+0x11000] ;  /* 0x011000040b0c783b */ /* 0x000fe80008000200 */
[----:B------:R-:W-:Y:S04]  /*2f5a0*/  LDSM.16.M88.4 R24, [R11+UR4+0x12000] ;  /* 0x012000040b18783b */ /* 0x000fe80008000200 */
[----:B------:R-:W-:Y:S04]  /*2f5b0*/  LDSM.16.M88.4 R20, [R11+UR4+0x13800] ;  /* 0x013800040b14783b */ /* 0x000fe80008000200 */
[----:B0-----:R-:W-:Y:S01]  /*2f5c0*/  STL.64 [R1+0x30], R4 ;  /* 0x0000300401007387 */ /* 0x001fe20000100a00 */
[----:B------:R-:W-:-:S03]  /*2f5d0*/  IMAD.MOV.U32 R10, RZ, RZ, R4 ;  /* 0x000000ffff0a7224 */ /* 0x000fc600078e0004 */
[----:B------:R-:W-:Y:S01]  /*2f5e0*/  STL.64 [R1+0x38], R6 ;  /* 0x0000380601007387 */ /* 0x000fe20000100a00 */
[----:B------:R-:W-:-:S03]  /*2f5f0*/  IMAD.MOV.U32 R9, RZ, RZ, R5 ;  /* 0x000000ffff097224 */ /* 0x000fc600078e0005 */
[----:B------:R-:W0:Y:S04]  /*2f600*/  LDSM.16.M88.4 R4, [R11+UR4+0x10800] ;  /* 0x010800040b04783b */ /* 0x000e280008000200 */
[----:B0-----:R-:W-:Y:S01]  /*2f610*/  STL.64 [R1+0x20], R4 ;  /* 0x0000200401007387 */ /* 0x001fe20000100a00 */
[----:B------:R-:W-:-:S03]  /*2f620*/  IMAD.MOV.U32 R8, RZ, RZ, R4 ;  /* 0x000000ffff087224 */ /* 0x000fc600078e0004 */
[----:B------:R-:W-:Y:S01]  /*2f630*/  STL.64 [R1+0x28], R6 ;  /* 0x0000280601007387 */ /* 0x000fe20000100a00 */
[----:B------:R-:W-:-:S03]  /*2f640*/  IMAD.MOV.U32 R3, RZ, RZ, R5 ;  /* 0x000000ffff037224 */ /* 0x000fc600078e0005 */
[----:B------:R-:W0:Y:S04]  /*2f650*/  LDSM.16.M88.4 R4, [R11+UR4+0x11800] ;  /* 0x011800040b04783b */ /* 0x000e280008000200 */
[----:B------:R-:W-:Y:S04]  /*2f660*/  STL.64 [R1+0x10], R12 ;  /* 0x0000100c01007387 */ /* 0x000fe80000100a00 */
[----:B------:R-:W-:Y:S04]  /*2f670*/  STL.64 [R1+0x18], R14 ;  /* 0x0000180e01007387 */ /* 0x000fe80000100a00 */
[----:B------:R-:W-:Y:S04]  /*2f680*/  STL [R1+0x3f74], R26 ;  /* 0x003f741a01007387 */ /* 0x000fe80000100800 */
[----:B------:R-:W-:Y:S04]  /*2f690*/  STL [R1+0x3f70], R27 ;  /* 0x003f701b01007387 */ /* 0x000fe80000100800 */
[----:B------:R-:W-:Y:S04]  /*2f6a0*/  STL.64 [R1+0x42b8], R24 ;  /* 0x0042b81801007387 */ /* 0x000fe80000100a00 */
[----:B------:R-:W1:Y:S04]  /*2f6b0*/  LDSM.16.M88.4 R12, [R11+UR4+0x12800] ;  /* 0x012800040b0c783b */ /* 0x000e680008000200 */
[----:B0-----:R-:W-:Y:S04]  /*2f6c0*/  STL.64 [R1], R4 ;  /* 0x0000000401007387 */ /* 0x001fe80000100a00 */
[----:B------:R-:W-:Y:S04]  /*2f6d0*/  STL.64 [R1+0x8], R6 ;  /* 0x0000080601007387 */ /* 0x000fe80000100a00 */
[----:B------:R-:W-:Y:S04]  /*2f6e0*/  STL.64 [R1+0x42c0], R4 ;  /* 0x0042c00401007387 */ /* 0x000fe80000100a00 */
[----:B------:R-:W0:Y:S04]  /*2f6f0*/  LDSM.16.M88.4 R4, [R11+UR4+0x13000] ;  /* 0x013000040b04783b */ /* 0x000e280008000200 */
[----:B-1----:R-:W-:Y:S04]  /*2f700*/  STL.64 [R1+0x60], R12 ;  /* 0x0000600c01007387 */ /* 0x002fe80000100a00 */
[----:B------:R-:W-:Y:S04]  /*2f710*/  STL.64 [R1+0x68], R14 ;  /* 0x0000680e01007387 */ /* 0x000fe80000100a00 */
[----:B------:R-:W-:Y:S04]  /*2f720*/  STL.64 [R1+0x42f0], R22 ;  /* 0x0042f01601007387 */ /* 0x000fe80000100a00 */
[----:B0-----:R0:W-:Y:S04]  /*2f730*/  STL.64 [R1+0x50], R4 ;  /* 0x0000500401007387 */ /* 0x0011e80000100a00 */
[----:B------:R1:W-:Y:S04]  /*2f740*/  STL.64 [R1+0x58], R6 ;  /* 0x0000580601007387 */ /* 0x0003e80000100a00 */
[----:B------:R3:W-:Y:S04]  /*2f750*/  STL.64 [R1+0x42e8], R20 ;  /* 0x0042e81401007387 */ /* 0x0007e80000100a00 */
[----:B0-----:R-:W4:Y:S04]  /*2f760*/  LDL.LU.64 R4, [R1+0x590] ;  /* 0x0005900001047983 */ /* 0x001f280000300a00 */
[----:B-1----:R-:W4:Y:S01]  /*2f770*/  LDL.LU.64 R6, [R1+0x598] ;  /* 0x0005980001067983 */ /* 0x002f220000300a00 */
[----:B------:R-:W-:-:S02]  /*2f780*/  IMAD.MOV.U32 R2, RZ, RZ, R12 ;  /* 0x000000ffff027224 */ /* 0x000fc400078e000c */
[----:B------:R-:W-:Y:S02]  /*2f790*/  IMAD.MOV.U32 R0, RZ, RZ, R13 ;  /* 0x000000ffff007224 */ /* 0x000fe400078e000d */
[----:B---3--:R-:W-:Y:S02]  /*2f7a0*/  IMAD.MOV.U32 R20, RZ, RZ, R10 ;  /* 0x000000ffff147224 */ /* 0x008fe400078e000a */
[----:B------:R-:W-:Y:S01]  /*2f7b0*/  IMAD.MOV.U32 R21, RZ, RZ, R9 ;  /* 0x000000ffff157224 */ /* 0x000fe200078e0009 */
[----:B--2---:R-:W-:Y:S04]  /*2f7c0*/  LDSM.16.MT88.4 R12, [R28+UR4+0x80] ;  /* 0x000080041c0c783b */ /* 0x004fe80008004200 */
[----:B------:R-:W0:Y:S04]  /*2f7d0*/  LDSM.16.MT88.4 R16, [R28+UR4] ;  /* 0x000000041c10783b */ /* 0x000e280008004200 */
[----:B----4-:R-:W-:Y:S04]  /*2f7e0*/  STL.64 [R1+0x42d0], R6 ;  /* 0x0042d00601007387 */ /* 0x010fe80000100a00 */
[----:B------:R1:W-:Y:S02]  /*2f7f0*/  STL.64 [R1+0x42c8], R4 ;  /* 0x0042c80401007387 */ /* 0x0003e40000100a00 */
[----:B-1----:R-:W-:-:S02]  /*2f800*/  IMAD.MOV.U32 R4, RZ, RZ, R8 ;  /* 0x000000ffff047224 */ /* 0x002fc400078e0008 */
[----:B------:R-:W-:Y:S01]  /*2f810*/  IMAD.MOV.U32 R5, RZ, RZ, R3 ;  /* 0x000000ffff057224 */ /* 0x000fe200078e0003 */
[----:B------:R-:W1:Y:S04]  /*2f820*/  LDSM.16.MT88.4 R8, [R28+UR4+0x100] ;  /* 0x000100041c08783b */ /* 0x000e680008004200 */
[----:B------:R2:W-:Y:S04]  /*2f830*/  STL.64 [R1+0x42f8], R4 ;  /* 0x0042f80401007387 */ /* 0x0005e80000100a00 */
[----:B--2---:R-:W0:Y:S04]  /*2f840*/  LDL.LU.64 R4, [R1+0x6b0] ;  /* 0x0006b00001047983 */ /* 0x004e280000300a00 */
[----:B------:R-:W0:Y:S04]  /*2f850*/  LDL.LU.64 R6, [R1+0x6b8] ;  /* 0x0006b80001067983 */ /* 0x000e280000300a00 */
[----:B------:R-:W2:Y:S04]  /*2f860*/  LDL.LU.64 R24, [R1+0x2d0] ;  /* 0x0002d00001187983 */ /* 0x000ea80000300a00 */
[----:B------:R-:W3:Y:S04]  /*2f870*/  LDL.LU.64 R26, [R1+0x2d8] ;  /* 0x0002d800011a7983 */ /* 0x000ee80000300a00 */
[----:B---3--:R-:W-:Y:S04]  /*2f880*/  STL.64 [R1+0x42e0], R26 ;  /* 0x0042e01a01007387 */ /* 0x008fe80000100a00 */
[----:B--2---:R2:W-:Y:S01]  /*2f890*/  STL.64 [R1+0x42d8], R24 ;  /* 0x0042d81801007387 */ /* 0x0045e20000100a00 */
[----:B0-----:R-:W-:Y:S03]  /*2f8a0*/  HMMA.16816.F32 R20, R16, R20, R4 ;  /* 0x000000141014723c */ /* 0x001fe60000001804 */
[----:B--2---:R-:W2:Y:S04]  /*2f8b0*/  LDL.LU.64 R24, [R1+0x600] ;  /* 0x0006000001187983 */ /* 0x004ea80000300a00 */
[----:B------:R-:W2:Y:S04]  /*2f8c0*/  LDL.LU.64 R26, [R1+0x608] ;  /* 0x00060800011a7983 */ /* 0x000ea80000300a00 */
[----:B------:R-:W-:Y:S04]  /*2f8d0*/  STL.64 [R1+0x42a8], R14 ;  /* 0x0042a80e01007387 */ /* 0x000fe80000100a00 */
[----:B------:R0:W-:Y:S02]  /*2f8e0*/  STL.64 [R1+0x42a0], R12 ;  /* 0x0042a00c01007387 */ /* 0x0001e40000100a00 */
[----:B0-----:R-:W-:-:S02]  /*2f8f0*/  IMAD.MOV.U32 R12, RZ, RZ, R2 ;  /* 0x000000ffff0c7224 */ /* 0x001fc400078e0002 */
[----:B------:R-:W-:-:S05]  /*2f900*/  IMAD.MOV.U32 R13, RZ, RZ, R0 ;  /* 0x000000ffff0d7224 */ /* 0x000fca00078e0000 */
[----:B------:R0:W-:Y:S04]  /*2f910*/  STL.64 [R1+0x42b0], R12 ;  /* 0x0042b00c01007387 */ /* 0x0001e80000100a00 */
[----:B0-----:R-:W3:Y:S04]  /*2f920*/  LDL.LU.64 R12, [R1+0x2a0] ;  /* 0x0002a000010c7983 */ /* 0x001ee80000300a00 */
[----:B------:R-:W3:Y:S04]  /*2f930*/  LDL.LU.64 R14, [R1+0x2a8] ;  /* 0x0002a800010e7983 */ /* 0x000ee80000300a00 */
[----:B-1----:R-:W-:Y:S04]  /*2f940*/  STL.64 [R1+0x4248], R10 ;  /* 0x0042480a01007387 */ /* 0x002fe80000100a00 */
[----:B------:R0:W-:Y:S04]  /*2f950*/  STL.64 [R1+0x4240], R8 ;  /* 0x0042400801007387 */ /* 0x0001e80000100a00 */
[----:B0-----:R-:W4:Y:S04]  /*2f960*/  LDL.64 R8, [R1+0x10] ;  /* 0x0000100001087983 */ /* 0x001f280000100a00 */
[----:B------:R-:W2:Y:S04]  /*2f970*/  LDL.LU.64 R4, [R1+0x42f8] ;  /* 0x0042f80001047983 */ /* 0x000ea80000300a00 */
[----:B------:R-:W-:Y:S04]  /*2f980*/  STL.64 [R1+0x2c0], R20 ;  /* 0x0002c01401007387 */ /* 0x000fe80000100a00 */
[----:B------:R0:W-:Y:S04]  /*2f990*/  STL.64 [R1+0x2c8], R22 ;  /* 0x0002c81601007387 */ /* 0x0001e80000100a00 */
[----:B0-----:R-:W3:Y:S04]  /*2f9a0*/  LDL.LU.64 R22, [R1+0x42f0] ;  /* 0x0042f00001167983 */ /* 0x001ee80000300a00 */
[----:B------:R-:W4:Y:S01]  /*2f9b0*/  LDL.LU.64 R20, [R1+0x42e8] ;  /* 0x0042e80001147983 */ /* 0x000f220000300a00 */
[----:B--2---:R-:W-:Y:S03]  /*2f9c0*/  HMMA.16816.F32 R4, R16, R4, R24 ;  /* 0x000000041004723c */ /* 0x004fe60000001818 */
[----:B---3--:R-:W-:Y:S04]  /*2f9d0*/  STL.64 [R1+0x48], R22 ;  /* 0x0000481601007387 */ /* 0x008fe80000100a00 */
[----:B------:R-:W2:Y:S04]  /*2f9e0*/  LDL.LU.64 R26, [R1+0x42e0] ;  /* 0x0042e000011a7983 */ /* 0x000ea80000300a00 */
[----:B------:R-:W2:-:S12]  /*2f9f0*/  LDL.LU.64 R24, [R1+0x42d8] ;  /* 0x0042d80001187983 */ /* 0x000e980000300a00 */
[----:B------:R-:W-:Y:S04]  /*2fa00*/  STL.64 [R1+0x2b0], R4 ;  /* 0x0002b00401007387 */ /* 0x000fe80000100a00 */
[----:B------:R0:W-:Y:S04]  /*2fa10*/  STL.64 [R1+0x2b8], R6 ;  /* 0x0002b80601007387 */ /* 0x0001e80000100a00 */
[----:B0-----:R-:W4:Y:S04]  /*2fa20*/  LDL.LU.64 R6, [R1+0x42d0] ;  /* 0x0042d00001067983 */ /* 0x001f280000300a00 */
[----:B------:R-:W4:Y:S02]  /*2fa30*/  LDL.LU.64 R4, [R1+0x42c8] ;  /* 0x0042c80001047983 */ /* 0x000f240000300a00 */
[----:B----4-:R-:W-:-:S15]  /*2fa40*/  HMMA.16816.F32 R4, R16, R8, R4 ;  /* 0x000000081004723c */ /* 0x010fde0000001804 */
[----:B------:R-:W-:-:S08]  /*2fa50*/  NOP ;  /* 0x0000000000007918 */ /* 0x000fd00000000000 */
[----:B------:R0:W-:Y:S04]  /*2fa60*/  STL.64 [R1+0x310], R4 ;  /* 0x0003100401007387 */ /* 0x0001e80000100a00 */
[----:B------:R-:W-:Y:S04]  /*2fa70*/  STL.64 [R1+0x318], R6 ;  /* 0x0003180601007387 */ /* 0x000fe80000100a00 */
[----:B0-----:R-:W2:Y:S01]  /*2fa80*/  LDL.LU.64 R4, [R1+0x42c0] ;  /* 0x0042c00001047983 */ /* 0x001ea20000300a00 */
[----:B------:R-:W-:Y:S02]  /*2fa90*/  IMAD.MOV.U32 R23, RZ, RZ, R8 ;  /* 0x000000ffff177224 */ /* 0x000fe400078e0008 */
[----:B------:R-:W-:-:S02]  /*2faa0*/  IMAD.MOV.U32 R22, RZ, RZ, R9 ;  /* 0x000000ffff167224 */ /* 0x000fc400078e0009 */
[----:B------:R-:W3:Y:S04]  /*2fab0*/  LDL.LU.64 R8, [R1+0x280] ;  /* 0x0002800001087983 */ /* 0x000ee80000300a00 */
[----:B------:R-:W3:Y:S01]  /*2fac0*/  LDL.LU.64 R10, [R1+0x288] ;  /* 0x00028800010a7983 */ /* 0x000ee20000300a00 */
[----:B--2---:R-:W-:-:S15]  /*2fad0*/  HMMA.16816.F32 R24, R16, R4, R24 ;  /* 0x000000041018723c */ /* 0x004fde0000001818 */
[----:B------:R-:W-:-:S08]  /*2fae0*/  NOP ;  /* 0x0000000000007918 */ /* 0x000fd00000000000 */
[----:B------:R0:W-:Y:S04]  /*2faf0*/  STL.64 [R1+0x300], R24 ;  /* 0x0003001801007387 */ /* 0x0001e80000100a00 */
[----:B------:R-:W-:Y:S04]  /*2fb00*/  STL.64 [R1+0x308], R26 ;  /* 0x0003081a01007387 */ /* 0x000fe80000100a00 */
[----:B0-----:R-:W2:Y:S01]  /*2fb10*/  LDL.LU.64 R24, [R1+0x42b8] ;  /* 0x0042b80001187983 */ /* 0x001ea20000300a00 */
[----:B------:R-:W-:Y:S02]  /*2fb20*/  IMAD.MOV.U32 R3, RZ, RZ, R4 ;  /* 0x000000ffff037224 */ /* 0x000fe400078e0004 */
[----:B------:R-:W-:-:S02]  /*2fb30*/  IMAD.MOV.U32 R2, RZ, RZ, R5 ;  /* 0x000000ffff027224 */ /* 0x000fc400078e0005 */
[----:B------:R-:W0:Y:S04]  /*2fb40*/  LDSM.16.MT88.4 R4, [R28+UR4+0x180] ;  /* 0x000180041c04783b */ /* 0x000e280008004200 */
[----:B------:R-:W-:Y:S04]  /*2fb50*/  STL [R1+0x41f8], R28 ;  /* 0x0041f81c01007387 */ /* 0x000fe80000100800 */
[----:B0-----:R-:W-:Y:S04]  /*2fb60*/  STL.64 [R1+0x41e0], R6 ;  /* 0x0041e00601007387 */ /* 0x001fe80000100a00 */
[----:B------:R0:W-:Y:S04]  /*2fb70*/  STL.64 [R1+0x41d8], R4 ;  /* 0x0041d80401007387 */ /* 0x0001e80000100a00 */
[----:B0-----:R-:W3:Y:S01]  /*2fb80*/  LDL.64 R4, [R1+0x50] ;  /* 0x0000500001047983 */ /* 0x001ee20000100a00 */
[----:B--2---:R-:W-:-:S15]  /*2fb90*/  HMMA.16816.F32 R12, R16, R24, R12 ;  /* 0x00000018100c723c */ /* 0x004fde000000180c */
[----:B------:R-:W-:-:S08]  /*2fba0*/  NOP ;  /* 0x0000000000007918 */ /* 0x000fd00000000000 */
[----:B------:R0:W-:Y:S04]  /*2fbb0*/  STL.64 [R1+0x2f0], R12 ;  /* 0x0002f00c01007387 */ /* 0x0001e80000100a00 */
[----:B------:R-:W-:Y:S04]  /*2fbc0*/  STL.64 [R1+0x2f8], R14 ;  /* 0x0002f80e01007387 */ /* 0x000fe80000100a00 */
[----:B0-----:R-:W2:Y:S04]  /*2fbd0*/  LDL.LU.64 R12, [R1+0x42b0] ;  /* 0x0042b000010c7983 */ /* 0x001ea80000300a00 */
[----:B------:R0:W-:Y:S04]  /*2fbe0*/  STL.64 [R1+0x4280], R24 ;  /* 0x0042801801007387 */ /* 0x0001e80000100a00 */
[----:B0-----:R-:W4:Y:S04]  /*2fbf0*/  LDL.64 R24, [R1+0x20] ;  /* 0x0000200001187983 */ /* 0x001f280000100a00 */
[----:B----4-:R0:W-:Y:S04]  /*2fc00*/  STL.64 [R1+0x4288], R24 ;  /* 0x0042881801007387 */ /* 0x0101e80000100a00 */
[----:B0-----:R-:W2:Y:S04]  /*2fc10*/  LDL.LU.64 R24, [R1+0x290] ;  /* 0x0002900001187983 */ /* 0x001ea80000300a00 */
[----:B------:R-:W2:Y:S01]  /*2fc20*/  LDL.LU.64 R26, [R1+0x298] ;  /* 0x00029800011a7983 */ /* 0x000ea20000300a00 */
[C---:B---3--:R-:W-:Y:S03]  /*2fc30*/  HMMA.16816.F32 R8, R16.reuse, R4, R8 ;  /* 0x000000041008723c */ /* 0x048fe60000001808 */
[----:B------:R-:W3:Y:S03]  /*2fc40*/  LDL R0, [R1+0x1fe8] ;  /* 0x001fe80001007983 */ /* 0x000ee60000100800 */
[----:B--2---:R-:W-:-:S15]  /*2fc50*/  HMMA.16816.F32 R12, R16, R12, R24 ;  /* 0x0000000c100c723c */ /* 0x004fde0000001818 */
[----:B------:R-:W-:-:S08]  /*2fc60*/  NOP ;  /* 0x0000000000007918 */ /* 0x000fd00000000000 */
[----:B------:R0:W-:Y:S04]  /*2fc70*/  STL.64 [R1+0x2e0], R12 ;  /* 0x0002e00c01007387 */ /* 0x0001e80000100a00 */
[----:B------:R1:W-:Y:S04]  /*2fc80*/  STL.64 [R1+0x2e8], R14 ;  /* 0x0002e80e01007387 */ /* 0x0003e80000100a00 */
[----:B0-----:R-:W2:Y:S04]  /*2fc90*/  LDL.LU.64 R12, [R1+0x270] ;  /* 0x00027000010c7983 */ /* 0x001ea80000300a00 */
[----:B-1----:R-:W2:Y:S04]  /*2fca0*/  LDL.LU.64 R14, [R1+0x278] ;  /* 0x00027800010e7983 */ /* 0x002ea80000300a00 */
[----:B------:R0:W-:Y:S04]  /*2fcb0*/  STL.64 [R1+0x2d0], R8 ;  /* 0x0002d00801007387 */ /* 0x0001e80000100a00 */
[----:B------:R1:W-:Y:S04]  /*2fcc0*/  STL.64 [R1+0x2d8], R10 ;  /* 0x0002d80a01007387 */ /* 0x0003e80000100a00 */
[----:B0-----:R-:W4:Y:S04]  /*2fcd0*/  LDL.LU.64 R8, [R1+0x250] ;  /* 0x0002500001087983 */ /* 0x001f280000300a00 */
[----:B-1----:R-:W3:Y:S04]  /*2fce0*/  LDL.LU.64 R10, [R1+0x258] ;  /* 0x00025800010a7983 */ /* 0x002ee80000300a00 */
[----:B---3--:R-:W-:Y:S04]  /*2fcf0*/  STL.64 [R1+0x4268], R10 ;  /* 0x0042680a01007387 */ /* 0x008fe80000100a00 */
[----:B----4-:R0:W-:Y:S04]  /*2fd00*/  STL.64 [R1+0x4260], R8 ;  /* 0x0042600801007387 */ /* 0x0101e80000100a00 */
[----:B------:R-:W3:Y:S04]  /*2fd10*/  LDL.LU.64 R24, [R1+0x690] ;  /* 0x0006900001187983 */ /* 0x000ee80000300a00 */
[----:B------:R-:W3:Y:S01]  /*2fd20*/  LDL.LU.64 R26, [R1+0x698] ;  /* 0x00069800011a7983 */ /* 0x000ee20000300a00 */
[----:B0-----:R-:W-:-:S02]  /*2fd30*/  IMAD.MOV.U32 R8, RZ, RZ, R23 ;  /* 0x000000ffff087224 */ /* 0x001fc400078e0017 */
[----:B------:R-:W-:-:S05]  /*2fd40*/  IMAD.MOV.U32 R9, RZ, RZ, R22 ;  /* 0x000000ffff097224 */ /* 0x000fca00078e0016 */
[----:B------:R0:W-:Y:S04]  /*2fd50*/  STL.64 [R1+0x4278], R8 ;  /* 0x0042780801007387 */ /* 0x0001e80000100a00 */
[----:B0-----:R-:W4:Y:S04]  /*2fd60*/  LDL.LU.64 R8, [R1+0x5e0] ;  /* 0x0005e00001087983 */ /* 0x001f280000300a00 */
[----:B------:R-:W2:Y:S04]  /*2fd70*/  LDL.LU.64 R10, [R1+0x5e8] ;  /* 0x0005e800010a7983 */ /* 0x000ea80000300a00 */
[----:B--2---:R-:W-:Y:S04]  /*2fd80*/  STL.64 [R1+0x4298], R10 ;  /* 0x0042980a01007387 */ /* 0x004fe80000100a00 */
[----:B----4-:R0:W-:Y:S04]  /*2fd90*/  STL.64 [R1+0x4290], R8 ;  /* 0x0042900801007387 */ /* 0x0101e80000100a00 */
[----:B0-----:R-:W2:Y:S04]  /*2fda0*/  LDL.64 R8, [R1+0x30] ;  /* 0x0000300001087983 */ /* 0x001ea80000100a00 */
[----:B------:R0:W-:Y:S04]  /*2fdb0*/  STL.64 [R1+0x4258], R4 ;  /* 0x0042580401007387 */ /* 0x0001e80000100a00 */
[----:B0-----:R-:W4:Y:S01]  /*2fdc0*/  LDL.64 R4, [R1+0x60] ;  /* 0x0000600001047983 */ /* 0x001f220000100a00 */
[----:B------:R-:W-:Y:S03]  /*2fdd0*/  HMMA.16816.F32 R16, R16, R20, R12 ;  /* 0x000000141010723c */ /* 0x000fe6000000180c */
[----:B----4-:R0:W-:Y:S04]  /*2fde0*/  STL.64 [R1+0x4270], R4 ;  /* 0x0042700401007387 */ /* 0x0101e80000100a00 */
[----:B0-----:R-:W4:Y:S04]  /*2fdf0*/  LDL.LU.64 R4, [R1+0x570] ;  /* 0x0005700001047983 */ /* 0x001f280000300a00 */
[----:B------:R-:W4:Y:S04]  /*2fe00*/  LDL.LU.64 R6, [R1+0x578] ;  /* 0x0005780001067983 */ /* 0x000f280000300a00 */
[----:B------:R-:W3:Y:S04]  /*2fe10*/  LDL.LU.64 R14, [R1+0x42a8] ;  /* 0x0042a800010e7983 */ /* 0x000ee80000300a00 */
[----:B------:R-:W3:Y:S04]  /*2fe20*/  LDL.LU.64 R12, [R1+0x42a0] ;  /* 0x0042a000010c7983 */ /* 0x000ee80000300a00 */
[----:B------:R0:W-:Y:S04]  /*2fe30*/  STL.64 [R1+0x2a0], R16 ;  /* 0x0002a01001007387 */ /* 0x0001e80000100a00 */
[----:B------:R-:W-:Y:S04]  /*2fe40*/  STL.64 [R1+0x2a8], R18 ;  /* 0x0002a81201007387 */ /* 0x000fe80000100a00 */
[----:B------:R1:W-:Y:S01]  /*2fe50*/  STL.64 [R1+0x4250], R20 ;  /* 0x0042501401007387 */ /* 0x0003e20000100a00 */
[----:B0-----:R-:W-:-:S02]  /*2fe60*/  IMAD.MOV.U32 R16, RZ, RZ, R3 ;  /* 0x000000ffff107224 */ /* 0x001fc400078e0003 */
[----:B------:R-:W-:Y:S01]  /*2fe70*/  IMAD.MOV.U32 R17, RZ, RZ, R2 ;  /* 0x000000ffff117224 */ /* 0x000fe200078e0002 */
[----:B-1----:R-:W4:Y:S04]  /*2fe80*/  LDL.LU.64 R20, [R1+0x500] ;  /* 0x0005000001147983 */ /* 0x002f280000300a00 */
[----:B------:R-:W4:Y:S01]  /*2fe90*/  LDL.LU.64 R22, [R1+0x508] ;  /* 0x0005080001167983 */ /* 0x000f220000300a00 */
[----:B--2---:R-:W-:Y:S02]  /*2fea0*/  IMAD.MOV.U32 R3, RZ, RZ, R8 ;  /* 0x000000ffff037224 */ /* 0x004fe400078e0008 */
[----:B------:R-:W-:Y:S01]  /*2feb0*/  IMAD.MOV.U32 R2, RZ, RZ, R9 ;  /* 0x000000ffff027224 */ /* 0x000fe200078e0009 */
[----:B------:R-:W2:Y:S01]  /*2fec0*/  LDL.LU.64 R10, [R1+0x4298] ;  /* 0x00429800010a7983 */ /* 0x000ea20000300a00 */
[----:B---3--:R-:W-:Y:S03]  /*2fed0*/  HMMA.16816.F32 R24, R12, R8, R24 ;  /* 0x000000080c18723c */ /* 0x008fe60000001818 */
[----:B------:R-:W2:-:S15]  /*2fee0*/  LDL.LU.64 R8, [R1+0x4290] ;  /* 0x0042900001087983 */ /* 0x000e9e0000300a00 */
[----:B------:R-:W-:-:S05]  /*2fef0*/  NOP ;  /* 0x0000000000007918 */ /* 0x000fca0000000000 */
[----:B------:R0:W-:Y:S04]  /*2ff00*/  STL.64 [R1+0x290], R24 ;  /* 0x0002901801007387 */ /* 0x0001e80000100a00 */
[----:B------:R1:W-:Y:S04]  /*2ff10*/  STL [R1+0x298], R26 ;  /* 0x0002981a01007387 */ /* 0x0003e80000100800 */
[----:B0-----:R-:W2:Y:S01]  /*2ff20*/  LDL.LU.64 R24, [R1+0x4288] ;  /* 0x0042880001187983 */ /* 0x001ea20000300a00 */
[----:B------:R-:W-:-:S05]  /*2ff30*/  IMAD.MOV.U32 R29, RZ, RZ, R27 ;  /* 0x000000ffff1d7224 */ /* 0x000fca00078e001b */
[----:B------:R-:W-:Y:S01]  /*2ff40*/  STL [R1+0x3f78], R29 ;  /* 0x003f781d01007387 */ /* 0x000fe20000100800 */
[----:B--2---:R-:W-:Y:S06]  /*2ff50*/  HMMA.16816.F32 R8, R12, R24, R8 ;  /* 0x000000180c08723c */ /* 0x004fec0000001808 */
[----:B------:R-:W-:Y:S02]  /*2ff60*/  IMAD.MOV.U32 R28, RZ, RZ, R25 ;  /* 0x000000ffff1c7224 */ /* 0x000fe400078e0019 */
[----:B------:R-:W2:-:S15]  /*2ff70*/  LDL.LU.64 R24, [R1+0x4280] ;  /* 0x0042800001187983 */ /* 0x000e9e0000300a00 */
[----:B------:R0:W-:Y:S01]  /*2ff80*/  STL [R1+0x280], R8 ;  /* 0x0002800801007387 */ /* 0x0001e20000100800 */
[----:B-1----:R-:W-:-:S03]  /*2ff90*/  IMAD.MOV.U32 R26, RZ, RZ, R9 ;  /* 0x000000ffff1a7224 */ /* 0x002fc600078e0009 */
[----:B------:R4:W-:Y:S04]  /*2ffa0*/  STL [R1+0x28c], R11 ;  /* 0x00028c0b01007387 */ /* 0x0009e80000100800 */
[----:B0-----:R-:W4:Y:S01]  /*2ffb0*/  LDL.LU.64 R8, [R1+0x4278] ;  /* 0x0042780001087983 */ /* 0x001f220000300a00 */
[----:B------:R-:W-:Y:S02]  /*2ffc0*/  IMAD.MOV.U32 R27, RZ, RZ, R10 ;  /* 0x000000ffff1b7224 */ /* 0x000fe400078e000a */
[----:B----4-:R-:W-:Y:S01]  /*2ffd0*/  HMMA.16816.F32 R8, R12, R8, R4 ;  /* 0x000000080c08723c */ /* 0x010fe20000001804 */
[----:B------:R-:W3:-:S15]  /*2ffe0*/  LDL.LU.64 R4, [R1+0x4270] ;  /* 0x0042700001047983 */ /* 0x000ede0000300a00 */
[----:B------:R-:W-:-:S07]  /*2fff0*/  NOP ;  /* 0x0000000000007918 */ /* 0x000fce0000000000 */
[----:B------:R-:W-:Y:S04]  /*30000*/  STL.64 [R1+0x270], R8 ;  /* 0x0002700801007387 */ /* 0x000fe80000100a00 */
[----:B------:R0:W-:Y:S01]  /*30010*/  STL [R1+0x278], R10 ;  /* 0x0002780a01007387 */ /* 0x0001e20000100800 */
[----:B------:R-:W-:-:S03]  /*30020*/  IMAD.MOV.U32 R29, RZ, RZ, R11 ;  /* 0x000000ffff1d7224 */ /* 0x000fc600078e000b */
[----:B0-----:R-:W2:Y:S04]  /*30030*/  LDL.LU.64 R10, [R1+0x4268] ;  /* 0x00426800010a7983 */ /* 0x001ea80000300a00 */
[----:B------:R-:W2:Y:S01]  /*30040*/  LDL.LU.64 R8, [R1+0x4260] ;  /* 0x0042600001087983 */ /* 0x000ea20000300a00 */
[C---:B------:R-:W-:Y:S03]  /*30050*/  HMMA.16816.F32 R16, R12.reuse, R16, R20 ;  /* 0x000000100c10723c */ /* 0x040fe60000001814 */
[----:B------:R0:W-:Y:S03]  /*30060*/  STL [R1+0x3f88], R29 ;  /* 0x003f881d01007387 */ /* 0x0001e60000100800 */
[----:B--2---:R-:W-:-:S15]  /*30070*/  HMMA.16816.F32 R8, R12, R24, R8 ;  /* 0x000000180c08723c */ /* 0x004fde0000001808 */
[----:B------:R-:W-:-:S08]  /*30080*/  NOP ;  /* 0x0000000000007918 */ /* 0x000fd00000000000 */
[----:B------:R1:W-:Y:S04]  /*30090*/  STL.64 [R1+0x250], R8 ;  /* 0x0002500801007387 */ /* 0x0003e80000100a00 */
[----:B------:R-:W-:Y:S04]  /*300a0*/  STL.64 [R1+0x260], R16 ;  /* 0x0002601001007387 */ /* 0x000fe80000100a00 */
[----:B------:R-:W-:Y:S04]  /*300b0*/  STL.64 [R1+0x268], R18 ;  /* 0x0002681201007387 */ /* 0x000fe80000100a00 */
[----:B------:R2:W-:Y:S04]  /*300c0*/  STL [R1+0x258], R10 ;  /* 0x0002580a01007387 */ /* 0x0005e80000100800 */
[----:B------:R-:W4:Y:S04]  /*300d0*/  LDL.LU.64 R20, [R1+0x230] ;  /* 0x0002300001147983 */ /* 0x000f280000300a00 */
[----:B------:R-:W4:Y:S01]  /*300e0*/  LDL.LU.64 R22, [R1+0x238] ;  /* 0x0002380001167983 */ /* 0x000f220000300a00 */
[----:B0-----:R-:W-:-:S03]  /*300f0*/  IMAD.MOV.U32 R29, RZ, RZ, R11 ;  /* 0x000000ffff1d7224 */ /* 0x001fc600078e000b */
[----:B------:R-:W0:Y:S04]  /*30100*/  LDSM.16.MT88.4 R16, [R0+UR4] ;  /* 0x000000040010783b */ /* 0x000e280008004200 */
[----:B-1----:R-:W4:Y:S04]  /*30110*/  LDL.LU.64 R8, [R1+0x220] ;  /* 0x0002200001087983 */ /* 0x002f280000300a00 */
[----:B--2---:R-:W2:Y:S04]  /*30120*/  LDL.LU.64 R10, [R1+0x228] ;  /* 0x00022800010a7983 */ /* 0x004ea80000300a00 */
[----:B------:R-:W-:Y:S04]  /*30130*/  STL.64 [R1+0x4218], R26 ;  /* 0x0042181a01007387 */ /* 0x000fe80000100a00 */
[----:B------:R1:W-:Y:S04]  /*30140*/  STL.64 [R1+0x4210], R24 ;  /* 0x0042101801007387 */ /* 0x0003e80000100a00 */
[----:B-1----:R-:W4:Y:S04]  /*30150*/  LDL.LU.64 R24, [R1+0x240] ;  /* 0x0002400001187983 */ /* 0x002f280000300a00 */
[----:B------:R-:W4:Y:S04]  /*30160*/  LDL.LU.64 R26, [R1+0x248] ;  /* 0x00024800011a7983 */ /* 0x000f280000300a00 */
[----:B------:R-:W-:Y:S04]  /*30170*/  STL [R1+0x3fc0], R29 ;  /* 0x003fc01d01007387 */ /* 0x000fe80000100800 */
[----:B0-----:R3:W-:Y:S04]  /*30180*/  STL.64 [R1+0x4170], R18 ;  /* 0x0041701201007387 */ /* 0x0017e80000100a00 */
[----:B------:R-:W-:Y:S01]  /*30190*/  STL.64 [R1+0x4168], R16 ;  /* 0x0041681001007387 */ /* 0x000fe20000100a00 */
[----:B---3--:R-:W-:-:S02]  /*301a0*/  IMAD.MOV.U32 R19, RZ, RZ, R4 ;  /* 0x000000ffff137224 */ /* 0x008fc400078e0004 */
[----:B------:R-:W-:Y:S01]  /*301b0*/  IMAD.MOV.U32 R18, RZ, RZ, R5 ;  /* 0x000000ffff127224 */ /* 0x000fe200078e0005 */
[----:B----4-:R-:W-:Y:S01]  /*301c0*/  HMMA.16816.F32 R24, R12, R4, R24 ;  /* 0x000000040c18723c */ /* 0x010fe20000001818 */
[----:B------:R-:W3:-:S15]  /*301d0*/  LDL.LU.64 R4, [R1+0x4258] ;  /* 0x0042580001047983 */ /* 0x000ede0000300a00 */
[----:B------:R-:W-:-:S07]  /*301e0*/  NOP ;  /* 0x0000000000007918 */ /* 0x000fce0000000000 */
[----:B------:R0:W-:Y:S04]  /*301f0*/  STL.64 [R1+0x240], R24 ;  /* 0x0002401801007387 */ /* 0x0001e80000100a00 */
[----:B------:R-:W-:Y:S04]  /*30200*/  STL [R1+0x248], R26 ;  /* 0x0002481a01007387 */ /* 0x000fe80000100800 */
[----:B0-----:R-:W4:Y:S01]  /*30210*/  LDL.64 R24, [R1] ;  /* 0x0000000001187983 */ /* 0x001f220000100a00 */
[----:B------:R-:W-:Y:S01]  /*30220*/  IMAD.MOV.U32 R29, RZ, RZ, R27 ;  /* 0x000000ffff1d7224 */ /* 0x000fe200078e001b */
[----:B---3--:R-:W-:Y:S02]  /*30230*/  HMMA.16816.F32 R20, R12, R4, R20 ;  /* 0x000000040c14723c */ /* 0x008fe40000001814 */
[----:B----4-:R0:W-:Y:S04]  /*30240*/  STL.64 [R1+0x4230], R24 ;  /* 0x0042301801007387 */ /* 0x0101e80000100a00 */
[----:B0-----:R-:W3:Y:S04]  /*30250*/  LDL.64 R24, [R1+0x10] ;  /* 0x0000100001187983 */ /* 0x001ee80000100a00 */
[----:B------:R-:W-:-:S13]  /*30260*/  STL [R1+0x4040], R29 ;  /* 0x0040401d01007387 */ /* 0x000fda0000100800 */
[----:B------:R0:W-:Y:S04]  /*30270*/  STL.64 [R1+0x230], R20 ;  /* 0x0002301401007387 */ /* 0x0001e80000100a00 */
[----:B------:R-:W-:Y:S04]  /*30280*/  STL.64 [R1+0x238], R22 ;  /* 0x0002381601007387 */ /* 0x000fe80000100a00 */
[----:B0-----:R-:W2:Y:S01]  /*30290*/  LDL.LU.64 R20, [R1+0x4250] ;  /* 0x0042500001147983 */ /* 0x001ea20000300a00 */
[----:B------:R-:W-:Y:S02]  /*302a0*/  IMAD.MOV.U32 R16, RZ, RZ, R3 ;  /* 0x000000ffff107224 */ /* 0x000fe400078e0003 */
[----:B------:R-:W-:-:S02]  /*302b0*/  IMAD.MOV.U32 R17, RZ, RZ, R2 ;  /* 0x000000ffff117224 */ /* 0x000fc400078e0002 */
[----:B------:R-:W-:Y:S02]  /*302c0*/  IMAD.MOV.U32 R3, RZ, RZ, R4 ;  /* 0x000000ffff037224 */ /* 0x000fe400078e0004 */
[----:B------:R-:W-:Y:S02]  /*302d0*/  IMAD.MOV.U32 R2, RZ, RZ, R5 ;  /* 0x000000ffff027224 */ /* 0x000fe400078e0005 */
[----:B------:R-:W4:Y:S04]  /*302e0*/  LDL.LU.64 R4, [R1+0x5d0] ;  /* 0x0005d00001047983 */ /* 0x000f280000300a00 */
[----:B------:R-:W4:Y:S01]  /*302f0*/  LDL.LU.64 R6, [R1+0x5d8] ;  /* 0x0005d80001067983 */ /* 0x000f220000300a00 */
[----:B--2---:R-:W-:Y:S03]  /*30300*/  HMMA.16816.F32 R12, R12, R20, R8 ;  /* 0x000000140c0c723c */ /* 0x004fe60000001808 */
[----:B------:R-:W2:Y:S04]  /*30310*/  LDL.LU.64 R10, [R1+0x4248] ;  /* 0x00424800010a7983 */ /* 0x000ea80000300a00 */
[----:B------:R-:W2:Y:S04]  /*30320*/  LDL.LU.64 R8, [R1+0x4240] ;  /* 0x0042400001087983 */ /* 0x000ea80000300a00 */
[----:B------:R0:W-:Y:S02]  /*30330*/  STL.64 [R1+0x41e8], R20 ;  /* 0x0041e81401007387 */ /* 0x0001e40000100a00 */
[----:B0-----:R-:W-:-:S02]  /*30340*/  IMAD.MOV.U32 R20, RZ, RZ, R19 ;  /* 0x000000ffff147224 */ /* 0x001fc400078e0013 */
[----:B------:R-:W-:-:S08]  /*30350*/  IMAD.MOV.U32 R21, RZ, RZ, R18 ;  /* 0x000000ffff157224 */ /* 0x000fd000078e0012 */
[----:B------:R-:W-:Y:S04]  /*30360*/  STL.64 [R1+0x190], R12 ;  /* 0x0001900c01007387 */ /* 0x000fe80000100a00 */
[----:B------:R-:W-:Y:S04]  /*30370*/  STL.64 [R1+0x198], R14 ;  /* 0x0001980e01007387 */ /* 0x000fe80000100a00 */
[----:B------:R0:W-:Y:S04]  /*30380*/  STL.64 [R1+0x4238], R20 ;  /* 0x0042381401007387 */ /* 0x0001e80000100a00 */
[----:B------:R-:W1:Y:S04]  /*30390*/  LDSM.16.MT88.4 R12, [R0+UR4+0x80] ;  /* 0x00008004000c783b */ /* 0x000e680008004200 */
[----:B0-----:R-:W2:Y:S04]  /*303a0*/  LDL.LU.64 R20, [R1+0x680] ;  /* 0x0006800001147983 */ /* 0x001ea80000300a00 */
[----:B------:R-:W2:Y:S04]  /*303b0*/  LDL.LU.64 R22, [R1+0x688] ;  /* 0x0006880001167983 */ /* 0x000ea80000300a00 */
[----:B-1----:R-:W-:Y:S04]  /*303c0*/  STL.64 [R1+0x4108], R14 ;  /* 0x0041080e01007387 */ /* 0x002fe80000100a00 */
[----:B------:R0:W-:Y:S04]  /*303d0*/  STL.64 [R1+0x4100], R12 ;  /* 0x0041000c01007387 */ /* 0x0001e80000100a00 */
[----:B0-----:R-:W4:Y:S01]  /*303e0*/  LDL R12, [R1+0x20] ;  /* 0x00002000010c7983 */ /* 0x001f220000100800 */
[----:B--2---:R-:W-:-:S15]  /*303f0*/  HMMA.16816.F32 R20, R8, R16, R20 ;  /* 0x000000100814723c */ /* 0x004fde0000001814 */
[----:B------:R-:W-:-:S08]  /*30400*/  NOP ;  /* 0x0000000000007918 */ /* 0x000fd00000000000 */
[----:B------:R0:W-:Y:S04]  /*30410*/  STL.64 [R1+0x220], R20 ;  /* 0x0002201401007387 */ /* 0x0001e80000100a00 */
[----:B------:R1:W-:Y:S04]  /*30420*/  STL.64 [R1+0x228], R22 ;  /* 0x0002281601007387 */ /* 0x0003e80000100a00 */
[----:B0-----:R-:W3:Y:S04]  /*30430*/  LDL.LU.64 R20, [R1+0x560] ;  /* 0x0005600001147983 */ /* 0x001ee80000300a00 */
[----:B-1----:R-:W3:Y:S04]  /*30440*/  LDL.LU.64 R22, [R1+0x568] ;  /* 0x0005680001167983 */ /* 0x002ee80000300a00 */
[----:B------:R0:W-:Y:S04]  /*30450*/  STL.64 [R1+0x41f0], R16 ;  /* 0x0041f01001007387 */ /* 0x0001e80000100a00 */
[----:B0-----:R-:W2:Y:S04]  /*30460*/  LDL.LU.64 R16, [R1+0x410] ;  /* 0x0004100001107983 */ /* 0x001ea80000300a00 */
[----:B------:R-:W3:Y:S01]  /*30470*/  LDL.LU.64 R18, [R1+0x418] ;  /* 0x0004180001127983 */ /* 0x000ee20000300a00 */
[----:B------:R-:W-:-:S07]  /*30480*/  IMAD.MOV.U32 R13, RZ, RZ, R28 ;  /* 0x000000ffff0d7224 */ /* 0x000fce00078e001c */
[----:B----4-:R-:W-:-:S15]  /*30490*/  HMMA.16816.F32 R4, R8, R12, R4 ;  /* 0x0000000c0804723c */ /* 0x010fde0000001804 */
[----:B------:R-:W-:-:S08]  /*304a0*/  NOP ;  /* 0x0000000000007918 */ /* 0x000fd00000000000 */
[----:B------:R-:W-:Y:S04]  /*304b0*/  STL.64 [R1+0x210], R4 ;  /* 0x0002100401007387 */ /* 0x000fe80000100a00 */
[----:B------:R-:W-:Y:S04]  /*304c0*/  STL.64 [R1+0x218], R6 ;  /* 0x0002180601007387 */ /* 0x000fe80000100a00 */
[----:B---3--:R-:W-:Y:S04]  /*304d0*/  STL.64 [R1+0x4208], R18 ;  /* 0x0042081201007387 */ /* 0x008fe80000100a00 */
[----:B--2---:R0:W-:Y:S04]  /*304e0*/  STL.64 [R1+0x4200], R16 ;  /* 0x0042001001007387 */ /* 0x0041e80000100a00 */
[----:B0-----:R-:W2:Y:S04]  /*304f0*/  LDL.LU.64 R16, [R1+0x490] ;  /* 0x0004900001107983 */ /* 0x001ea80000300a00 */
[----:B------:R-:W3:Y:S01]  /*30500*/  LDL.LU.64 R18, [R1+0x498] ;  /* 0x0004980001127983 */ /* 0x000ee20000300a00 */
[----:B------:R-:W-:Y:S03]  /*30510*/  HMMA.16816.F32 R20, R8, R24, R20 ;  /* 0x000000180814723c */ /* 0x000fe60000001814 */
[----:B---3--:R-:W-:Y:S04]  /*30520*/  STL.64 [R1+0x4228], R18 ;  /* 0x0042281201007387 */ /* 0x008fe80000100a00 */
[----:B--2---:R0:W-:Y:S04]  /*30530*/  STL.64 [R1+0x4220], R16 ;  /* 0x0042201001007387 */ /* 0x0041e80000100a00 */
[----:B0-----:R-:W2:Y:S04]  /*30540*/  LDL.LU.64 R16, [R1+0x4f0] ;  /* 0x0004f00001107983 */ /* 0x001ea80000300a00 */
[----:B------:R-:W2:Y:S04]  /*30550*/  LDL.LU.64 R18, [R1+0x4f8] ;  /* 0x0004f80001127983 */ /* 0x000ea80000300a00 */
[----:B------:R-:W3:Y:S04]  /*30560*/  LDL.LU.64 R4, [R1+0x400] ;  /* 0x0004000001047983 */ /* 0x000ee80000300a00 */
[----:B------:R-:W3:Y:S04]  /*30570*/  LDL.LU.64 R6, [R1+0x408] ;  /* 0x0004080001067983 */ /* 0x000ee80000300a00 */
[----:B------:R0:W-:Y:S04]  /*30580*/  STL.64 [R1+0x41d0], R12 ;  /* 0x0041d00c01007387 */ /* 0x0001e80000100a00 */
[----:B0-----:R-:W4:Y:S04]  /*30590*/  LDL.LU.64 R12, [R1+0x3e0] ;  /* 0x0003e000010c7983 */ /* 0x001f280000300a00 */
[----:B------:R-:W4:Y:S04]  /*305a0*/  LDL.LU.64 R14, [R1+0x3e8] ;  /* 0x0003e800010e7983 */ /* 0x000f280000300a00 */
[----:B------:R0:W-:Y:S04]  /*305b0*/  STL.64 [R1+0x200], R20 ;  /* 0x0002001401007387 */ /* 0x0001e80000100a00 */
[----:B------:R1:W-:Y:S04]  /*305c0*/  STL.64 [R1+0x208], R22 ;  /* 0x0002081601007387 */ /* 0x0003e80000100a00 */
[----:B0-----:R-:W3:Y:S01]  /*305d0*/  LDL.LU.64 R20, [R1+0x4238] ;  /* 0x0042380001147983 */ /* 0x001ee20000300a00 */
[----:B-1----:R-:W-:-:S02]  /*305e0*/  IMAD.MOV.U32 R23, RZ, RZ, R24 ;  /* 0x000000ffff177224 */ /* 0x002fc400078e0018 */
[----:B------:R-:W-:Y:S02]  /*305f0*/  IMAD.MOV.U32 R22, RZ, RZ, R25 ;  /* 0x000000ffff167224 */ /* 0x000fe400078e0019 */
[----:B------:R-:W2:Y:S02]  /*30600*/  LDL.LU.64 R24, [R1+0x4230] ;  /* 0x0042300001187983 */ /* 0x000ea40000300a00 */
[----:B--2---:R-:W-:Y:S06]  /*30610*/  HMMA.16816.F32 R16, R8, R24, R16 ;  /* 0x000000180810723c */ /* 0x004fec0000001810 */
[----:B------:R-:W-:-:S02]  /*30620*/  IMAD.MOV.U32 R28, RZ, RZ, R24 ;  /* 0x000000ffff1c7224 */ /* 0x000fc400078e0018 */
[----:B------:R-:W-:-:S15]  /*30630*/  IMAD.MOV.U32 R29, RZ, RZ, R25 ;  /* 0x000000ffff1d7224 */ /* 0x000fde00078e0019 */
[----:B------:R-:W-:Y:S04]  /*30640*/  STL.64 [R1+0x1f0], R16 ;  /* 0x0001f01001007387 */ /* 0x000fe80000100a00 */
[----:B------:R0:W-:Y:S04]  /*30650*/  STL.64 [R1+0x1f8], R18 ;  /* 0x0001f81201007387 */ /* 0x0001e80000100a00 */
[----:B0-----:R-:W2:Y:S04]  /*30660*/  LDL.LU.64 R18, [R1+0x4228] ;  /* 0x0042280001127983 */ /* 0x001ea80000300a00 */
[----:B------:R-:W2:Y:S04]  /*30670*/  LDL.LU.64 R16, [R1+0x4220] ;  /* 0x0042200001107983 */ /* 0x000ea80000300a00 */
[----:B------:R-:W4:Y:S04]  /*30680*/  LDL.LU.64 R26, [R1+0x4218] ;  /* 0x00421800011a7983 */ /* 0x000f280000300a00 */
[----:B------:R-:W2:Y:S02]  /*30690*/  LDL.LU.64 R24, [R1+0x4210] ;  /* 0x0042100001187983 */ /* 0x000ea40000300a00 */
[----:B--2---:R-:W-:-:S15]  /*306a0*/  HMMA.16816.F32 R16, R8, R24, R16 ;  /* 0x000000180810723c */ /* 0x004fde0000001810 */
[----:B------:R-:W-:-:S08]  /*306b0*/  NOP ;  /* 0x0000000000007918 */ /* 0x000fd00000000000 */
[----:B------:R-:W-:Y:S04]  /*306c0*/  STL.64 [R1+0x1e0], R16 ;  /* 0x0001e01001007387 */ /* 0x000fe80000100a00 */
[----:B------:R0:W-:Y:S04]  /*306d0*/  STL.64 [R1+0x1e8], R18 ;  /* 0x0001e81201007387 */ /* 0x0001e80000100a00 */
[----:B0-----:R-:W3:Y:S04]  /*306e0*/  LDL.LU.64 R18, [R1+0x4208] ;  /* 0x0042080001127983 */ /* 0x001ee80000300a00 */
[----:B------:R-:W3:Y:S04]  /*306f0*/  LDL.LU.64 R16, [R1+0x4200] ;  /* 0x0042000001107983 */ /* 0x000ee80000300a00 */
[----:B----4-:R-:W-:Y:S04]  /*30700*/  STL.64 [R1+0x4198], R26 ;  /* 0x0041981a01007387 */ /* 0x010fe80000100a00 */
[----:B------:R0:W-:Y:S02]  /*30710*/  STL.64 [R1+0x4190], R24 ;  /* 0x0041901801007387 */ /* 0x0001e40000100a00 */
[----:B0-----:R-:W-:-:S02]  /*30720*/  IMAD.MOV.U32 R24, RZ, RZ, R28 ;  /* 0x000000ffff187224 */ /* 0x001fc400078e001c */
[----:B------:R-:W-:Y:S01]  /*30730*/  IMAD.MOV.U32 R25, RZ, RZ, R29 ;  /* 0x000000ffff197224 */ /* 0x000fe200078e001d */
[----:B------:R-:W2:Y:S04]  /*30740*/  LDL.LU R28, [R1+0x41f8] ;  /* 0x0041f800011c7983 */ /* 0x000ea80000300800 */
[----:B------:R0:W-:Y:S02]  /*30750*/  STL.64 [R1+0x41b0], R24 ;  /* 0x0041b01801007387 */ /* 0x0001e40000100a00 */
[----:B0-----:R-:W-:Y:S02]  /*30760*/  IMAD.MOV.U32 R24, RZ, RZ, R23 ;  /* 0x000000ffff187224 */ /* 0x001fe400078e0017 */
[----:B------:R-:W-:-:S05]  /*30770*/  IMAD.MOV.U32 R25, RZ, RZ, R22 ;  /* 0x000000ffff197224 */ /* 0x000fca00078e0016 */
[----:B------:R-:W-:Y:S01]  /*30780*/  STL.64 [R1+0x41c8], R24 ;  /* 0x0041c81801007387 */ /* 0x000fe20000100a00 */
[----:B---3--:R-:W-:Y:S03]  /*30790*/  HMMA.16816.F32 R20, R8, R20, R16 ;  /* 0x000000140814723c */ /* 0x008fe60000001810 */
[----:B------:R-:W3:-:S15]  /*307a0*/  LDL.LU.64 R16, [R1+0x41f0] ;  /* 0x0041f00001107983 */ /* 0x000ede0000300a00 */
[----:B------:R-:W-:-:S05]  /*307b0*/  NOP ;  /* 0x0000000000007918 */ /* 0x000fca0000000000 */
[----:B------:R0:W-:Y:S04]  /*307c0*/  STL.64 [R1+0x1d0], R20 ;  /* 0x0001d01401007387 */ /* 0x0001e80000100a00 */
[----:B------:R-:W-:Y:S04]  /*307d0*/  STL.64 [R1+0x1d8], R22 ;  /* 0x0001d81601007387 */ /* 0x000fe80000100a00 */
[----:B0-----:R-:W4:Y:S01]  /*307e0*/  LDL.LU.64 R20, [R1+0x41e8] ;  /* 0x0041e80001147983 */ /* 0x001f220000300a00 */
[----:B------:R-:W-:Y:S02]  /*307f0*/  IMAD.MOV.U32 R24, RZ, RZ, R3 ;  /* 0x000000ffff187224 */ /* 0x000fe400078e0003 */
[----:B------:R-:W-:-:S07]  /*30800*/  IMAD.MOV.U32 R25, RZ, RZ, R2 ;  /* 0x000000ffff197224 */ /* 0x000fce00078e0002 */
[C---:B------:R-:W-:Y:S01]  /*30810*/  HMMA.16816.F32 R24, R8.reuse, R24, R4 ;  /* 0x000000180818723c */ /* 0x040fe20000001804 */
[----:B------:R-:W3:Y:S04]  /*30820*/  LDL.LU.64 R6, [R1+0x41e0] ;  /* 0x0041e00001067983 */ /* 0x000ee80000300a00 */
[----:B------:R-:W3:Y:S01]  /*30830*/  LDL.LU.64 R4, [R1+0x41d8] ;  /* 0x0041d80001047983 */ /* 0x000ee20000300a00 */
[----:B----4-:R-:W-:Y:S03]  /*30840*/  HMMA.16816.F32 R8, R8, R20, R12 ;  /* 0x000000140808723c */ /* 0x010fe6000000180c */
[----:B------:R-:W3:-:S14]  /*30850*/  LDL.LU.64 R12, [R1+0x640] ;  /* 0x00064000010c7983 */ /* 0x000edc0000300a00 */
[----:B------:R0:W-:Y:S04]  /*30860*/  STL.64 [R1+0x1c0], R24 ;  /* 0x0001c01801007387 */ /* 0x0001e80000100a00 */
[----:B------:R1:W-:Y:S04]  /*30870*/  STL.64 [R1+0x1c8], R26 ;  /* 0x0001c81a01007387 */ /* 0x0003e80000100a00 */
[----:B------:R-:W3:Y:S04]  /*30880*/  LDL.LU.64 R14, [R1+0x648] ;  /* 0x00064800010e7983 */ /* 0x000ee80000300a00 */
[----:B------:R-:W-:Y:S04]  /*30890*/  STL.64 [R1+0x150], R8 ;  /* 0x0001500801007387 */ /* 0x000fe80000100a00 */
[----:B------:R-:W-:Y:S04]  /*308a0*/  STL.64 [R1+0x158], R10 ;  /* 0x0001580a01007387 */ /* 0x000fe80000100a00 */
[----:B0-----:R-:W4:Y:S04]  /*308b0*/  LDL.LU.64 R24, [R1+0x5c0] ;  /* 0x0005c00001187983 */ /* 0x001f280000300a00 */
[----:B-1----:R-:W4:Y:S04]  /*308c0*/  LDL.LU.64 R26, [R1+0x5c8] ;  /* 0x0005c800011a7983 */ /* 0x002f280000300a00 */
[----:B------:R0:W-:Y:S04]  /*308d0*/  STL.64 [R1+0x4178], R20 ;  /* 0x0041781401007387 */ /* 0x0001e80000100a00 */
[----:B------:R-:W1:Y:S04]  /*308e0*/  LDSM.16.MT88.4 R8, [R0+UR4+0x100] ;  /* 0x000100040008783b */ /* 0x000e680008004200 */
[----:B0-----:R-:W2:Y:S04]  /*308f0*/  LDL.64 R20, [R1+0x60] ;  /* 0x0000600001147983 */ /* 0x001ea80000100a00 */
[----:B--2---:R0:W-:Y:S04]  /*30900*/  STL.64 [R1+0x4188], R20 ;  /* 0x0041881401007387 */ /* 0x0041e80000100a00 */
[----:B0-----:R-:W2:Y:S04]  /*30910*/  LDL.LU.64 R20, [R1+0x480] ;  /* 0x0004800001147983 */ /* 0x001ea80000300a00 */
[----:B------:R-:W3:Y:S04]  /*30920*/  LDL.LU.64 R22, [R1+0x488] ;  /* 0x0004880001167983 */ /* 0x000ee80000300a00 */
[----:B---3--:R-:W-:Y:S04]  /*30930*/  STL.64 [R1+0x41a8], R22 ;  /* 0x0041a81601007387 */ /* 0x008fe80000100a00 */
[----:B--2---:R0:W-:Y:S04]  /*30940*/  STL.64 [R1+0x41a0], R20 ;  /* 0x0041a01401007387 */ /* 0x0041e80000100a00 */
[----:B0-----:R-:W2:Y:S04]  /*30950*/  LDL.LU.64 R20, [R1+0x4e0] ;  /* 0x0004e00001147983 */ /* 0x001ea80000300a00 */
[----:B------:R-:W3:Y:S04]  /*30960*/  LDL.LU.64 R22, [R1+0x4e8] ;  /* 0x0004e80001167983 */ /* 0x000ee80000300a00 */
[----:B---3--:R-:W-:Y:S04]  /*30970*/  STL.64 [R1+0x41c0], R22 ;  /* 0x0041c01601007387 */ /* 0x008fe80000100a00 */
[----:B--2---:R0:W-:Y:S04]  /*30980*/  STL.64 [R1+0x41b8], R20 ;  /* 0x0041b81401007387 */ /* 0x0041e80000100a00 */
[----:B0-----:R-:W2:Y:S04]  /*30990*/  LDL.LU.64 R20, [R1+0x550] ;  /* 0x0005500001147983 */ /* 0x001ea80000300a00 */
[----:B------:R-:W2:Y:S04]  /*309a0*/  LDL.LU.64 R22, [R1+0x558] ;  /* 0x0005580001167983 */ /* 0x000ea80000300a00 */
[----:B-1----:R-:W-:Y:S04]  /*309b0*/  STL.64 [R1+0x40a8], R10 ;  /* 0x0040a80a01007387 */ /* 0x002fe80000100a00 */
[----:B------:R0:W-:Y:S04]  /*309c0*/  STL.64 [R1+0x40a0], R8 ;  /* 0x0040a00801007387 */ /* 0x0001e80000100a00 */
[----:B0-----:R-:W3:Y:S01]  /*309d0*/  LDL.LU.64 R8, [R1+0x50] ;  /* 0x0000500001087983 */ /* 0x001ee20000300a00 */
[C---:B------:R-:W-:Y:S03]  /*309e0*/  HMMA.16816.F32 R16, R4.reuse, R16, R12 ;  /* 0x000000100410723c */ /* 0x040fe6000000180c */
[----:B---3--:R0:W-:Y:S04]  /*309f0*/  STL.64 [R1+0x4180], R8 ;  /* 0x0041800801007387 */ /* 0x0081e80000100a00 */
[----:B0-----:R-:W3:Y:S04]  /*30a00*/  LDL.LU.64 R8, [R1+0x390] ;  /* 0x0003900001087983 */ /* 0x001ee80000300a00 */
[----:B------:R-:W3:Y:S04]  /*30a10*/  LDL.LU.64 R10, [R1+0x398] ;  /* 0x00039800010a7983 */ /* 0x000ee80000300a00 */
[----:B------:R-:W4:Y:S08]  /*30a20*/  LDL.LU.64 R12, [R1+0x41d0] ;  /* 0x0041d000010c7983 */ /* 0x000f300000300a00 */
[----:B------:R0:W-:Y:S04]  /*30a30*/  STL.64 [R1+0x140], R16 ;  /* 0x0001401001007387 */ /* 0x0001e80000100a00 */
[----:B------:R1:W-:Y:S04]  /*30a40*/  STL.64 [R1+0x148], R18 ;  /* 0x0001481201007387 */ /* 0x0003e80000100a00 */
[----:B0-----:R-:W3:Y:S04]  /*30a50*/  LDL.LU.64 R16, [R1+0x370] ;  /* 0x0003700001107983 */ /* 0x001ee80000300a00 */
[----:B-1----:R-:W3:Y:S01]  /*30a60*/  LDL.LU.64 R18, [R1+0x378] ;  /* 0x0003780001127983 */ /* 0x002ee20000300a00 */
[----:B----4-:R-:W-:Y:S03]  /*30a70*/  HMMA.16816.F32 R12, R4, R12, R24 ;  /* 0x0000000c040c723c */ /* 0x010fe60000001818 */
[----:B------:R-:W2:-:S15]  /*30a80*/  LDL.LU.64 R24, [R1+0x41c8] ;  /* 0x0041c80001187983 */ /* 0x000e9e0000300a00 */
[----:B------:R-:W-:-:S05]  /*30a90*/  NOP ;  /* 0x0000000000007918 */ /* 0x000fca0000000000 */
[----:B------:R0:W-:Y:S04]  /*30aa0*/  STL.64 [R1+0x130], R12 ;  /* 0x0001300c01007387 */ /* 0x0001e80000100a00 */
[----:B------:R1:W-:Y:S04]  /*30ab0*/  STL.64 [R1+0x138], R14 ;  /* 0x0001380e01007387 */ /* 0x0003e80000100a00 */
[----:B0-----:R-:W4:Y:S04]  /*30ac0*/  LDL.LU.64 R12, [R1+0x360] ;  /* 0x00036000010c7983 */ /* 0x001f280000300a00 */
[----:B-1----:R-:W4:Y:S01]  /*30ad0*/  LDL.LU.64 R14, [R1+0x368] ;  /* 0x00036800010e7983 */ /* 0x002f220000300a00 */
[----:B--2---:R-:W-:Y:S03]  /*30ae0*/  HMMA.16816.F32 R24, R4, R24, R20 ;  /* 0x000000180418723c */ /* 0x004fe60000001814 */
[----:B------:R-:W2:Y:S04]  /*30af0*/  LDL.LU.64 R22, [R1+0x41c0] ;  /* 0x0041c00001167983 */ /* 0x000ea80000300a00 */
[----:B------:R-:W2:-:S15]  /*30b00*/  LDL.LU.64 R20, [R1+0x41b8] ;  /* 0x0041b80001147983 */ /* 0x000e9e0000300a00 */
[----:B------:R-:W-:-:S01]  /*30b10*/  NOP ;  /* 0x0000000000007918 */ /* 0x000fc20000000000 */
[----:B------:R0:W-:Y:S04]  /*30b20*/  STL.64 [R1+0x120], R24 ;  /* 0x0001201801007387 */ /* 0x0001e80000100a00 */
[----:B------:R2:W-:Y:S04]  /*30b30*/  STL.64 [R1+0x128], R26 ;  /* 0x0001281a01007387 */ /* 0x0005e80000100a00 */
[----:B0-----:R-:W2:Y:S02]  /*30b40*/  LDL.LU.64 R24, [R1+0x41b0] ;  /* 0x0041b00001187983 */ /* 0x001ea40000300a00 */
[----:B--2---:R-:W-:Y:S02]  /*30b50*/  HMMA.16816.F32 R24, R4, R24, R20 ;  /* 0x000000180418723c */ /* 0x004fe40000001814 */
[----:B------:R-:W2:Y:S04]  /*30b60*/  LDL.LU.64 R22, [R1+0x41a8] ;  /* 0x0041a80001167983 */ /* 0x000ea80000300a00 */
[----:B------:R-:W2:-:S15]  /*30b70*/  LDL.LU.64 R20, [R1+0x41a0] ;  /* 0x0041a00001147983 */ /* 0x000e9e0000300a00 */
[----:B------:R-:W-:-:S02]  /*30b80*/  NOP ;  /* 0x0000000000007918 */ /* 0x000fc40000000000 */
[----:B------:R-:W-:Y:S04]  /*30b90*/  STL.64 [R1+0x110], R24 ;  /* 0x0001101801007387 */ /* 0x000fe80000100a00 */
[----:B------:R0:W-:Y:S04]  /*30ba0*/  STL.64 [R1+0x118], R26 ;  /* 0x0001181a01007387 */ /* 0x0001e80000100a00 */
[----:B0-----:R-:W3:Y:S04]  /*30bb0*/  LDL.LU.64 R26, [R1+0x4198] ;  /* 0x00419800011a7983 */ /* 0x001ee80000300a00 */
[----:B------:R-:W2:Y:S02]  /*30bc0*/  LDL.LU.64 R24, [R1+0x4190] ;  /* 0x0041900001187983 */ /* 0x000ea40000300a00 */
[----:B--2---:R-:W-:-:S15]  /*30bd0*/  HMMA.16816.F32 R20, R4, R24, R20 ;  /* 0x000000180414723c */ /* 0x004fde0000001814 */
[----:B------:R-:W-:-:S08]  /*30be0*/  NOP ;  /* 0x0000000000007918 */ /* 0x000fd00000000000 */
[----:B------:R0:W-:Y:S04]  /*30bf0*/  STL.64 [R1+0x100], R20 ;  /* 0x0001001401007387 */ /* 0x0001e80000100a00 */
[----:B------:R-:W-:Y:S04]  /*30c00*/  STL.64 [R1+0x108], R22 ;  /* 0x0001081601007387 */ /* 0x000fe80000100a00 */
[----:B0-----:R-:W2:Y:S04]  /*30c10*/  LDL.LU.64 R20, [R1+0x4188] ;  /* 0x0041880001147983 */ /* 0x001ea80000300a00 */
[----:B---3--:R-:W-:Y:S04]  /*30c20*/  STL.64 [R1+0x4128], R26 ;  /* 0x0041281a01007387 */ /* 0x008fe80000100a00 */
[----:B------:R0:W-:Y:S04]  /*30c30*/  STL.64 [R1+0x4120], R24 ;  /* 0x0041201801007387 */ /* 0x0001e80000100a00 */
[----:B0-----:R-:W3:Y:S04]  /*30c40*/  LDL.64 R24, [R1] ;  /* 0x0000000001187983 */ /* 0x001ee80000100a00 */
[----:B---3--:R0:W-:Y:S04]  /*30c50*/  STL.64 [R1+0x4138], R24 ;  /* 0x0041381801007387 */ /* 0x0081e80000100a00 */
[----:B0-----:R-:W3:Y:S01]  /*30c60*/  LDL.64 R24, [R1+0x20] ;  /* 0x0000200001187983 */ /* 0x001ee20000100a00 */
[----:B--2---:R-:W-:Y:S06]  /*30c70*/  HMMA.16816.F32 R8, R4, R20, R8 ;  /* 0x000000140408723c */ /* 0x004fec0000001808 */
[----:B------:R-:W-:-:S02]  /*30c80*/  IMAD.MOV.U32 R3, RZ, RZ, R20 ;  /* 0x000000ffff037224 */ /* 0x000fc400078e0014 */
[----:B------:R-:W-:Y:S01]  /*30c90*/  IMAD.MOV.U32 R2, RZ, RZ, R21 ;  /* 0x000000ffff027224 */ /* 0x000fe200078e0015 */
[----:B---3--:R0:W-:Y:S04]  /*30ca0*/  STL.64 [R1+0x4150], R24 ;  /* 0x0041501801007387 */ /* 0x0081e80000100a00 */
[----:B0-----:R-:W2:Y:S10]  /*30cb0*/  LDL.64 R24, [R1+0x30] ;  /* 0x0000300001187983 */ /* 0x001eb40000100a00 */
[----:B------:R0:W-:Y:S04]  /*30cc0*/  STL.64 [R1+0xf0], R8 ;  /* 0x0000f00801007387 */ /* 0x0001e80000100a00 */
[----:B------:R-:W-:Y:S04]  /*30cd0*/  STL.64 [R1+0xf8], R10 ;  /* 0x0000f80a01007387 */ /* 0x000fe80000100a00 */
[----:B0-----:R-:W3:Y:S04]  /*30ce0*/  LDL.LU.64 R8, [R1+0x4180] ;  /* 0x0041800001087983 */ /* 0x001ee80000300a00 */
[----:B------:R-:W4:Y:S01]  /*30cf0*/  LDL.LU.64 R20, [R1+0x4178] ;  /* 0x0041780001147983 */ /* 0x000f220000300a00 */
[C---:B---3--:R-:W-:Y:S06]  /*30d00*/  HMMA.16816.F32 R16, R4.reuse, R8, R16 ;  /* 0x000000080410723c */ /* 0x048fec0000001810 */
[----:B----4-:R-:W-:-:S15]  /*30d10*/  HMMA.16816.F32 R4, R4, R20, R12 ;  /* 0x000000140404723c */ /* 0x010fde000000180c */
[----:B------:R-:W-:-:S02]  /*30d20*/  NOP ;  /* 0x0000000000007918 */ /* 0x000fc40000000000 */
[----:B------:R-:W-:Y:S04]  /*30d30*/  STL.64 [R1+0xe0], R16 ;  /* 0x0000e01001007387 */ /* 0x000fe80000100a00 */
[----:B------:R0:W-:Y:S04]  /*30d40*/  STL.64 [R1+0xe8], R18 ;  /* 0x0000e81201007387 */ /* 0x0001e80000100a00 */
[----:B0-----:R-:W3:Y:S04]  /*30d50*/  LDL.LU.64 R18, [R1+0x4170] ;  /* 0x0041700001127983 */ /* 0x001ee80000300a00 */
[----:B------:R-:W3:Y:S04]  /*30d60*/  LDL.LU.64 R16, [R1+0x4168] ;  /* 0x0041680001107983 */ /* 0x000ee80000300a00 */
[----:B------:R0:W-:Y:S02]  /*30d70*/  STL.64 [R1+0x4110], R8 ;  /* 0x0041100801007387 */ /* 0x0001e40000100a00 */
[----:B0-----:R-:W-:-:S02]  /*30d80*/  IMAD.MOV.U32 R8, RZ, RZ, R3 ;  /* 0x000000ffff087224 */ /* 0x001fc400078e0003 */
[----:B------:R-:W-:-:S05]  /*30d90*/  IMAD.MOV.U32 R9, RZ, RZ, R2 ;  /* 0x000000ffff097224 */ /* 0x000fca00078e0002 */
[----:B------:R-:W-:Y:S04]  /*30da0*/  STL.64 [R1+0x4130], R8 ;  /* 0x0041300801007387 */ /* 0x000fe80000100a00 */
[----:B------:R0:W-:Y:S04]  /*30db0*/  STL.64 [R1+0x4118], R20 ;  /* 0x0041181401007387 */ /* 0x0001e80000100a00 */
[----:B0-----:R-:W4:Y:S04]  /*30dc0*/  LDL.LU.64 R20, [R1+0x580] ;  /* 0x0005800001147983 */ /* 0x001f280000300a00 */
[----:B------:R-:W-:Y:S04]  /*30dd0*/  STL.64 [R1+0x70], R4 ;  /* 0x0000700401007387 */ /* 0x000fe80000100a00 */
[----:B------:R-:W-:Y:S04]  /*30de0*/  STL.64 [R1+0x78], R6 ;  /* 0x0000780601007387 */ /* 0x000fe80000100a00 */
[----:B------:R-:W2:Y:S04]  /*30df0*/  LDL.LU.64 R22, [R1+0x588] ;  /* 0x0005880001167983 */ /* 0x000ea80000300a00 */
[----:B------:R-:W0:Y:S04]  /*30e00*/  LDSM.16.MT88.4 R4, [R0+UR4+0x180] ;  /* 0x000180040004783b */ /* 0x000e280008004200 */
[----:B--2---:R-:W-:Y:S04]  /*30e10*/  STL.64 [R1+0x4148], R22 ;  /* 0x0041481601007387 */ /* 0x004fe80000100a00 */
[----:B----4-:R1:W-:Y:S04]  /*30e20*/  STL.64 [R1+0x4140], R20 ;  /* 0x0041401401007387 */ /* 0x0103e80000100a00 */
[----:B-1----:R-:W2:Y:S04]  /*30e30*/  LDL.LU.64 R20, [R1+0x5f0] ;  /* 0x0005f00001147983 */ /* 0x002ea80000300a00 */
[----:B------:R-:W4:Y:S04]  /*30e40*/  LDL.LU.64 R22, [R1+0x5f8] ;  /* 0x0005f80001167983 */ /* 0x000f280000300a00 */
[----:B----4-:R-:W-:Y:S04]  /*30e50*/  STL.64 [R1+0x4160], R22 ;  /* 0x0041601601007387 */ /* 0x010fe80000100a00 */
[----:B--2---:R1:W-:Y:S04]  /*30e60*/  STL.64 [R1+0x4158], R20 ;  /* 0x0041581401007387 */ /* 0x0043e80000100a00 */
[----:B-1----:R-:W3:Y:S04]  /*30e70*/  LDL.LU.64 R20, [R1+0x6a0] ;  /* 0x0006a00001147983 */ /* 0x002ee80000300a00 */
[----:B------:R-:W3:Y:S04]  /*30e80*/  LDL.LU.64 R22, [R1+0x6a8] ;  /* 0x0006a80001167983 */ /* 0x000ee80000300a00 */
[----:B------:R-:W2:Y:S04]  /*30e90*/  LDL.LU.64 R8, [R1+0x510] ;  /* 0x0005100001087983 */ /* 0x000ea80000300a00 */
[----:B------:R-:W2:Y:S04]  /*30ea0*/  LDL.LU.64 R10, [R1+0x518] ;  /* 0x00051800010a7983 */ /* 0x000ea80000300a00 */
[----:B------:R-:W4:Y:S04]  /*30eb0*/  LDL.LU.64 R12, [R1+0x4a0] ;  /* 0x0004a000010c7983 */ /* 0x000f280000300a00 */
[----:B------:R-:W4:Y:S04]  /*30ec0*/  LDL.LU.64 R14, [R1+0x4a8] ;  /* 0x0004a800010e7983 */ /* 0x000f280000300a00 */
[----:B0-----:R-:W-:Y:S04]  /*30ed0*/  STL.64 [R1+0x4030], R6 ;  /* 0x0040300601007387 */ /* 0x001fe80000100a00 */
[----:B------:R0:W-:Y:S01]  /*30ee0*/  STL.64 [R1+0x4028], R4 ;  /* 0x0040280401007387 */ /* 0x0001e20000100a00 */
[----:B------:R-:W-:-:S02]  /*30ef0*/  IMAD.MOV.U32 R3, RZ, RZ, R24 ;  /* 0x000000ffff037224 */ /* 0x000fc400078e0018 */
[----:B------:R-:W-:Y:S01]  /*30f00*/  IMAD.MOV.U32 R0, RZ, RZ, R25 ;  /* 0x000000ffff007224 */ /* 0x000fe200078e0019 */
[----:B0-----:R-:W2:Y:S01]  /*30f10*/  LDL.LU.64 R4, [R1+0x10] ;  /* 0x0000100001047983 */ /* 0x001ea20000300a00 */
[----:B---3--:R-:W-:-:S15]  /*30f20*/  HMMA.16816.F32 R20, R16, R24, R20 ;  /* 0x000000181014723c */ /* 0x008fde0000001814 */
[----:B------:R-:W-:-:S08]  /*30f30*/  NOP ;  /* 0x0000000000007918 */ /* 0x000fd00000000000 */
[----:B------:R-:W-:Y:S04]  /*30f40*/  STL.64 [R1+0xd0], R20 ;  /* 0x0000d01401007387 */ /* 0x000fe80000100a00 */
[----:B------:R0:W-:Y:S04]  /*30f50*/  STL.64 [R1+0xd8], R22 ;  /* 0x0000d81601007387 */ /* 0x0001e80000100a00 */
[----:B0-----:R-:W3:Y:S04]  /*30f60*/  LDL.LU.64 R22, [R1+0x4160] ;  /* 0x0041600001167983 */ /* 0x001ee80000300a00 */
[----:B------:R-:W3:Y:S04]  /*30f70*/  LDL.LU.64 R20, [R1+0x4158] ;  /* 0x0041580001147983 */ /* 0x000ee80000300a00 */
[----:B------:R-:W3:Y:S02]  /*30f80*/  LDL.LU.64 R24, [R1+0x4150] ;  /* 0x0041500001187983 */ /* 0x000ee40000300a00 */
[----:B---3--:R-:W-:Y:S06]  /*30f90*/  HMMA.16816.F32 R20, R16, R24, R20 ;  /* 0x000000181014723c */ /* 0x008fec0000001814 */
[----:B------:R-:W-:-:S02]  /*30fa0*/  IMAD.MOV.U32 R7, RZ, RZ, R24 ;  /* 0x000000ffff077224 */ /* 0x000fc400078e0018 */
[----:B------:R-:W-:-:S15]  /*30fb0*/  IMAD.MOV.U32 R6, RZ, RZ, R25 ;  /* 0x000000ffff067224 */ /* 0x000fde00078e0019 */
[----:B------:R-:W-:Y:S04]  /*30fc0*/  STL.64 [R1+0xc0], R20 ;  /* 0x0000c01401007387 */ /* 0x000fe80000100a00 */
[----:B------:R0:W-:Y:S04]  /*30fd0*/  STL.64 [R1+0xc8], R22 ;  /* 0x0000c81601007387 */ /* 0x0001e80000100a00 */
[----:B0-----:R-:W2:Y:S04]  /*30fe0*/  LDL.LU.64 R22, [R1+0x4148] ;  /* 0x0041480001167983 */ /* 0x001ea80000300a00 */
[----:B------:R-:W2:Y:S04]  /*30ff0*/  LDL.LU.64 R20, [R1+0x4140] ;  /* 0x0041400001147983 */ /* 0x000ea80000300a00 */
[----:B------:R-:W3:Y:S01]  /*31000*/  LDL.LU.64 R24, [R1+0x4138] ;  /* 0x0041380001187983 */ /* 0x000ee20000300a00 */
[C---:B--2---:R-:W-:Y:S06]  /*31010*/  HMMA.16816.F32 R20, R16.reuse, R4, R20 ;  /* 0x000000041014723c */ /* 0x044fec0000001814 */
[----:B---3--:R-:W-:-:S15]  /*31020*/  HMMA.16816.F32 R8, R16, R24, R8 ;  /* 0x000000181008723c */ /* 0x008fde0000001808 */
[----:B------:R-:W-:-:S02]  /*31030*/  NOP ;  /* 0x0000000000007918 */ /* 0x000fc40000000000 */
[----:B------:R0:W-:Y:S04]  /*31040*/  STL.64 [R1+0xb0], R20 ;  /* 0x0000b01401007387 */ /* 0x0001e80000100a00 */
[----:B------:R1:W-:Y:S01]  /*31050*/  STL [R1+0xb8], R22 ;  /* 0x0000b81601007387 */ /* 0x0003e20000100800 */
[----:B------:R-:W-:-:S03]  /*31060*/  IMAD.MOV.U32 R2, RZ, RZ, R23 ;  /* 0x000000ffff027224 */ /* 0x000fc600078e0017 */
[----:B0-----:R-:W2:Y:S04]  /*31070*/  LDL.LU.64 R20, [R1+0x3a0] ;  /* 0x0003a00001147983 */ /* 0x001ea80000300a00 */
[----:B-1----:R-:W2:Y:S04]  /*31080*/  LDL.LU.64 R22, [R1+0x3a8] ;  /* 0x0003a80001167983 */ /* 0x002ea80000300a00 */
[----:B------:R0:W-:Y:S02]  /*31090*/  STL.64 [R1+0x40d0], R4 ;  /* 0x0040d00401007387 */ /* 0x0001e40000100a00 */
[----:B0-----:R-:W-:-:S02]  /*310a0*/  IMAD.MOV.U32 R4, RZ, RZ, R7 ;  /* 0x000000ffff047224 */ /* 0x001fc400078e0007 */
[----:B------:R-:W-:-:S05]  /*310b0*/  IMAD.MOV.U32 R5, RZ, RZ, R6 ;  /* 0x000000ffff057224 */ /* 0x000fca00078e0006 */
[----:B------:R0:W-:Y:S04]  /*310c0*/  STL.64 [R1+0x40e8], R4 ;  /* 0x0040e80401007387 */ /* 0x0001e80000100a00 */
[----:B------:R-:W-:Y:S04]  /*310d0*/  STL [R1+0x3e18], R2 ;  /* 0x003e180201007387 */ /* 0x000fe80000100800 */
[----:B------:R1:W-:Y:S04]  /*310e0*/  STL.64 [R1+0xa0], R8 ;  /* 0x0000a00801007387 */ /* 0x0003e80000100a00 */
[----:B------:R2:W-:Y:S01]  /*310f0*/  STL.64 [R1+0xa8], R10 ;  /* 0x0000a80a01007387 */ /* 0x0005e20000100a00 */
[----:B0-----:R-:W-:-:S02]  /*31100*/  IMAD.MOV.U32 R4, RZ, RZ, R3 ;  /* 0x000000ffff047224 */ /* 0x001fc400078e0003 */
[----:B------:R-:W-:Y:S01]  /*31110*/  IMAD.MOV.U32 R5, RZ, RZ, R0 ;  /* 0x000000ffff057224 */ /* 0x000fe200078e0000 */
[----:B-1----:R-:W2:Y:S01]  /*31120*/  LDL.LU.64 R8, [R1+0x4130] ;  /* 0x0041300001087983 */ /* 0x002ea20000300a00 */
[----:B------:R-:W-:Y:S02]  /*31130*/  IMAD.MOV.U32 R3, RZ, RZ, R24 ;  /* 0x000000ffff037224 */ /* 0x000fe400078e0018 */
[----:B------:R-:W-:Y:S01]  /*31140*/  IMAD.MOV.U32 R0, RZ, RZ, R25 ;  /* 0x000000ffff007224 */ /* 0x000fe200078e0019 */
[----:B------:R-:W3:Y:S04]  /*31150*/  LDL.LU.64 R26, [R1+0x4128] ;  /* 0x00412800011a7983 */ /* 0x000ee80000300a00 */
[----:B------:R-:W4:Y:S02]  /*31160*/  LDL.LU.64 R24, [R1+0x4120] ;  /* 0x0041200001187983 */ /* 0x000f240000300a00 */
[C---:B----4-:R-:W-:Y:S06]  /*31170*/  HMMA.16816.F32 R12, R16.reuse, R24, R12 ;  /* 0x00000018100c723c */ /* 0x050fec000000180c */
[----:B--2---:R-:W-:-:S15]  /*31180*/  HMMA.16816.F32 R8, R16, R8, R20 ;  /* 0x000000081008723c */ /* 0x004fde0000001814 */
[----:B------:R-:W-:-:S02]  /*31190*/  NOP ;  /* 0x0000000000007918 */ /* 0x000fc40000000000 */
[----:B------:R0:W-:Y:S04]  /*311a0*/  STL.64 [R1+0x90], R12 ;  /* 0x0000900c01007387 */ /* 0x0001e80000100a00 */
[----:B------:R1:W-:Y:S04]  /*311b0*/  STL.64 [R1+0x98], R14 ;  /* 0x0000980e01007387 */ /* 0x0003e80000100a00 */
[----:B0-----:R-:W2:Y:S04]  /*311c0*/  LDL.LU.64 R12, [R1+0x320] ;  /* 0x00032000010c7983 */ /* 0x001ea80000300a00 */
[----:B-1----:R-:W2:Y:S04]  /*311d0*/  LDL.LU.64 R14, [R1+0x328] ;  /* 0x00032800010e7983 */ /* 0x002ea80000300a00 */
[----:B---3--:R-:W-:Y:S04]  /*311e0*/  STL.64 [R1+0x40c8], R26 ;  /* 0x0040c81a01007387 */ /* 0x008fe80000100a00 */
[----:B------:R0:W-:Y:S04]  /*311f0*/  STL.64 [R1+0x40c0], R24 ;  /* 0x0040c01801007387 */ /* 0x0001e80000100a00 */
[----:B0-----:R-:W3:Y:S04]  /*31200*/  LDL.LU.64 R24, [R1+0x330] ;  /* 0x0003300001187983 */ /* 0x001ee80000300a00 */
[----:B------:R-:W3:Y:S04]  /*31210*/  LDL.LU.64 R26, [R1+0x338] ;  /* 0x00033800011a7983 */ /* 0x000ee80000300a00 */
[----:B------:R-:W2:Y:S04]  /*31220*/  LDL.LU.64 R20, [R1+0x4118] ;  /* 0x0041180001147983 */ /* 0x000ea80000300a00 */
[----:B------:R0:W-:Y:S04]  /*31230*/  STL.64 [R1+0x1b0], R8 ;  /* 0x0001b00801007387 */ /* 0x0001e80000100a00 */
[----:B------:R-:W-:Y:S04]  /*31240*/  STL.64 [R1+0x1b8], R10 ;  /* 0x0001b80a01007387 */ /* 0x000fe80000100a00 */
[----:B0-----:R-:W3:Y:S02]  /*31250*/  LDL.LU.64 R8, [R1+0x4110] ;  /* 0x0041100001087983 */ /* 0x001ee40000300a00 */
[----:B---3--:R-:W-:-:S15]  /*31260*/  HMMA.16816.F32 R24, R16, R8, R24 ;  /* 0x000000081018723c */ /* 0x008fde0000001818 */
[----:B------:R-:W-:-:S08]  /*31270*/  NOP ;  /* 0x0000000000007918 */ /* 0x000fd00000000000 */
[----:B------:R0:W-:Y:S04]  /*31280*/  STL.64 [R1+0x1a0], R24 ;  /* 0x0001a01801007387 */ /* 0x0001e80000100a00 */
[----:B------:R1:W-:Y:S04]  /*31290*/  STL.64 [R1+0x1a8], R26 ;  /* 0x0001a81a01007387 */ /* 0x0003e80000100a00 */
[----:B0-----:R-:W3:Y:S04]  /*312a0*/  LDL.LU.64 R24, [R1+0x4d0] ;  /* 0x0004d00001187983 */ /* 0x001ee80000300a00 */
[----:B-1----:R-:W4:Y:S04]  /*312b0*/  LDL.LU.64 R26, [R1+0x4d8] ;  /* 0x0004d800011a7983 */ /* 0x002f280000300a00 */
[----:B----4-:R-:W-:Y:S04]  /*312c0*/  STL.64 [R1+0x40e0], R26 ;  /* 0x0040e01a01007387 */ /* 0x010fe80000100a00 */
[----:B---3--:R0:W-:Y:S04]  /*312d0*/  STL.64 [R1+0x40d8], R24 ;  /* 0x0040d81801007387 */ /* 0x0081e80000100a00 */
[----:B0-----:R-:W3:Y:S04]  /*312e0*/  LDL.LU.64 R24, [R1+0x5b0] ;  /* 0x0005b00001187983 */ /* 0x001ee80000300a00 */
[----:B------:R-:W4:Y:S01]  /*312f0*/  LDL.LU.64 R26, [R1+0x5b8] ;  /* 0x0005b800011a7983 */ /* 0x000f220000300a00 */
[----:B------:R-:W-:-:S02]  /*31300*/  IMAD.MOV.U32 R22, RZ, RZ, R8 ;  /* 0x000000ffff167224 */ /* 0x000fc400078e0008 */
[----:B------:R-:W-:Y:S01]  /*31310*/  IMAD.MOV.U32 R2, RZ, RZ, R9 ;  /* 0x000000ffff027224 */ /* 0x000fe200078e0009 */
[----:B--2---:R-:W-:Y:S01]  /*31320*/  HMMA.16816.F32 R16, R16, R20, R12 ;  /* 0x000000141010723c */ /* 0x004fe2000000180c */
[----:B----4-:R-:W-:Y:S04]  /*31330*/  STL.64 [R1+0x40f8], R26 ;  /* 0x0040f81a01007387 */ /* 0x010fe80000100a00 */
[----:B---3--:R0:W-:Y:S04]  /*31340*/  STL.64 [R1+0x40f0], R24 ;  /* 0x0040f01801007387 */ /* 0x0081e80000100a00 */
[----:B0-----:R-:W2:Y:S04]  /*31350*/  LDL.LU.64 R24, [R1+0x630] ;  /* 0x0006300001187983 */ /* 0x001ea80000300a00 */
[----:B------:R-:W2:Y:S04]  /*31360*/  LDL.LU.64 R26, [R1+0x638] ;  /* 0x00063800011a7983 */ /* 0x000ea80000300a00 */
[----:B------:R-:W3:Y:S04]  /*31370*/  LDL.LU.64 R8, [R1+0x470] ;  /* 0x0004700001087983 */ /* 0x000ee80000300a00 */
[----:B------:R-:W3:Y:S04]  /*31380*/  LDL.LU.64 R10, [R1+0x478] ;  /* 0x00047800010a7983 */ /* 0x000ee80000300a00 */
[----:B------:R-:W2:Y:S04]  /*31390*/  LDL.LU.64 R14, [R1+0x4108] ;  /* 0x00410800010e7983 */ /* 0x000ea80000300a00 */
[----:B------:R-:W2:Y:S04]  /*313a0*/  LDL.LU.64 R12, [R1+0x4100] ;  /* 0x00410000010c7983 */ /* 0x000ea80000300a00 */
[----:B------:R-:W-:Y:S04]  /*313b0*/  STL [R1+0x40b8], R22 ;  /* 0x0040b81601007387 */ /* 0x000fe80000100800 */
[----:B------:R0:W-:Y:S04]  /*313c0*/  STL.64 [R1+0x40b0], R20 ;  /* 0x0040b01401007387 */ /* 0x0001e80000100a00 */
[----:B------:R1:W-:Y:S04]  /*313d0*/  STL.64 [R1+0x80], R16 ;  /* 0x0000801001007387 */ /* 0x0003e80000100a00 */
[----:B------:R-:W-:Y:S04]  /*313e0*/  STL.64 [R1+0x88], R18 ;  /* 0x0000881201007387 */ /* 0x000fe80000100a00 */
[----:B0-----:R-:W4:Y:S04]  /*313f0*/  LDL.LU.64 R20, [R1+0x530] ;  /* 0x0005300001147983 */ /* 0x001f280000300a00 */
[----:B------:R-:W4:Y:S04]  /*31400*/  LDL.LU.64 R22, [R1+0x538] ;  /* 0x0005380001167983 */ /* 0x000f280000300a00 */
[----:B-1----:R-:W3:Y:S01]  /*31410*/  LDL.LU.64 R16, [R1+0x60] ;  /* 0x0000600001107983 */ /* 0x002ee20000300a00 */
        /* <DEDUP_REMOVED lines=11> */
[----:B------:R0:W-:Y:S04]  /*314d0*/  STL.64 [R1+0x170], R4 ;  /* 0x0001700401007387 */ /* 0x0001e80000100a00 */
[----:B------:R-:W-:Y:S04]  /*314e0*/  STL.64 [R1+0x178], R6 ;  /* 0x0001780601007387 */ /* 0x000fe80000100a00 */
[----:B0-----:R-:W4:Y:S02]  /*314f0*/  LDL.LU.64 R4, [R1+0x40d0] ;  /* 0x0040d00001047983 */ /* 0x001f240000300a00 */
[----:B----4-:R-:W-:-:S15]  /*31500*/  HMMA.16816.F32 R20, R12, R4, R20 ;  /* 0x000000040c14723c */ /* 0x010fde0000001814 */
[----:B------:R-:W-:-:S08]  /*31510*/  NOP ;  /* 0x0000000000007918 */ /* 0x000fd00000000000 */
[----:B------:R0:W-:Y:S04]  /*31520*/  STL.64 [R1+0x160], R20 ;  /* 0x0001601401007387 */ /* 0x0001e80000100a00 */
[----:B------:R1:W-:Y:S04]  /*31530*/  STL.64 [R1+0x168], R22 ;  /* 0x0001681601007387 */ /* 0x0003e80000100a00 */
[----:B0-----:R-:W4:Y:S04]  /*31540*/  LDL.LU.64 R20, [R1+0x340] ;  /* 0x0003400001147983 */ /* 0x001f280000300a00 */
[----:B-1----:R-:W4:Y:S04]  /*31550*/  LDL.LU.64 R22, [R1+0x348] ;  /* 0x0003480001167983 */ /* 0x002f280000300a00 */
[----:B------:R0:W-:Y:S02]  /*31560*/  STL.64 [R1+0x4080], R4 ;  /* 0x0040800401007387 */ /* 0x0001e40000100a00 */
[----:B0-----:R-:W-:-:S02]  /*31570*/  IMAD.MOV.U32 R4, RZ, RZ, R3 ;  /* 0x000000ffff047224 */ /* 0x001fc400078e0003 */
[----:B------:R-:W-:-:S07]  /*31580*/  IMAD.MOV.U32 R5, RZ, RZ, R0 ;  /* 0x000000ffff057224 */ /* 0x000fce00078e0000 */
[----:B--2---:R-:W-:Y:S01]  /*31590*/  HMMA.16816.F32 R4, R12, R4, R24 ;  /* 0x000000040c04723c */ /* 0x004fe20000001818 */
[----:B------:R-:W2:Y:S04]  /*315a0*/  LDL.LU.64 R26, [R1+0x40c8] ;  /* 0x0040c800011a7983 */ /* 0x000ea80000300a00 */
[----:B------:R-:W3:-:S15]  /*315b0*/  LDL.LU.64 R24, [R1+0x40c0] ;  /* 0x0040c00001187983 */ /* 0x000ede0000300a00 */
[----:B------:R-:W-:-:S03]  /*315c0*/  NOP ;  /* 0x0000000000007918 */ /* 0x000fc60000000000 */
[----:B------:R0:W-:Y:S04]  /*315d0*/  STL.64 [R1+0x320], R4 ;  /* 0x0003200401007387 */ /* 0x0001e80000100a00 */
[----:B------:R-:W-:Y:S04]  /*315e0*/  STL.64 [R1+0x328], R6 ;  /* 0x0003280601007387 */ /* 0x000fe80000100a00 */
[----:B0-----:R-:W4:Y:S01]  /*315f0*/  LDL.LU.64 R4, [R1+0x20] ;  /* 0x0000200001047983 */ /* 0x001f220000300a00 */
[----:B---3--:R-:W-:-:S15]  /*31600*/  HMMA.16816.F32 R8, R12, R24, R8 ;  /* 0x000000180c08723c */ /* 0x008fde0000001808 */
[----:B------:R-:W-:-:S09]  /*31610*/  NOP ;  /* 0x0000000000007918 */ /* 0x000fd20000000000 */
[----:B------:R-:W-:Y:S02]  /*31620*/  IMAD.MOV.U32 R3, RZ, RZ, R10 ;  /* 0x000000ffff037224 */ /* 0x000fe400078e000a */
[----:B------:R-:W-:Y:S01]  /*31630*/  IMAD.MOV.U32 R0, RZ, RZ, R11 ;  /* 0x000000ffff007224 */ /* 0x000fe200078e000b */
[----:B----4-:R0:W-:Y:S04]  /*31640*/  STL.64 [R1+0x4088], R4 ;  /* 0x0040880401007387 */ /* 0x0101e80000100a00 */
[----:B0-----:R-:W3:Y:S04]  /*31650*/  LDL.LU.64 R4, [R1+0x30] ;  /* 0x0000300001047983 */ /* 0x001ee80000300a00 */
[----:B------:R0:W-:Y:S04]  /*31660*/  STL.64 [R1+0x330], R8 ;  /* 0x0003300801007387 */ /* 0x0001e80000100a00 */
[----:B0-----:R-:W4:Y:S04]  /*31670*/  LDL.LU.64 R8, [R1+0x380] ;  /* 0x0003800001087983 */ /* 0x001f280000300a00 */
[----:B------:R-:W4:Y:S04]  /*31680*/  LDL.LU.64 R10, [R1+0x388] ;  /* 0x00038800010a7983 */ /* 0x000f280000300a00 */
[----:B--2---:R-:W-:Y:S04]  /*31690*/  STL.64 [R1+0x4060], R26 ;  /* 0x0040601a01007387 */ /* 0x004fe80000100a00 */
[----:B------:R0:W-:Y:S04]  /*316a0*/  STL.64 [R1+0x4058], R24 ;  /* 0x0040581801007387 */ /* 0x0001e80000100a00 */
[----:B0-----:R-:W2:Y:S01]  /*316b0*/  LDL.LU.64 R24, [R1] ;  /* 0x0000000001187983 */ /* 0x001ea20000300a00 */
[----:B------:R-:W-:Y:S06]  /*316c0*/  HMMA.16816.F32 R20, R12, R16, R20 ;  /* 0x000000100c14723c */ /* 0x000fec0000001814 */
[----:B------:R-:W-:-:S02]  /*316d0*/  IMAD.MOV.U32 R7, RZ, RZ, R16 ;  /* 0x000000ffff077224 */ /* 0x000fc400078e0010 */
[----:B------:R-:W-:Y:S02]  /*316e0*/  IMAD.MOV.U32 R6, RZ, RZ, R17 ;  /* 0x000000ffff067224 */ /* 0x000fe400078e0011 */
[----:B------:R-:W0:Y:S04]  /*316f0*/  LDSM.16.MT88.4 R16, [R28+UR4+0x2000] ;  /* 0x002000041c10783b */ /* 0x000e280008004200 */
[----:B--2---:R1:W-:Y:S04]  /*31700*/  STL.64 [R1+0x4078], R24 ;  /* 0x0040781801007387 */ /* 0x0043e80000100a00 */
[----:B-1----:R-:W2:Y:S04]  /*31710*/  LDL.LU.64 R24, [R1+0x350] ;  /* 0x0003500001187983 */ /* 0x002ea80000300a00 */
[----:B------:R-:W2:Y:S04]  /*31720*/  LDL.LU.64 R26, [R1+0x358] ;  /* 0x00035800011a7983 */ /* 0x000ea80000300a00 */
[----:B------:R-:W-:Y:S04]  /*31730*/  STL.64 [R1+0x340], R20 ;  /* 0x0003401401007387 */ /* 0x000fe80000100a00 */
[----:B------:R1:W-:Y:S04]  /*31740*/  STL.64 [R1+0x348], R22 ;  /* 0x0003481601007387 */ /* 0x0003e80000100a00 */
[----:B-1----:R-:W3:Y:S04]  /*31750*/  LDL.LU R22, [R1+0x40b8] ;  /* 0x0040b80001167983 */ /* 0x002ee80000300800 */
[----:B------:R-:W2:Y:S04]  /*31760*/  LDL.LU.64 R20, [R1+0x40b0] ;  /* 0x0040b00001147983 */ /* 0x000ea80000300a00 */
[----:B0-----:R-:W-:Y:S04]  /*31770*/  STL.64 [R1+0x3fa8], R18 ;  /* 0x003fa81201007387 */ /* 0x001fe80000100a00 */
[----:B------:R0:W-:Y:S02]  /*31780*/  STL.64 [R1+0x3fa0], R16 ;  /* 0x003fa01001007387 */ /* 0x0001e40000100a00 */
[----:B0-----:R-:W-:-:S02]  /*31790*/  IMAD.MOV.U32 R17, RZ, RZ, R2 ;  /* 0x000000ffff117224 */ /* 0x001fc400078e0002 */
[----:B---3--:R-:W-:-:S07]  /*317a0*/  IMAD.MOV.U32 R16, RZ, RZ, R22 ;  /* 0x000000ffff107224 */ /* 0x008fce00078e0016 */
[C---:B----4-:R-:W-:Y:S06]  /*317b0*/  HMMA.16816.F32 R8, R12.reuse, R16, R8 ;  /* 0x000000100c08723c */ /* 0x050fec0000001808 */
[----:B--2---:R-:W-:Y:S06]  /*317c0*/  HMMA.16816.F32 R12, R12, R20, R24 ;  /* 0x000000140c0c723c */ /* 0x004fec0000001818 */
[----:B------:R-:W-:-:S11]  /*317d0*/  IMAD.MOV.U32 R18, RZ, RZ, R20 ;  /* 0x000000ffff127224 */ /* 0x000fd600078e0014 */
[----:B------:R-:W-:Y:S04]  /*317e0*/  STL.64 [R1+0x360], R8 ;  /* 0x0003600801007387 */ /* 0x000fe80000100a00 */
[----:B------:R0:W-:Y:S04]  /*317f0*/  STL.64 [R1+0x368], R10 ;  /* 0x0003680a01007387 */ /* 0x0001e80000100a00 */
[----:B0-----:R-:W2:Y:S04]  /*31800*/  LDL.LU.64 R10, [R1+0x40a8] ;  /* 0x0040a800010a7983 */ /* 0x001ea80000300a00 */
[----:B------:R-:W2:Y:S04]  /*31810*/  LDL.LU.64 R8, [R1+0x40a0] ;  /* 0x0040a00001087983 */ /* 0x000ea80000300a00 */
[----:B------:R-:W-:Y:S04]  /*31820*/  STL.64 [R1+0x350], R12 ;  /* 0x0003500c01007387 */ /* 0x000fe80000100a00 */
[----:B------:R-:W-:Y:S04]  /*31830*/  STL.64 [R1+0x358], R14 ;  /* 0x0003580e01007387 */ /* 0x000fe80000100a00 */
[----:B------:R-:W-:Y:S04]  /*31840*/  STL [R1+0x4098], R18 ;  /* 0x0040981201007387 */ /* 0x000fe80000100800 */
[----:B------:R0:W-:Y:S04]  /*31850*/  STL.64 [R1+0x4090], R16 ;  /* 0x0040901001007387 */ /* 0x0001e80000100a00 */
[----:B0-----:R-:W2:Y:S04]  /*31860*/  LDL.LU.64 R16, [R1+0x620] ;  /* 0x0006200001107983 */ /* 0x001ea80000300a00 */
[----:B------:R-:W2:Y:S01]  /*31870*/  LDL.LU.64 R18, [R1+0x628] ;  /* 0x0006280001127983 */ /* 0x000ea20000300a00 */
[----:B------:R-:W-:-:S03]  /*31880*/  IMAD.MOV.U32 R2, RZ, RZ, R21 ;  /* 0x000000ffff027224 */ /* 0x000fc600078e0015 */
[----:B------:R-:W3:Y:S04]  /*31890*/  LDL.LU.64 R20, [R1+0x5a0] ;  /* 0x0005a00001147983 */ /* 0x000ee80000300a00 */
[----:B------:R-:W3:Y:S04]  /*318a0*/  LDL.LU.64 R22, [R1+0x5a8] ;  /* 0x0005a80001167983 */ /* 0x000ee80000300a00 */
[----:B------:R-:W4:Y:S04]  /*318b0*/  LDL.LU.64 R24, [R1+0x520] ;  /* 0x0005200001187983 */ /* 0x000f280000300a00 */
[----:B------:R-:W4:Y:S01]  /*318c0*/  LDL.LU.64 R26, [R1+0x528] ;  /* 0x00052800011a7983 */ /* 0x000f220000300a00 */
[----:B------:R-:W-:-:S02]  /*318d0*/  IMAD.MOV.U32 R15, RZ, RZ, R4 ;  /* 0x000000ffff0f7224 */ /* 0x000fc400078e0004 */
[----:B------:R-:W-:Y:S02]  /*318e0*/  IMAD.MOV.U32 R14, RZ, RZ, R5 ;  /* 0x000000ffff0e7224 */ /* 0x000fe400078e0005 */
[----:B------:R-:W-:Y:S02]  /*318f0*/  IMAD.MOV.U32 R12, RZ, RZ, R7 ;  /* 0x000000ffff0c7224 */ /* 0x000fe400078e0007 */
[----:B------:R-:W-:Y:S01]  /*31900*/  IMAD.MOV.U32 R13, RZ, RZ, R6 ;  /* 0x000000ffff0d7224 */ /* 0x000fe200078e0006 */
[----:B--2---:R-:W-:-:S15]  /*31910*/  HMMA.16816.F32 R16, R8, R4, R16 ;  /* 0x000000040810723c */ /* 0x004fde0000001810 */
[----:B------:R-:W-:-:S08]  /*31920*/  NOP ;  /* 0x0000000000007918 */ /* 0x000fd00000000000 */
[----:B------:R-:W-:Y:S04]  /*31930*/  STL.64 [R1+0x370], R16 ;  /* 0x0003701001007387 */ /* 0x000fe80000100a00 */
[----:B------:R0:W-:Y:S04]  /*31940*/  STL.64 [R1+0x378], R18 ;  /* 0x0003781201007387 */ /* 0x0001e80000100a00 */
[----:B0-----:R-:W2:Y:S04]  /*31950*/  LDL.LU R18, [R1+0x4098] ;  /* 0x0040980001127983 */ /* 0x001ea80000300800 */
[----:B------:R-:W2:Y:S04]  /*31960*/  LDL.LU.64 R16, [R1+0x4090] ;  /* 0x0040900001107983 */ /* 0x000ea80000300a00 */
[----:B------:R-:W3:Y:S04]  /*31970*/  LDL.LU.64 R4, [R1+0x4088] ;  /* 0x0040880001047983 */ /* 0x000ee80000300a00 */
[----:B------:R-:W-:Y:S04]  /*31980*/  STL.64 [R1+0x4050], R14 ;  /* 0x0040500e01007387 */ /* 0x000fe80000100a00 */
[----:B------:R0:W-:Y:S04]  /*31990*/  STL.64 [R1+0x4048], R12 ;  /* 0x0040480c01007387 */ /* 0x0001e80000100a00 */
[----:B0-----:R-:W4:Y:S04]  /*319a0*/  LDL.LU.64 R12, [R1+0x3b0] ;  /* 0x0003b000010c7983 */ /* 0x001f280000300a00 */
[----:B------:R-:W2:Y:S01]  /*319b0*/  LDL.LU.64 R14, [R1+0x3b8] ;  /* 0x0003b800010e7983 */ /* 0x000ea20000300a00 */
[----:B---3--:R-:W-:Y:S06]  /*319c0*/  HMMA.16816.F32 R20, R8, R4, R20 ;  /* 0x000000040814723c */ /* 0x008fec0000001814 */
[----:B------:R-:W-:Y:S01]  /*319d0*/  IMAD.MOV.U32 R19, RZ, RZ, R5 ;  /* 0x000000ffff137224 */ /* 0x000fe200078e0005 */
[----:B--2---:R-:W-:Y:S04]  /*319e0*/  STL.64 [R1+0x4070], R14 ;  /* 0x0040700e01007387 */ /* 0x004fe80000100a00 */
[----:B----4-:R0:W-:Y:S04]  /*319f0*/  STL.64 [R1+0x4068], R12 ;  /* 0x0040680c01007387 */ /* 0x0101e80000100a00 */
[----:B0-----:R-:W2:Y:S04]  /*31a00*/  LDL.LU.64 R12, [R1+0x4b0] ;  /* 0x0004b000010c7983 */ /* 0x001ea80000300a00 */
[----:B------:R-:W2:Y:S04]  /*31a10*/  LDL.LU.64 R14, [R1+0x4b8] ;  /* 0x0004b800010e7983 */ /* 0x000ea80000300a00 */
[----:B------:R0:W-:Y:S04]  /*31a20*/  STL.64 [R1+0x380], R20 ;  /* 0x0003801401007387 */ /* 0x0001e80000100a00 */
[----:B------:R-:W-:Y:S01]  /*31a30*/  STL.64 [R1+0x388], R22 ;  /* 0x0003881601007387 */ /* 0x000fe20000100a00 */
[----:B0-----:R-:W-:-:S03]  /*31a40*/  IMAD.MOV.U32 R20, RZ, RZ, R4 ;  /* 0x000000ffff147224 */ /* 0x001fc600078e0004 */
[----:B------:R-:W3:Y:S02]  /*31a50*/  LDL.LU.64 R4, [R1+0x4080] ;  /* 0x0040800001047983 */ /* 0x000ee40000300a00 */
[----:B---3--:R-:W-:-:S15]  /*31a60*/  HMMA.16816.F32 R24, R8, R4, R24 ;  /* 0x000000040818723c */ /* 0x008fde0000001818 */
        /* <DEDUP_REMOVED lines=21> */
[----:B0-----:R-:W2:Y:S04]  /*31bc0*/  LDL.LU.64 R14, [R1+0x4050] ;  /* 0x00405000010e7983 */ /* 0x001ea80000300a00 */
[----:B------:R-:W3:Y:S04]  /*31bd0*/  LDL.LU.64 R12, [R1+0x4048] ;  /* 0x00404800010c7983 */ /* 0x000ee80000300a00 */
[----:B----4-:R-:W-:Y:S04]  /*31be0*/  STL.64 [R1+0x3fd0], R26 ;  /* 0x003fd01a01007387 */ /* 0x010fe80000100a00 */
[----:B------:R0:W-:Y:S02]  /*31bf0*/  STL.64 [R1+0x3fc8], R24 ;  /* 0x003fc81801007387 */ /* 0x0001e40000100a00 */
[----:B0-----:R-:W-:-:S02]  /*31c00*/  IMAD.MOV.U32 R24, RZ, RZ, R29 ;  /* 0x000000ffff187224 */ /* 0x001fc400078e001d */
[----:B------:R-:W-:Y:S01]  /*31c10*/  IMAD.MOV.U32 R25, RZ, RZ, R23 ;  /* 0x000000ffff197224 */ /* 0x000fe200078e0017 */
[----:B------:R-:W4:Y:S04]  /*31c20*/  LDL.LU R29, [R1+0x4040] ;  /* 0x00404000011d7983 */ /* 0x000f280000300800 */
[----:B------:R0:W-:Y:S02]  /*31c30*/  STL.64 [R1+0x3fe0], R24 ;  /* 0x003fe01801007387 */ /* 0x0001e40000100a00 */
[----:B0-----:R-:W-:Y:S02]  /*31c40*/  IMAD.MOV.U32 R24, RZ, RZ, R22 ;  /* 0x000000ffff187224 */ /* 0x001fe400078e0016 */
[----:B------:R-:W-:-:S05]  /*31c50*/  IMAD.MOV.U32 R25, RZ, RZ, R21 ;  /* 0x000000ffff197224 */ /* 0x000fca00078e0015 */
[----:B------:R0:W-:Y:S02]  /*31c60*/  STL.64 [R1+0x3ff8], R24 ;  /* 0x003ff81801007387 */ /* 0x0001e40000100a00 */
[----:B0-----:R-:W-:Y:S02]  /*31c70*/  IMAD.MOV.U32 R24, RZ, RZ, R20 ;  /* 0x000000ffff187224 */ /* 0x001fe400078e0014 */
[----:B------:R-:W-:Y:S01]  /*31c80*/  IMAD.MOV.U32 R25, RZ, RZ, R19 ;  /* 0x000000ffff197224 */ /* 0x000fe200078e0013 */
[----:B------:R-:W0:Y:S04]  /*31c90*/  LDSM.16.MT88.4 R20, [R28+UR4+0x2080] ;  /* 0x002080041c14783b */ /* 0x000e280008004200 */
[----:B------:R2:W-:Y:S01]  /*31ca0*/  STL.64 [R1+0x4010], R24 ;  /* 0x0040101801007387 */ /* 0x0005e20000100a00 */
[----:B---3--:R-:W-:Y:S01]  /*31cb0*/  HMMA.16816.F32 R4, R8, R12, R4 ;  /* 0x0000000c0804723c */ /* 0x008fe20000001804 */
[----:B--2---:R-:W-:-:S02]  /*31cc0*/  IMAD.MOV.U32 R24, RZ, RZ, R15 ;  /* 0x000000ffff187224 */ /* 0x004fc400078e000f */
[----:B------:R-:W-:-:S05]  /*31cd0*/  IMAD.MOV.U32 R25, RZ, RZ, R14 ;  /* 0x000000ffff197224 */ /* 0x000fca00078e000e */
[----:B------:R1:W-:Y:S04]  /*31ce0*/  STL.64 [R1+0x4038], R24 ;  /* 0x0040381801007387 */ /* 0x0003e80000100a00 */
[----:B-1----:R-:W2:Y:S04]  /*31cf0*/  LDL.LU.64 R24, [R1+0x3f0] ;  /* 0x0003f00001187983 */ /* 0x002ea80000300a00 */
[----:B------:R-:W2:Y:S07]  /*31d00*/  LDL.LU.64 R26, [R1+0x3f8] ;  /* 0x0003f800011a7983 */ /* 0x000eae0000300a00 */
[----:B------:R1:W-:Y:S04]  /*31d10*/  STL.64 [R1+0x3c0], R4 ;  /* 0x0003c00401007387 */ /* 0x0003e80000100a00 */
[----:B------:R3:W-:Y:S04]  /*31d20*/  STL.64 [R1+0x3c8], R6 ;  /* 0x0003c80601007387 */ /* 0x0007e80000100a00 */
[----:B-1----:R-:W4:Y:S04]  /*31d30*/  LDL.LU.64 R4, [R1+0x3d0] ;  /* 0x0003d00001047983 */ /* 0x002f280000300a00 */
[----:B---3--:R-:W4:Y:S04]  /*31d40*/  LDL.LU.64 R6, [R1+0x3d8] ;  /* 0x0003d80001067983 */ /* 0x008f280000300a00 */
[----:B------:R1:W-:Y:S04]  /*31d50*/  STL.64 [R1+0x3fd8], R12 ;  /* 0x003fd80c01007387 */ /* 0x0003e80000100a00 */
[----:B-1----:R-:W3:Y:S04]  /*31d60*/  LDL.LU.64 R12, [R1+0x420] ;  /* 0x00042000010c7983 */ /* 0x002ee80000300a00 */
[----:B------:R-:W2:Y:S04]  /*31d70*/  LDL.LU.64 R14, [R1+0x428] ;  /* 0x00042800010e7983 */ /* 0x000ea80000300a00 */
[----:B--2---:R-:W-:Y:S04]  /*31d80*/  STL.64 [R1+0x3ff0], R14 ;  /* 0x003ff00e01007387 */ /* 0x004fe80000100a00 */
[----:B---3--:R1:W-:Y:S04]  /*31d90*/  STL.64 [R1+0x3fe8], R12 ;  /* 0x003fe80c01007387 */ /* 0x0083e80000100a00 */
[----:B-1----:R-:W2:Y:S04]  /*31da0*/  LDL.LU.64 R12, [R1+0x4c0] ;  /* 0x0004c000010c7983 */ /* 0x002ea80000300a00 */
[----:B------:R-:W3:Y:S01]  /*31db0*/  LDL.LU.64 R14, [R1+0x4c8] ;  /* 0x0004c800010e7983 */ /* 0x000ee20000300a00 */
[----:B------:R-:W-:Y:S03]  /*31dc0*/  HMMA.16816.F32 R24, R8, R16, R24 ;  /* 0x000000100818723c */ /* 0x000fe60000001818 */
[----:B---3--:R-:W-:Y:S04]  /*31dd0*/  STL.64 [R1+0x4008], R14 ;  /* 0x0040080e01007387 */ /* 0x008fe80000100a00 */
[----:B--2---:R1:W-:Y:S04]  /*31de0*/  STL.64 [R1+0x4000], R12 ;  /* 0x0040000c01007387 */ /* 0x0043e80000100a00 */
[----:B-1----:R-:W2:Y:S04]  /*31df0*/  LDL.LU.64 R12, [R1+0x540] ;  /* 0x00054000010c7983 */ /* 0x002ea80000300a00 */
[----:B------:R-:W3:Y:S04]  /*31e00*/  LDL.LU.64 R14, [R1+0x548] ;  /* 0x00054800010e7983 */ /* 0x000ee80000300a00 */
[----:B---3--:R-:W-:Y:S04]  /*31e10*/  STL.64 [R1+0x4020], R14 ;  /* 0x0040200e01007387 */ /* 0x008fe80000100a00 */
[----:B--2---:R1:W-:Y:S04]  /*31e20*/  STL.64 [R1+0x4018], R12 ;  /* 0x0040180c01007387 */ /* 0x0043e80000100a00 */
[----:B-1----:R-:W2:Y:S04]  /*31e30*/  LDL.LU.64 R12, [R1+0x610] ;  /* 0x00061000010c7983 */ /* 0x002ea80000300a00 */
[----:B------:R-:W2:Y:S04]  /*31e40*/  LDL.LU.64 R14, [R1+0x618] ;  /* 0x00061800010e7983 */ /* 0x000ea80000300a00 */
[----:B0-----:R0:W-:Y:S04]  /*31e50*/  STL.64 [R1+0x3f38], R22 ;  /* 0x003f381601007387 */ /* 0x0011e80000100a00 */
[----:B------:R1:W-:Y:S04]  /*31e60*/  STL.64 [R1+0x3f30], R20 ;  /* 0x003f301401007387 */ /* 0x0003e80000100a00 */
[----:B0-----:R-:W3:Y:S01]  /*31e70*/  LDL R22, [R1+0x48] ;  /* 0x0000480001167983 */ /* 0x001ee20000100800 */
[----:B-1----:R-:W-:-:S02]  /*31e80*/  IMAD.MOV.U32 R20, RZ, RZ, R18 ;  /* 0x000000ffff147224 */ /* 0x002fc400078e0012 */
[----:B------:R-:W-:Y:S01]  /*31e90*/  IMAD.MOV.U32 R21, RZ, RZ, R2 ;  /* 0x000000ffff157224 */ /* 0x000fe200078e0002 */
[----:B------:R-:W3:Y:S04]  /*31ea0*/  LDL R23, [R1+0x4c] ;  /* 0x00004c0001177983 */ /* 0x000ee80000100800 */
[----:B------:R0:W-:Y:S04]  /*31eb0*/  STL.64 [R1+0x3e0], R24 ;  /* 0x0003e01801007387 */ /* 0x0001e80000100a00 */
[----:B------:R-:W-:Y:S01]  /*31ec0*/  STL.64 [R1+0x3e8], R26 ;  /* 0x0003e81a01007387 */ /* 0x000fe20000100a00 */
[----:B----4-:R-:W-:Y:S03]  /*31ed0*/  HMMA.16816.F32 R8, R8, R20, R4 ;  /* 0x000000140808723c */ /* 0x010fe60000001804 */
[----:B0-----:R-:W2:Y:S04]  /*31ee0*/  LDL.LU.64 R24, [R1+0x4038] ;  /* 0x0040380001187983 */ /* 0x001ea80000300a00 */
[----:B------:R-:W2:Y:S04]  /*31ef0*/  LDL.LU.64 R6, [R1+0x4030] ;  /* 0x0040300001067983 */ /* 0x000ea80000300a00 */
[----:B------:R-:W2:-:S12]  /*31f00*/  LDL.LU.64 R4, [R1+0x4028] ;  /* 0x0040280001047983 */ /* 0x000e980000300a00 */
[----:B------:R0:W-:Y:S04]  /*31f10*/  STL.64 [R1+0x3d0], R8 ;  /* 0x0003d00801007387 */ /* 0x0001e80000100a00 */
[----:B------:R1:W-:Y:S04]  /*31f20*/  STL.64 [R1+0x3d8], R10 ;  /* 0x0003d80a01007387 */ /* 0x0003e80000100a00 */
[----:B0-----:R-:W4:Y:S04]  /*31f30*/  LDL.LU.64 R8, [R1+0x440] ;  /* 0x0004400001087983 */ /* 0x001f280000300a00 */
[----:B-1----:R-:W4:Y:S01]  /*31f40*/  LDL.LU.64 R10, [R1+0x448] ;  /* 0x00044800010a7983 */ /* 0x002f220000300a00 */
[C---:B--2---:R-:W-:Y:S03]  /*31f50*/  HMMA.16816.F32 R24, R4.reuse, R24, R12 ;  /* 0x000000180418723c */ /* 0x044fe6000000180c */
[----:B---3--:R-:W-:Y:S04]  /*31f60*/  STL.64 [R1+0x3fb8], R22 ;  /* 0x003fb81601007387 */ /* 0x008fe80000100a00 */
[----:B------:R0:W-:Y:S04]  /*31f70*/  STL.64 [R1+0x3fb0], R20 ;  /* 0x003fb01401007387 */ /* 0x0001e80000100a00 */
[----:B0-----:R-:W2:Y:S04]  /*31f80*/  LDL.LU.64 R20, [R1+0x430] ;  /* 0x0004300001147983 */ /* 0x001ea80000300a00 */
[----:B------:R-:W2:Y:S04]  /*31f90*/  LDL.LU.64 R22, [R1+0x438] ;  /* 0x0004380001167983 */ /* 0x000ea80000300a00 */
[----:B------:R-:W3:Y:S04]  /*31fa0*/  LDL.LU.64 R14, [R1+0x4020] ;  /* 0x00402000010e7983 */ /* 0x000ee80000300a00 */
[----:B------:R-:W3:Y:S04]  /*31fb0*/  LDL.LU.64 R12, [R1+0x4018] ;  /* 0x00401800010c7983 */ /* 0x000ee80000300a00 */
[----:B------:R0:W-:Y:S04]  /*31fc0*/  STL.64 [R1+0x3f0], R24 ;  /* 0x0003f01801007387 */ /* 0x0001e80000100a00 */
[----:B------:R3:W-:Y:S04]  /*31fd0*/  STL.64 [R1+0x3f8], R26 ;  /* 0x0003f81a01007387 */ /* 0x0007e80000100a00 */
[----:B0-----:R-:W3:Y:S02]  /*31fe0*/  LDL.LU.64 R24, [R1+0x4010] ;  /* 0x0040100001187983 */ /* 0x001ee40000300a00 */
[----:B---3--:R-:W-:Y:S02]  /*31ff0*/  HMMA.16816.F32 R24, R4, R24, R12 ;  /* 0x000000180418723c */ /* 0x008fe4000000180c */
[----:B------:R-:W3:Y:S04]  /*32000*/  LDL.LU.64 R14, [R1+0x4008] ;  /* 0x00400800010e7983 */ /* 0x000ee80000300a00 */
[----:B------:R-:W3:-:S15]  /*32010*/  LDL.LU.64 R12, [R1+0x4000] ;  /* 0x00400000010c7983 */ /* 0x000ede0000300a00 */
[----:B------:R-:W-:-:S02]  /*32020*/  NOP ;  /* 0x0000000000007918 */ /* 0x000fc40000000000 */
        /* <DEDUP_REMOVED lines=11> */
[----:B------:R-:W4:-:S15]  /*320e0*/  LDL.LU.64 R12, [R1+0x3fd8] ;  /* 0x003fd800010c7983 */ /* 0x000f1e0000300a00 */
[----:B------:R-:W-:-:S06]  /*320f0*/  NOP ;  /* 0x0000000000007918 */ /* 0x000fcc0000000000 */
[----:B------:R-:W-:Y:S04]  /*32100*/  STL.64 [R1+0x420], R24 ;  /* 0x0004201801007387 */ /* 0x000fe80000100a00 */
[----:B------:R0:W-:Y:S04]  /*32110*/  STL.64 [R1+0x428], R26 ;  /* 0x0004281a01007387 */ /* 0x0001e80000100a00 */
[----:B0-----:R-:W3:Y:S04]  /*32120*/  LDL.LU.64 R26, [R1+0x3fd0] ;  /* 0x003fd000011a7983 */ /* 0x001ee80000300a00 */
[----:B------:R-:W2:Y:S02]  /*32130*/  LDL.LU.64 R24, [R1+0x3fc8] ;  /* 0x003fc80001187983 */ /* 0x000ea40000300a00 */
[C---:B--2---:R-:W-:Y:S02]  /*32140*/  HMMA.16816.F32 R20, R4.reuse, R24, R20 ;  /* 0x000000180414723c */ /* 0x044fe40000001814 */
[----:B------:R-:W2:Y:S04]  /*32150*/  LDL R25, [R1+0x1fe8] ;  /* 0x001fe80001197983 */ /* 0x000ea80000100800 */
[----:B----4-:R-:W-:Y:S01]  /*32160*/  HMMA.16816.F32 R8, R4, R12, R8 ;  /* 0x0000000c0408723c */ /* 0x010fe20000001808 */
[----:B---3--:R0:W-:-:S15]  /*32170*/  STL.64 [R1+0x3f90], R26 ;  /* 0x003f901a01007387 */ /* 0x0081de0000100a00 */
[----:B------:R-:W-:-:S01]  /*32180*/  NOP ;  /* 0x0000000000007918 */ /* 0x000fc20000000000 */
[----:B------:R1:W-:Y:S04]  /*32190*/  STL.64 [R1+0x430], R20 ;  /* 0x0004301401007387 */ /* 0x0003e80000100a00 */
[----:B------:R3:W-:Y:S04]  /*321a0*/  STL.64 [R1+0x438], R22 ;  /* 0x0004381601007387 */ /* 0x0007e80000100a00 */
[----:B--2---:R-:W-:Y:S04]  /*321b0*/  STL [R1+0x3f8c], R25 ;  /* 0x003f8c1901007387 */ /* 0x004fe80000100800 */
[----:B0-----:R-:W2:Y:S04]  /*321c0*/  LDL R26, [R1+0x38] ;  /* 0x00003800011a7983 */ /* 0x001ea80000100800 */
[----:B------:R-:W2:Y:S04]  /*321d0*/  LDL R27, [R1+0x3c] ;  /* 0x00003c00011b7983 */ /* 0x000ea80000100800 */
[----:B-1----:R-:W4:Y:S04]  /*321e0*/  LDL.LU.64 R20, [R1+0x460] ;  /* 0x0004600001147983 */ /* 0x002f280000300a00 */
[----:B---3--:R-:W4:Y:S04]  /*321f0*/  LDL.LU.64 R22, [R1+0x468] ;  /* 0x0004680001167983 */ /* 0x008f280000300a00 */
[----:B------:R-:W-:Y:S04]  /*32200*/  STL.64 [R1+0x440], R8 ;  /* 0x0004400801007387 */ /* 0x000fe80000100a00 */
[----:B------:R-:W-:Y:S04]  /*32210*/  STL.64 [R1+0x448], R10 ;  /* 0x0004480a01007387 */ /* 0x000fe80000100a00 */
[----:B------:R-:W0:Y:S04]  /*32220*/  LDSM.16.MT88.4 R8, [R28+UR4+0x2100] ;  /* 0x002100041c08783b */ /* 0x000e280008004200 */
[----:B------:R-:W3:Y:S04]  /*32230*/  LDL.LU.64 R12, [R1+0x450] ;  /* 0x00045000010c7983 */ /* 0x000ee80000300a00 */
[----:B------:R-:W3:Y:S04]  /*32240*/  LDL.LU.64 R14, [R1+0x458] ;  /* 0x00045800010e7983 */ /* 0x000ee80000300a00 */
[----:B0-----:R-:W-:Y:S04]  /*32250*/  STL.64 [R1+0x3eb0], R10 ;  /* 0x003eb00a01007387 */ /* 0x001fe80000100a00 */
[----:B------:R0:W-:Y:S04]  /*32260*/  STL.64 [R1+0x3ea8], R8 ;  /* 0x003ea80801007387 */ /* 0x0001e80000100a00 */
[----:B0-----:R-:W2:Y:S04]  /*32270*/  LDL.LU R8, [R1+0x240] ;  /* 0x0002400001087983 */ /* 0x001ea80000300800 */
[----:B------:R-:W2:Y:S04]  /*32280*/  LDL.LU R9, [R1+0x244] ;  /* 0x0002440001097983 */ /* 0x000ea80000300800 */
[----:B------:R-:W4:Y:S01]  /*32290*/  LDL.LU R10, [R1+0x248] ;  /* 0x00024800010a7983 */ /* 0x000f220000300800 */
[----:B------:R-:W-:-:S03]  /*322a0*/  IMAD.MOV.U32 R11, RZ, RZ, R29 ;  /* 0x000000ffff0b7224 */ /* 0x000fc600078e001d */
[----:B------:R-:W3:Y:S04]  /*322b0*/  LDL.LU R29, [R1+0x3fc0] ;  /* 0x003fc000011d7983 */ /* 0x000ee80000300800 */
[----:B----4-:R0:W-:Y:S04]  /*322c0*/  STL.64 [R1+0x3ed0], R10 ;  /* 0x003ed00a01007387 */ /* 0x0101e80000100a00 */
[----:B--2---:R1:W-:Y:S04]  /*322d0*/  STL.64 [R1+0x3ec8], R8 ;  /* 0x003ec80801007387 */ /* 0x0043e80000100a00 */
[----:B0-----:R-:W2:Y:S04]  /*322e0*/  LDL R10, [R1+0x8] ;  /* 0x00000800010a7983 */ /* 0x001ea80000100800 */
[----:B------:R-:W2:Y:S01]  /*322f0*/  LDL R11, [R1+0xc] ;  /* 0x00000c00010b7983 */ /* 0x000ea20000100800 */
[C---:B------:R-:W-:Y:S03]  /*32300*/  HMMA.16816.F32 R16, R4.reuse, R16, R20 ;  /* 0x000000100410723c */ /* 0x040fe60000001814 */
[----:B--2---:R0:W-:Y:S04]  /*32310*/  STL.64 [R1+0x3f98], R10 ;  /* 0x003f980a01007387 */ /* 0x0041e80000100a00 */
[----:B-1----:R-:W2:Y:S04]  /*32320*/  LDL.LU R8, [R1+0x2c0] ;  /* 0x0002c00001087983 */ /* 0x002ea80000300800 */
[----:B------:R-:W2:Y:S04]  /*32330*/  LDL.LU R9, [R1+0x2c4] ;  /* 0x0002c40001097983 */ /* 0x000ea80000300800 */
[----:B0-----:R-:W2:Y:S04]  /*32340*/  LDL.LU R10, [R1+0x2c8] ;  /* 0x0002c800010a7983 */ /* 0x001ea80000300800 */
[----:B------:R-:W2:Y:S04]  /*32350*/  LDL.LU R11, [R1+0x2cc] ;  /* 0x0002cc00010b7983 */ /* 0x000ea80000300800 */
[----:B------:R-:W4:Y:S04]  /*32360*/  LDL.LU.64 R22, [R1+0x3fb8] ;  /* 0x003fb80001167983 */ /* 0x000f280000300a00 */
[----:B------:R-:W3:Y:S04]  /*32370*/  LDL.LU.64 R20, [R1+0x3fb0] ;  /* 0x003fb00001147983 */ /* 0x000ee80000300a00 */
[----:B------:R-:W-:Y:S04]  /*32380*/  STL.64 [R1+0x4a0], R16 ;  /* 0x0004a01001007387 */ /* 0x000fe80000100a00 */
[----:B------:R0:W-:Y:S04]  /*32390*/  STL.64 [R1+0x4a8], R18 ;  /* 0x0004a81201007387 */ /* 0x0001e80000100a00 */
[----:B0-----:R-:W2:Y:S04]  /*323a0*/  LDL.LU.64 R18, [R1+0x3fa8] ;  /* 0x003fa80001127983 */ /* 0x001ea80000300a00 */
[----:B------:R-:W2:Y:S01]  /*323b0*/  LDL.LU.64 R16, [R1+0x3fa0] ;  /* 0x003fa00001107983 */ /* 0x000ea20000300a00 */
[----:B---3--:R-:W-:Y:S03]  /*323c0*/  HMMA.16816.F32 R12, R4, R20, R12 ;  /* 0x00000014040c723c */ /* 0x008fe6000000180c */
[----:B------:R-:W3:Y:S04]  /*323d0*/  LDL.64 R6, [R1+0x28] ;  /* 0x0000280001067983 */ /* 0x000ee80000100a00 */
[----:B----4-:R0:W-:-:S15]  /*323e0*/  STL.64 [R1+0x3f48], R22 ;  /* 0x003f481601007387 */ /* 0x0101de0000100a00 */
[----:B------:R-:W-:-:S01]  /*323f0*/  NOP ;  /* 0x0000000000007918 */ /* 0x000fc20000000000 */
[----:B------:R-:W-:Y:S04]  /*32400*/  STL.64 [R1+0x490], R12 ;  /* 0x0004900c01007387 */ /* 0x000fe80000100a00 */
[----:B------:R-:W-:Y:S04]  /*32410*/  STL.64 [R1+0x498], R14 ;  /* 0x0004980e01007387 */ /* 0x000fe80000100a00 */
[----:B------:R-:W1:Y:S04]  /*32420*/  LDSM.16.MT88.4 R12, [R28+UR4+0x2180] ;  /* 0x002180041c0c783b */ /* 0x000e680008004200 */
[----:B------:R-:W4:Y:S04]  /*32430*/  LDL.LU R20, [R1+0x310] ;  /* 0x0003100001147983 */ /* 0x000f280000300800 */
[----:B------:R-:W4:Y:S04]  /*32440*/  LDL.LU R21, [R1+0x314] ;  /* 0x0003140001157983 */ /* 0x000f280000300800 */
[----:B0-----:R-:W4:Y:S04]  /*32450*/  LDL.LU R22, [R1+0x318] ;  /* 0x0003180001167983 */ /* 0x001f280000300800 */
[----:B------:R-:W4:Y:S04]  /*32460*/  LDL.LU R23, [R1+0x31c] ;  /* 0x00031c0001177983 */ /* 0x000f280000300800 */
[----:B-1----:R0:W-:Y:S04]  /*32470*/  STL.64 [R1+0x3e28], R14 ;  /* 0x003e280e01007387 */ /* 0x0021e80000100a00 */
[----:B------:R1:W-:Y:S04]  /*32480*/  STL.64 [R1+0x3e20], R12 ;  /* 0x003e200c01007387 */ /* 0x0003e80000100a00 */
[----:B0-----:R-:W3:Y:S01]  /*32490*/  LDL.64 R14, [R1+0x58] ;  /* 0x00005800010e7983 */ /* 0x001ee20000100a00 */
[----:B--2---:R-:W-:Y:S03]  /*324a0*/  HMMA.16816.F32 R24, R16, R26, R8 ;  /* 0x0000001a1018723c */ /* 0x004fe60000001808 */
[----:B---3--:R0:W-:Y:S04]  /*324b0*/  STL.64 [R1+0x3f50], R14 ;  /* 0x003f500e01007387 */ /* 0x0081e80000100a00 */
[----:B-1----:R-:W2:Y:S04]  /*324c0*/  LDL.LU R12, [R1+0x2b0] ;  /* 0x0002b000010c7983 */ /* 0x002ea80000300800 */
[----:B------:R-:W2:Y:S04]  /*324d0*/  LDL.LU R13, [R1+0x2b4] ;  /* 0x0002b400010d7983 */ /* 0x000ea80000300800 */
[----:B0-----:R-:W2:Y:S04]  /*324e0*/  LDL.LU R14, [R1+0x2b8] ;  /* 0x0002b800010e7983 */ /* 0x001ea80000300800 */
[----:B------:R-:W2:Y:S04]  /*324f0*/  LDL.LU R15, [R1+0x2bc] ;  /* 0x0002bc00010f7983 */ /* 0x000ea80000300800 */
[----:B------:R-:W3:Y:S04]  /*32500*/  LDL.LU.64 R10, [R1+0x3f98] ;  /* 0x003f9800010a7983 */ /* 0x000ee80000300a00 */
[----:B------:R-:W-:Y:S04]  /*32510*/  STL.64 [R1+0x480], R24 ;  /* 0x0004801801007387 */ /* 0x000fe80000100a00 */
[----:B------:R0:W-:Y:S04]  /*32520*/  STL.64 [R1+0x488], R26 ;  /* 0x0004881a01007387 */ /* 0x0001e80000100a00 */
[----:B0-----:R-:W4:Y:S04]  /*32530*/  LDL.LU.64 R26, [R1+0x3f90] ;  /* 0x003f9000011a7983 */ /* 0x001f280000300a00 */
[----:B------:R-:W3:Y:S01]  /*32540*/  LDL.LU R25, [R1+0x3f8c] ;  /* 0x003f8c0001197983 */ /* 0x000ee20000300800 */
[----:B------:R-:W-:-:S02]  /*32550*/  IMAD.MOV.U32 R8, RZ, RZ, R6 ;  /* 0x000000ffff087224 */ /* 0x000fc400078e0006 */
[----:B------:R-:W-:Y:S01]  /*32560*/  IMAD.MOV.U32 R2, RZ, RZ, R7 ;  /* 0x000000ffff027224 */ /* 0x000fe200078e0007 */
[----:B--2---:R-:W-:Y:S01]  /*32570*/  HMMA.16816.F32 R12, R16, R6, R12 ;  /* 0x00000006100c723c */ /* 0x004fe2000000180c */
[----:B---3--:R-:W0:-:S15]  /*32580*/  LDSM.16.MT88.4 R4, [R25+UR4+0x2000] ;  /* 0x002000041904783b */ /* 0x008e1e0008004200 */
[----:B------:R-:W-:-:S07]  /*32590*/  NOP ;  /* 0x0000000000007918 */ /* 0x000fce0000000000 */
[----:B------:R-:W-:Y:S04]  /*325a0*/  STL.64 [R1+0x470], R12 ;  /* 0x0004700c01007387 */ /* 0x000fe80000100a00 */
[----:B------:R-:W-:Y:S04]  /*325b0*/  STL.64 [R1+0x478], R14 ;  /* 0x0004780e01007387 */ /* 0x000fe80000100a00 */
[----:B----4-:R-:W-:Y:S04]  /*325c0*/  STL.64 [R1+0x3f80], R26 ;  /* 0x003f801a01007387 */ /* 0x010fe80000100a00 */
[----:B------:R-:W-:Y:S04]  /*325d0*/  STL [R1+0x3f7c], R25 ;  /* 0x003f7c1901007387 */ /* 0x000fe80000100800 */
[----:B0-----:R-:W-:Y:S04]  /*325e0*/  STL.64 [R1+0x3d90], R6 ;  /* 0x003d900601007387 */ /* 0x001fe80000100a00 */
[----:B------:R0:W-:Y:S04]  /*325f0*/  STL.64 [R1+0x3d88], R4 ;  /* 0x003d880401007387 */ /* 0x0001e80000100a00 */
[----:B0-----:R-:W2:Y:S04]  /*32600*/  LDL.LU R4, [R1+0x250] ;  /* 0x0002500001047983 */ /* 0x001ea80000300800 */
[----:B------:R-:W2:Y:S04]  /*32610*/  LDL.LU R5, [R1+0x254] ;  /* 0x0002540001057983 */ /* 0x000ea80000300800 */
[----:B------:R-:W3:Y:S01]  /*32620*/  LDL.LU R6, [R1+0x258] ;  /* 0x0002580001067983 */ /* 0x000ee20000300800 */
[----:B------:R-:W-:-:S03]  /*32630*/  IMAD.MOV.U32 R7, RZ, RZ, R29 ;  /* 0x000000ffff077224 */ /* 0x000fc600078e001d */
[----:B------:R-:W4:Y:S04]  /*32640*/  LDL.LU R29, [R1+0x3f88] ;  /* 0x003f8800011d7983 */ /* 0x000f280000300800 */
[----:B---3--:R-:W-:Y:S04]  /*32650*/  STL.64 [R1+0x3ee0], R6 ;  /* 0x003ee00601007387 */ /* 0x008fe80000100a00 */
[----:B--2---:R0:W-:Y:S04]  /*32660*/  STL.64 [R1+0x3ed8], R4 ;  /* 0x003ed80401007387 */ /* 0x0041e80000100a00 */
[----:B0-----:R-:W2:Y:S04]  /*32670*/  LDL.LU R4, [R1+0x260] ;  /* 0x0002600001047983 */ /* 0x001ea80000300800 */
[----:B------:R-:W2:Y:S04]  /*32680*/  LDL.LU R5, [R1+0x264] ;  /* 0x0002640001057983 */ /* 0x000ea80000300800 */
[----:B------:R-:W3:Y:S04]  /*32690*/  LDL.LU R6, [R1+0x268] ;  /* 0x0002680001067983 */ /* 0x000ee80000300800 */
[----:B------:R-:W3:Y:S04]  /*326a0*/  LDL.LU R7, [R1+0x26c] ;  /* 0x00026c0001077983 */ /* 0x000ee80000300800 */
[----:B------:R-:W4:Y:S04]  /*326b0*/  LDL.LU R24, [R1+0x300] ;  /* 0x0003000001187983 */ /* 0x000f280000300800 */
[----:B------:R-:W4:Y:S04]  /*326c0*/  LDL.LU R25, [R1+0x304] ;  /* 0x0003040001197983 */ /* 0x000f280000300800 */
[----:B------:R-:W4:Y:S04]  /*326d0*/  LDL.LU R26, [R1+0x308] ;  /* 0x00030800011a7983 */ /* 0x000f280000300800 */
[----:B------:R-:W4:Y:S04]  /*326e0*/  LDL.LU R27, [R1+0x30c] ;  /* 0x00030c00011b7983 */ /* 0x000f280000300800 */
[----:B---3--:R0:W-:Y:S04]  /*326f0*/  STL.64 [R1+0x3ef0], R6 ;  /* 0x003ef00601007387 */ /* 0x0081e80000100a00 */
[----:B--2---:R-:W-:Y:S04]  /*32700*/  STL.64 [R1+0x3ee8], R4 ;  /* 0x003ee80401007387 */ /* 0x004fe80000100a00 */
[----:B------:R-:W2:Y:S04]  /*32710*/  LDL R14, [R1+0x68] ;  /* 0x00006800010e7983 */ /* 0x000ea80000100800 */
[----:B0-----:R-:W3:Y:S04]  /*32720*/  LDL R6, [R1+0x18] ;  /* 0x0000180001067983 */ /* 0x001ee80000100800 */
[----:B------:R-:W3:Y:S02]  /*32730*/  LDL R7, [R1+0x1c] ;  /* 0x00001c0001077983 */ /* 0x000ee40000100800 */
[----:B---3--:R-:W-:-:S15]  /*32740*/  HMMA.16816.F32 R20, R16, R6, R20 ;  /* 0x000000061014723c */ /* 0x008fde0000001814 */
[----:B------:R-:W-:-:S08]  /*32750*/  NOP ;  /* 0x0000000000007918 */ /* 0x000fd00000000000 */
[----:B------:R0:W-:Y:S04]  /*32760*/  STL.64 [R1+0x460], R20 ;  /* 0x0004601401007387 */ /* 0x0001e80000100a00 */
[----:B------:R1:W-:Y:S04]  /*32770*/  STL.64 [R1+0x468], R22 ;  /* 0x0004681601007387 */ /* 0x0003e80000100a00 */
[----:B------:R-:W2:Y:S04]  /*32780*/  LDL R15, [R1+0x6c] ;  /* 0x00006c00010f7983 */ /* 0x000ea80000100800 */
[----:B--2---:R2:W-:Y:S04]  /*32790*/  STL.64 [R1+0x3f68], R14 ;  /* 0x003f680e01007387 */ /* 0x0045e80000100a00 */
[----:B0-----:R-:W3:Y:S04]  /*327a0*/  LDL.LU R20, [R1+0x2d0] ;  /* 0x0002d00001147983 */ /* 0x001ee80000300800 */
[----:B------:R-:W3:Y:S04]  /*327b0*/  LDL.LU R21, [R1+0x2d4] ;  /* 0x0002d40001157983 */ /* 0x000ee80000300800 */
[----:B-1----:R-:W4:Y:S04]  /*327c0*/  LDL.LU R22, [R1+0x2d8] ;  /* 0x0002d80001167983 */ /* 0x002f280000300800 */
[----:B------:R-:W4:Y:S04]  /*327d0*/  LDL.LU R23, [R1+0x2dc] ;  /* 0x0002dc0001177983 */ /* 0x000f280000300800 */
[----:B------:R-:W3:Y:S04]  /*327e0*/  LDL.LU R12, [R1+0x2f0] ;  /* 0x0002f000010c7983 */ /* 0x000ee80000300800 */
[----:B------:R-:W3:Y:S04]  /*327f0*/  LDL.LU R13, [R1+0x2f4] ;  /* 0x0002f400010d7983 */ /* 0x000ee80000300800 */
[----:B--2---:R-:W2:Y:S04]  /*32800*/  LDL.LU R14, [R1+0x2f8] ;  /* 0x0002f800010e7983 */ /* 0x004ea80000300800 */
[----:B------:R-:W2:Y:S04]  /*32810*/  LDL.LU R15, [R1+0x2fc] ;  /* 0x0002fc00010f7983 */ /* 0x000ea80000300800 */
[----:B----4-:R-:W-:Y:S04]  /*32820*/  STL.64 [R1+0x3f60], R22 ;  /* 0x003f601601007387 */ /* 0x010fe80000100a00 */
[----:B---3--:R0:W-:Y:S04]  /*32830*/  STL.64 [R1+0x3f58], R20 ;  /* 0x003f581401007387 */ /* 0x0081e80000100a00 */
[----:B0-----:R-:W3:Y:S04]  /*32840*/  LDL.LU R20, [R1+0x2e0] ;  /* 0x0002e00001147983 */ /* 0x001ee80000300800 */
[----:B------:R-:W3:Y:S04]  /*32850*/  LDL.LU R21, [R1+0x2e4] ;  /* 0x0002e40001157983 */ /* 0x000ee80000300800 */
[----:B------:R-:W3:Y:S04]  /*32860*/  LDL.LU R22, [R1+0x2e8] ;  /* 0x0002e80001167983 */ /* 0x000ee80000300800 */
[----:B------:R-:W3:Y:S04]  /*32870*/  LDL.LU R23, [R1+0x2ec] ;  /* 0x0002ec0001177983 */ /* 0x000ee80000300800 */
[----:B------:R0:W-:Y:S02]  /*32880*/  STL.64 [R1+0x3f00], R6 ;  /* 0x003f000601007387 */ /* 0x0001e40000100a00 */
[----:B0-----:R-:W-:-:S02]  /*32890*/  IMAD.MOV.U32 R6, RZ, RZ, R8 ;  /* 0x000000ffff067224 */ /* 0x001fc400078e0008 */
[----:B------:R-:W-:-:S05]  /*328a0*/  IMAD.MOV.U32 R7, RZ, RZ, R2 ;  /* 0x000000ffff077224 */ /* 0x000fca00078e0002 */
[----:B------:R0:W-:Y:S04]  /*328b0*/  STL.64 [R1+0x3f18], R6 ;  /* 0x003f180601007387 */ /* 0x0001e80000100a00 */
[----:B0-----:R-:W4:Y:S01]  /*328c0*/  LDL.64 R6, [R1+0x38] ;  /* 0x0000380001067983 */ /* 0x001f220000100a00 */
[----:B------:R-:W-:Y:S03]  /*328d0*/  HMMA.16816.F32 R24, R16, R10, R24 ;  /* 0x0000000a1018723c */ /* 0x000fe60000001818 */
[----:B----4-:R0:W-:Y:S04]  /*328e0*/  STL.64 [R1+0x3f40], R6 ;  /* 0x003f400601007387 */ /* 0x0101e80000100a00 */
[----:B------:R-:W4:Y:S04]  /*328f0*/  LDL.LU R4, [R1+0x2a0] ;  /* 0x0002a00001047983 */ /* 0x000f280000300800 */
[----:B------:R-:W4:Y:S04]  /*32900*/  LDL.LU R5, [R1+0x2a4] ;  /* 0x0002a40001057983 */ /* 0x000f280000300800 */
[----:B0-----:R-:W4:Y:S04]  /*32910*/  LDL.LU R6, [R1+0x2a8] ;  /* 0x0002a80001067983 */ /* 0x001f280000300800 */
[----:B------:R-:W4:Y:S04]  /*32920*/  LDL.LU R7, [R1+0x2ac] ;  /* 0x0002ac0001077983 */ /* 0x000f280000300800 */
[----:B------:R-:W-:Y:S04]  /*32930*/  STL.64 [R1+0x450], R24 ;  /* 0x0004501801007387 */ /* 0x000fe80000100a00 */
[----:B------:R0:W-:Y:S04]  /*32940*/  STL.64 [R1+0x458], R26 ;  /* 0x0004581a01007387 */ /* 0x0001e80000100a00 */
[----:B0-----:R-:W2:Y:S04]  /*32950*/  LDL.LU.64 R26, [R1+0x3f80] ;  /* 0x003f8000011a7983 */ /* 0x001ea80000300a00 */
[----:B------:R-:W4:Y:S04]  /*32960*/  LDL.LU R25, [R1+0x3f7c] ;  /* 0x003f7c0001197983 */ /* 0x000f280000300800 */
[----:B------:R0:W-:Y:S04]  /*32970*/  STL.64 [R1+0x3ef8], R10 ;  /* 0x003ef80a01007387 */ /* 0x0001e80000100a00 */
[----:B------:R-:W3:Y:S04]  /*32980*/  LDL.LU R8, [R1+0x270] ;  /* 0x0002700001087983 */ /* 0x000ee80000300800 */
[----:B------:R-:W3:Y:S04]  /*32990*/  LDL.LU R9, [R1+0x274] ;  /* 0x0002740001097983 */ /* 0x000ee80000300800 */
[----:B0-----:R-:W2:Y:S01]  /*329a0*/  LDL.LU R10, [R1+0x278] ;  /* 0x00027800010a7983 */ /* 0x001ea20000300800 */
[----:B------:R-:W-:-:S03]  /*329b0*/  IMAD.MOV.U32 R11, RZ, RZ, R29 ;  /* 0x000000ffff0b7224 */ /* 0x000fc600078e001d */
[----:B------:R-:W4:Y:S04]  /*329c0*/  LDL.LU R29, [R1+0x3f78] ;  /* 0x003f7800011d7983 */ /* 0x000f280000300800 */
[----:B--2---:R0:W-:Y:S04]  /*329d0*/  STL.64 [R1+0x3f10], R10 ;  /* 0x003f100a01007387 */ /* 0x0041e80000100a00 */
[----:B---3--:R1:W-:Y:S01]  /*329e0*/  STL.64 [R1+0x3f08], R8 ;  /* 0x003f080801007387 */ /* 0x0083e20000100a00 */
[----:B0-----:R-:W-:-:S03]  /*329f0*/  IMAD.MOV.U32 R10, RZ, RZ, R27 ;  /* 0x000000ffff0a7224 */ /* 0x001fc600078e001b */
[----:B-1----:R-:W2:Y:S01]  /*32a00*/  LDL.LU R8, [R1+0x280] ;  /* 0x0002800001087983 */ /* 0x002ea20000300800 */
[----:B------:R-:W-:-:S03]  /*32a10*/  IMAD.MOV.U32 R9, RZ, RZ, R26 ;  /* 0x000000ffff097224 */ /* 0x000fc600078e001a */
[----:B------:R-:W3:Y:S04]  /*32a20*/  LDL.LU R26, [R1+0x3f74] ;  /* 0x003f7400011a7983 */ /* 0x000ee80000300800 */
[----:B------:R-:W3:Y:S04]  /*32a30*/  LDL.LU R27, [R1+0x3f70] ;  /* 0x003f7000011b7983 */ /* 0x000ee80000300800 */
[----:B------:R-:W4:Y:S01]  /*32a40*/  LDL.LU R11, [R1+0x28c] ;  /* 0x00028c00010b7983 */ /* 0x000f220000300800 */
[C---:B---3--:R-:W-:Y:S03]  /*32a50*/  HMMA.16816.F32 R12, R16.reuse, R26, R12 ;  /* 0x0000001a100c723c */ /* 0x048fe6000000180c */
[----:B----4-:R-:W-:Y:S04]  /*32a60*/  STL.64 [R1+0x3f28], R10 ;  /* 0x003f280a01007387 */ /* 0x010fe80000100a00 */
[----:B--2---:R0:W-:Y:S04]  /*32a70*/  STL.64 [R1+0x3f20], R8 ;  /* 0x003f200801007387 */ /* 0x0041e80000100a00 */
[----:B0-----:R-:W2:Y:S04]  /*32a80*/  LDL.LU R8, [R1+0x290] ;  /* 0x0002900001087983 */ /* 0x001ea80000300800 */
[----:B------:R-:W2:Y:S04]  /*32a90*/  LDL.LU R9, [R1+0x294] ;  /* 0x0002940001097983 */ /* 0x000ea80000300800 */
[----:B------:R-:W2:Y:S04]  /*32aa0*/  LDL.LU R10, [R1+0x298] ;  /* 0x00029800010a7983 */ /* 0x000ea80000300800 */
[----:B------:R-:W-:Y:S04]  /*32ab0*/  STL.64 [R1+0x640], R12 ;  /* 0x0006400c01007387 */ /* 0x000fe80000100a00 */
[----:B------:R0:W-:Y:S04]  /*32ac0*/  STL.64 [R1+0x648], R14 ;  /* 0x0006480e01007387 */ /* 0x0001e80000100a00 */
[----:B0-----:R-:W3:Y:S02]  /*32ad0*/  LDL.LU.64 R14, [R1+0x3f68] ;  /* 0x003f6800010e7983 */ /* 0x001ee40000300a00 */
[----:B---3--:R-:W-:Y:S02]  /*32ae0*/  HMMA.16816.F32 R12, R16, R14, R20 ;  /* 0x0000000e100c723c */ /* 0x008fe40000001814 */
[----:B------:R-:W3:Y:S04]  /*32af0*/  LDL.LU.64 R22, [R1+0x3f60] ;  /* 0x003f600001167983 */ /* 0x000ee80000300a00 */
[----:B------:R-:W3:-:S15]  /*32b00*/  LDL.LU.64 R20, [R1+0x3f58] ;  /* 0x003f580001147983 */ /* 0x000ede0000300a00 */
[----:B------:R-:W-:-:S02]  /*32b10*/  NOP ;  /* 0x0000000000007918 */ /* 0x000fc40000000000 */
[----:B------:R-:W-:Y:S04]  /*32b20*/  STL.64 [R1+0x630], R12 ;  /* 0x0006300c01007387 */ /* 0x000fe80000100a00 */
[----:B------:R0:W-:Y:S04]  /*32b30*/  STL.64 [R1+0x638], R14 ;  /* 0x0006380e01007387 */ /* 0x0001e80000100a00 */
[----:B0-----:R-:W3:Y:S02]  /*32b40*/  LDL.LU.64 R14, [R1+0x3f50] ;  /* 0x003f5000010e7983 */ /* 0x001ee40000300a00 */
[----:B---3--:R-:W-:-:S15]  /*32b50*/  HMMA.16816.F32 R20, R16, R14, R20 ;  /* 0x0000000e1014723c */ /* 0x008fde0000001814 */
[----:B------:R-:W-:-:S08]  /*32b60*/  NOP ;  /* 0x0000000000007918 */ /* 0x000fd00000000000 */
[----:B------:R-:W-:Y:S04]  /*32b70*/  STL.64 [R1+0x620], R20 ;  /* 0x0006201401007387 */ /* 0x000fe80000100a00 */
[----:B------:R0:W-:Y:S04]  /*32b80*/  STL.64 [R1+0x628], R22 ;  /* 0x0006281601007387 */ /* 0x0001e80000100a00 */
[----:B0-----:R-:W3:Y:S01]  /*32b90*/  LDL.LU.64 R22, [R1+0x3f48] ;  /* 0x003f480001167983 */ /* 0x001ee20000300a00 */
[----:B------:R-:W-:Y:S01]  /*32ba0*/  IMAD.MOV.U32 R11, RZ, RZ, R29 ;  /* 0x000000ffff0b7224 */ /* 0x000fe200078e001d */
[----:B---3--:R-:W-:Y:S02]  /*32bb0*/  HMMA.16816.F32 R16, R16, R22, R4 ;  /* 0x000000161010723c */ /* 0x008fe40000001804 */
[----:B------:R-:W2:Y:S04]  /*32bc0*/  LDL.LU.64 R6, [R1+0x3f40] ;  /* 0x003f400001067983 */ /* 0x000ea80000300a00 */
[----:B------:R-:W2:Y:S04]  /*32bd0*/  LDL.LU.64 R22, [R1+0x3f38] ;  /* 0x003f380001167983 */ /* 0x000ea80000300a00 */
[----:B------:R-:W2:-:S13]  /*32be0*/  LDL.LU.64 R20, [R1+0x3f30] ;  /* 0x003f300001147983 */ /* 0x000e9a0000300a00 */
[----:B------:R-:W-:Y:S04]  /*32bf0*/  STL.64 [R1+0x310], R16 ;  /* 0x0003101001007387 */ /* 0x000fe80000100a00 */
[----:B------:R0:W-:Y:S04]  /*32c00*/  STL.64 [R1+0x318], R18 ;  /* 0x0003181201007387 */ /* 0x0001e80000100a00 */
[----:B0-----:R-:W3:Y:S01]  /*32c10*/  LDL.64 R18, [R1+0x68] ;  /* 0x0000680001127983 */ /* 0x001ee20000100a00 */
[----:B--2---:R-:W-:Y:S06]  /*32c20*/  HMMA.16816.F32 R8, R20, R6, R8 ;  /* 0x000000061408723c */ /* 0x004fec0000001808 */
[----:B------:R-:W-:-:S02]  /*32c30*/  IMAD.MOV.U32 R12, RZ, RZ, R6 ;  /* 0x000000ffff0c7224 */ /* 0x000fc400078e0006 */
[----:B------:R-:W-:-:S15]  /*32c40*/  IMAD.MOV.U32 R2, RZ, RZ, R7 ;  /* 0x000000ffff027224 */ /* 0x000fde00078e0007 */
[----:B------:R-:W-:Y:S04]  /*32c50*/  STL.64 [R1+0x300], R8 ;  /* 0x0003000801007387 */ /* 0x000fe80000100a00 */
[----:B------:R0:W-:Y:S04]  /*32c60*/  STL.64 [R1+0x308], R10 ;  /* 0x0003080a01007387 */ /* 0x0001e80000100a00 */
[----:B0-----:R-:W2:Y:S04]  /*32c70*/  LDL.LU.64 R10, [R1+0x3f28] ;  /* 0x003f2800010a7983 */ /* 0x001ea80000300a00 */
[----:B------:R-:W2:Y:S04]  /*32c80*/  LDL.LU.64 R8, [R1+0x3f20] ;  /* 0x003f200001087983 */ /* 0x000ea80000300a00 */
[----:B------:R-:W2:Y:S02]  /*32c90*/  LDL.LU.64 R6, [R1+0x3f18] ;  /* 0x003f180001067983 */ /* 0x000ea40000300a00 */
[----:B--2---:R-:W-:Y:S02]  /*32ca0*/  HMMA.16816.F32 R4, R20, R6, R8 ;  /* 0x000000061404723c */ /* 0x004fe40000001808 */
[----:B------:R-:W2:Y:S04]  /*32cb0*/  LDL.LU.64 R10, [R1+0x3f10] ;  /* 0x003f1000010a7983 */ /* 0x000ea80000300a00 */
[----:B------:R-:W2:-:S15]  /*32cc0*/  LDL.LU.64 R8, [R1+0x3f08] ;  /* 0x003f080001087983 */ /* 0x000e9e0000300a00 */
[----:B------:R-:W-:-:S02]  /*32cd0*/  NOP ;  /* 0x0000000000007918 */ /* 0x000fc40000000000 */
[----:B------:R-:W-:Y:S04]  /*32ce0*/  STL.64 [R1+0x2d0], R4 ;  /* 0x0002d00401007387 */ /* 0x000fe80000100a00 */
[----:B------:R0:W-:Y:S04]  /*32cf0*/  STL.64 [R1+0x2d8], R6 ;  /* 0x0002d80601007387 */ /* 0x0001e80000100a00 */
[----:B0-----:R-:W2:Y:S02]  /*32d00*/  LDL.LU.64 R6, [R1+0x3f00] ;  /* 0x003f000001067983 */ /* 0x001ea40000300a00 */
[----:B--2---:R-:W-:Y:S02]  /*32d10*/  HMMA.16816.F32 R4, R20, R6, R8 ;  /* 0x000000061404723c */ /* 0x004fe40000001808 */
[----:B------:R-:W2:-:S15]  /*32d20*/  LDL.LU.64 R10, [R1+0x3ef8] ;  /* 0x003ef800010a7983 */ /* 0x000e9e0000300a00 */
[----:B------:R-:W-:-:S06]  /*32d30*/  NOP ;  /* 0x0000000000007918 */ /* 0x000fcc0000000000 */
[----:B------:R-:W-:Y:S04]  /*32d40*/  STL.64 [R1+0x2a0], R4 ;  /* 0x0002a00401007387 */ /* 0x000fe80000100a00 */
[----:B------:R0:W-:Y:S04]  /*32d50*/  STL.64 [R1+0x2a8], R6 ;  /* 0x0002a80601007387 */ /* 0x0001e80000100a00 */
[----:B0-----:R-:W2:Y:S04]  /*32d60*/  LDL.LU.64 R6, [R1+0x3ef0] ;  /* 0x003ef00001067983 */ /* 0x001ea80000300a00 */
[----:B------:R-:W2:Y:S02]  /*32d70*/  LDL.LU.64 R4, [R1+0x3ee8] ;  /* 0x003ee80001047983 */ /* 0x000ea40000300a00 */
[----:B--2---:R-:W-:Y:S02]  /*32d80*/  HMMA.16816.F32 R8, R20, R10, R4 ;  /* 0x0000000a1408723c */ /* 0x004fe40000001804 */
[----:B------:R-:W2:Y:S04]  /*32d90*/  LDL.LU.64 R6, [R1+0x3ee0] ;  /* 0x003ee00001067983 */ /* 0x000ea80000300a00 */
[----:B------:R-:W2:-:S15]  /*32da0*/  LDL.LU.64 R4, [R1+0x3ed8] ;  /* 0x003ed80001047983 */ /* 0x000e9e0000300a00 */
[----:B------:R-:W-:-:S02]  /*32db0*/  NOP ;  /* 0x0000000000007918 */ /* 0x000fc40000000000 */
[----:B------:R-:W-:Y:S04]  /*32dc0*/  STL.64 [R1+0x270], R8 ;  /* 0x0002700801007387 */ /* 0x000fe80000100a00 */
[----:B------:R0:W-:Y:S04]  /*32dd0*/  STL.64 [R1+0x278], R10 ;  /* 0x0002780a01007387 */ /* 0x0001e80000100a00 */
[----:B0-----:R-:W3:Y:S04]  /*32de0*/  LDL.LU.64 R10, [R1+0x3ed0] ;  /* 0x003ed000010a7983 */ /* 0x001ee80000300a00 */
[----:B------:R-:W3:Y:S04]  /*32df0*/  LDL.LU.64 R8, [R1+0x3ec8] ;  /* 0x003ec80001087983 */ /* 0x000ee80000300a00 */
[----:B------:R-:W-:Y:S04]  /*32e00*/  STL.64 [R1+0x3ec0], R26 ;  /* 0x003ec01a01007387 */ /* 0x000fe80000100a00 */
[----:B------:R-:W-:Y:S01]  /*32e10*/  STL [R1+0x3eb8], R25 ;  /* 0x003eb81901007387 */ /* 0x000fe20000100800 */
[----:B--2---:R-:W-:-:S15]  /*32e20*/  HMMA.16816.F32 R4, R20, R26, R4 ;  /* 0x0000001a1404723c */ /* 0x004fde0000001804 */
[----:B------:R-:W-:-:S08]  /*32e30*/  NOP ;  /* 0x0000000000007918 */ /* 0x000fd00000000000 */
[----:B------:R-:W-:Y:S04]  /*32e40*/  STL.64 [R1+0x290], R4 ;  /* 0x0002900401007387 */ /* 0x000fe80000100a00 */
[----:B------:R3:W-:Y:S02]  /*32e50*/  STL.64 [R1+0x298], R6 ;  /* 0x0002980601007387 */ /* 0x0007e40000100a00 */
[----:B---3--:R-:W-:-:S15]  /*32e60*/  HMMA.16816.F32 R4, R20, R18, R8 ;  /* 0x000000121404723c */ /* 0x008fde0000001808 */
[----:B------:R-:W-:-:S08]  /*32e70*/  NOP ;  /* 0x0000000000007918 */ /* 0x000fd00000000000 */
[----:B------:R0:W-:Y:S04]  /*32e80*/  STL.64 [R1+0x5a0], R4 ;  /* 0x0005a00401007387 */ /* 0x0001e80000100a00 */
[----:B------:R1:W-:Y:S01]  /*32e90*/  STL [R1+0x5a8], R6 ;  /* 0x0005a80601007387 */ /* 0x0003e20000100800 */
[----:B------:R-:W-:-:S03]  /*32ea0*/  IMAD.MOV.U32 R29, RZ, RZ, R7 ;  /* 0x000000ffff1d7224 */ /* 0x000fc600078e0007 */
[----:B0-----:R-:W2:Y:S04]  /*32eb0*/  LDL.LU R4, [R1+0x150] ;  /* 0x0001500001047983 */ /* 0x001ea80000300800 */
[----:B------:R-:W2:Y:S04]  /*32ec0*/  LDL.LU R5, [R1+0x154] ;  /* 0x0001540001057983 */ /* 0x000ea80000300800 */
[----:B-1----:R-:W3:Y:S04]  /*32ed0*/  LDL.LU R6, [R1+0x158] ;  /* 0x0001580001067983 */ /* 0x002ee80000300800 */
[----:B------:R-:W3:Y:S04]  /*32ee0*/  LDL.LU R7, [R1+0x15c] ;  /* 0x00015c0001077983 */ /* 0x000ee80000300800 */
[----:B------:R-:W4:Y:S01]  /*32ef0*/  LDL.LU R24, [R1+0x230] ;  /* 0x0002300001187983 */ /* 0x000f220000300800 */
[----:B------:R-:W-:-:S02]  /*32f00*/  IMAD.MOV.U32 R9, RZ, RZ, R18 ;  /* 0x000000ffff097224 */ /* 0x000fc400078e0012 */
[----:B------:R-:W-:Y:S01]  /*32f10*/  IMAD.MOV.U32 R8, RZ, RZ, R19 ;  /* 0x000000ffff087224 */ /* 0x000fe200078e0013 */
[----:B------:R-:W4:Y:S04]  /*32f20*/  LDL.LU R25, [R1+0x234] ;  /* 0x0002340001197983 */ /* 0x000f280000300800 */
[----:B------:R-:W4:Y:S04]  /*32f30*/  LDL.LU R26, [R1+0x238] ;  /* 0x00023800011a7983 */ /* 0x000f280000300800 */
[----:B------:R-:W4:Y:S04]  /*32f40*/  LDL.LU R27, [R1+0x23c] ;  /* 0x00023c00011b7983 */ /* 0x000f280000300800 */
[----:B---3--:R0:W-:Y:S04]  /*32f50*/  STL.64 [R1+0x3e38], R6 ;  /* 0x003e380601007387 */ /* 0x0081e80000100a00 */
[----:B--2---:R1:W-:Y:S01]  /*32f60*/  STL.64 [R1+0x3e30], R4 ;  /* 0x003e300401007387 */ /* 0x0043e20000100a00 */
[----:B0-----:R-:W-:-:S02]  /*32f70*/  IMAD.MOV.U32 R6, RZ, RZ, R9 ;  /* 0x000000ffff067224 */ /* 0x001fc400078e0009 */
[----:B------:R-:W-:-:S05]  /*32f80*/  IMAD.MOV.U32 R7, RZ, RZ, R8 ;  /* 0x000000ffff077224 */ /* 0x000fca00078e0008 */
[----:B------:R0:W-:Y:S04]  /*32f90*/  STL.64 [R1+0x3e48], R6 ;  /* 0x003e480601007387 */ /* 0x0001e80000100a00 */
[----:B-1----:R-:W2:Y:S04]  /*32fa0*/  LDL.LU R4, [R1+0x1e0] ;  /* 0x0001e00001047983 */ /* 0x002ea80000300800 */
[----:B------:R-:W2:Y:S04]  /*32fb0*/  LDL.LU R5, [R1+0x1e4] ;  /* 0x0001e40001057983 */ /* 0x000ea80000300800 */
[----:B0-----:R-:W3:Y:S04]  /*32fc0*/  LDL.LU R6, [R1+0x1e8] ;  /* 0x0001e80001067983 */ /* 0x001ee80000300800 */
[----:B------:R-:W3:Y:S04]  /*32fd0*/  LDL.LU R7, [R1+0x1ec] ;  /* 0x0001ec0001077983 */ /* 0x000ee80000300800 */
        /* <DEDUP_REMOVED lines=10> */
[----:B------:R-:W4:Y:S04]  /*33080*/  LDL.64 R18, [R1+0x48] ;  /* 0x0000480001127983 */ /* 0x000f280000100a00 */
[----:B---3--:R0:W-:Y:S04]  /*33090*/  STL.64 [R1+0x3e68], R6 ;  /* 0x003e680601007387 */ /* 0x0081e80000100a00 */
[----:B--2---:R1:W-:Y:S04]  /*330a0*/  STL.64 [R1+0x3e60], R4 ;  /* 0x003e600401007387 */ /* 0x0043e80000100a00 */
[----:B0-----:R-:W2:Y:S01]  /*330b0*/  LDL.64 R6, [R1+0x18] ;  /* 0x0000180001067983 */ /* 0x001ea20000100a00 */
[----:B----4-:R-:W-:Y:S03]  /*330c0*/  HMMA.16816.F32 R24, R20, R14, R24 ;  /* 0x0000000e1418723c */ /* 0x010fe60000001818 */
[----:B--2---:R0:W-:Y:S04]  /*330d0*/  STL.64 [R1+0x3e80], R6 ;  /* 0x003e800601007387 */ /* 0x0041e80000100a00 */
[----:B-1----:R-:W2:Y:S04]  /*330e0*/  LDL.LU R4, [R1+0x210] ;  /* 0x0002100001047983 */ /* 0x002ea80000300800 */
[----:B------:R-:W2:Y:S04]  /*330f0*/  LDL.LU R5, [R1+0x214] ;  /* 0x0002140001057983 */ /* 0x000ea80000300800 */
[----:B0-----:R-:W3:Y:S04]  /*33100*/  LDL.LU R6, [R1+0x218] ;  /* 0x0002180001067983 */ /* 0x001ee80000300800 */
[----:B------:R-:W3:Y:S04]  /*33110*/  LDL.LU R7, [R1+0x21c] ;  /* 0x00021c0001077983 */ /* 0x000ee80000300800 */
[----:B---3--:R0:W-:Y:S04]  /*33120*/  STL.64 [R1+0x3e90], R6 ;  /* 0x003e900601007387 */ /* 0x0081e80000100a00 */
[----:B--2---:R-:W-:Y:S04]  /*33130*/  STL.64 [R1+0x3e88], R4 ;  /* 0x003e880401007387 */ /* 0x004fe80000100a00 */
[----:B------:R-:W-:Y:S04]  /*33140*/  STL [R1+0x3b58], R29 ;  /* 0x003b581d01007387 */ /* 0x000fe80000100800 */
[----:B------:R-:W-:Y:S04]  /*33150*/  STL.64 [R1+0x590], R24 ;  /* 0x0005901801007387 */ /* 0x000fe80000100a00 */
[----:B------:R1:W-:Y:S01]  /*33160*/  STL.64 [R1+0x598], R26 ;  /* 0x0005981a01007387 */ /* 0x0003e20000100a00 */
[----:B0-----:R-:W-:-:S03]  /*33170*/  IMAD.MOV.U32 R6, RZ, RZ, R12 ;  /* 0x000000ffff067224 */ /* 0x001fc600078e000c */
[----:B-1----:R-:W2:Y:S04]  /*33180*/  LDL.LU.64 R26, [R1+0x3ec0] ;  /* 0x003ec000011a7983 */ /* 0x002ea80000300a00 */
[----:B------:R-:W3:Y:S04]  /*33190*/  LDL.LU R25, [R1+0x3eb8] ;  /* 0x003eb80001197983 */ /* 0x000ee80000300800 */
[----:B------:R0:W-:Y:S04]  /*331a0*/  STL.64 [R1+0x3e40], R14 ;  /* 0x003e400e01007387 */ /* 0x0001e80000100a00 */
[----:B------:R-:W4:Y:S04]  /*331b0*/  LDL.LU R12, [R1+0x1d0] ;  /* 0x0001d000010c7983 */ /* 0x000f280000300800 */
[----:B------:R-:W4:Y:S04]  /*331c0*/  LDL.LU R13, [R1+0x1d4] ;  /* 0x0001d400010d7983 */ /* 0x000f280000300800 */
[----:B0-----:R-:W2:Y:S04]  /*331d0*/  LDL.LU R14, [R1+0x1d8] ;  /* 0x0001d800010e7983 */ /* 0x001ea80000300800 */
[----:B------:R-:W2:Y:S04]  /*331e0*/  LDL.LU R15, [R1+0x1dc] ;  /* 0x0001dc00010f7983 */ /* 0x000ea80000300800 */
[----:B--2---:R-:W-:Y:S04]  /*331f0*/  STL.64 [R1+0x3e78], R14 ;  /* 0x003e780e01007387 */ /* 0x004fe80000100a00 */
[----:B----4-:R0:W-:Y:S04]  /*33200*/  STL.64 [R1+0x3e70], R12 ;  /* 0x003e700c01007387 */ /* 0x0101e80000100a00 */
[----:B0-----:R-:W2:Y:S04]  /*33210*/  LDL.LU R12, [R1+0x200] ;  /* 0x00020000010c7983 */ /* 0x001ea80000300800 */
[----:B------:R-:W2:Y:S04]  /*33220*/  LDL.LU R13, [R1+0x204] ;  /* 0x00020400010d7983 */ /* 0x000ea80000300800 */
[----:B------:R-:W4:Y:S04]  /*33230*/  LDL.LU R14, [R1+0x208] ;  /* 0x00020800010e7983 */ /* 0x000f280000300800 */
[----:B------:R-:W4:Y:S01]  /*33240*/  LDL.LU R15, [R1+0x20c] ;  /* 0x00020c00010f7983 */ /* 0x000f220000300800 */
[----:B------:R-:W-:Y:S01]  /*33250*/  HMMA.16816.F32 R20, R20, R18, R8 ;  /* 0x000000121414723c */ /* 0x000fe20000001808 */
[----:B------:R-:W-:-:S05]  /*33260*/  IMAD.MOV.U32 R7, RZ, RZ, R2 ;  /* 0x000000ffff077224 */ /* 0x000fca00078e0002 */
[----:B------:R-:W-:Y:S02]  /*33270*/  IMAD.MOV.U32 R4, RZ, RZ, R18 ;  /* 0x000000ffff047224 */ /* 0x000fe400078e0012 */
[----:B------:R-:W-:Y:S02]  /*33280*/  IMAD.MOV.U32 R2, RZ, RZ, R19 ;  /* 0x000000ffff027224 */ /* 0x000fe400078e0013 */
[----:B---3--:R-:W0:Y:S04]  /*33290*/  LDSM.16.MT88.4 R16, [R25+UR4+0x2080] ;  /* 0x002080041910783b */ /* 0x008e280008004200 */
[----:B----4-:R-:W-:Y:S04]  /*332a0*/  STL.64 [R1+0x3ea0], R14 ;  /* 0x003ea00e01007387 */ /* 0x010fe80000100a00 */
[----:B--2---:R1:W-:Y:S04]  /*332b0*/  STL.64 [R1+0x3e98], R12 ;  /* 0x003e980c01007387 */ /* 0x0043e80000100a00 */
[----:B-1----:R-:W2:Y:S04]  /*332c0*/  LDL.LU R12, [R1+0x220] ;  /* 0x00022000010c7983 */ /* 0x002ea80000300800 */
[----:B------:R-:W2:Y:S04]  /*332d0*/  LDL.LU R13, [R1+0x224] ;  /* 0x00022400010d7983 */ /* 0x000ea80000300800 */
[----:B------:R-:W2:Y:S04]  /*332e0*/  LDL.LU R14, [R1+0x228] ;  /* 0x00022800010e7983 */ /* 0x000ea80000300800 */
[----:B------:R-:W2:Y:S04]  /*332f0*/  LDL.LU R15, [R1+0x22c] ;  /* 0x00022c00010f7983 */ /* 0x000ea80000300800 */
[----:B------:R-:W2:Y:S04]  /*33300*/  LDL.LU.64 R10, [R1+0x3eb0] ;  /* 0x003eb000010a7983 */ /* 0x000ea80000300a00 */
[----:B------:R-:W2:Y:S04]  /*33310*/  LDL.LU.64 R8, [R1+0x3ea8] ;  /* 0x003ea80001087983 */ /* 0x000ea80000300a00 */
[----:B------:R-:W-:Y:S04]  /*33320*/  STL.64 [R1+0x2c0], R20 ;  /* 0x0002c01401007387 */ /* 0x000fe80000100a00 */
[----:B------:R1:W-:Y:S04]  /*33330*/  STL.64 [R1+0x2c8], R22 ;  /* 0x0002c81601007387 */ /* 0x0003e80000100a00 */
[----:B-1----:R-:W3:Y:S04]  /*33340*/  LDL.64 R22, [R1+0x28] ;  /* 0x0000280001167983 */ /* 0x002ee80000100a00 */
[----:B0-----:R0:W-:Y:S02]  /*33350*/  STL.64 [R1+0x3d10], R18 ;  /* 0x003d101201007387 */ /* 0x0011e40000100a00 */
[----:B0-----:R-:W-:-:S02]  /*33360*/  IMAD.MOV.U32 R18, RZ, RZ, R4 ;  /* 0x000000ffff127224 */ /* 0x001fc400078e0004 */
[----:B------:R-:W-:Y:S01]  /*33370*/  STL.64 [R1+0x3d08], R16 ;  /* 0x003d081001007387 */ /* 0x000fe20000100a00 */
[----:B--2---:R-:W-:Y:S03]  /*33380*/  HMMA.16816.F32 R4, R8, R6, R12 ;  /* 0x000000060804723c */ /* 0x004fe6000000180c */
[----:B------:R-:W2:Y:S04]  /*33390*/  LDL.LU.64 R14, [R1+0x3ea0] ;  /* 0x003ea000010e7983 */ /* 0x000ea80000300a00 */
[----:B------:R-:W2:-:S15]  /*333a0*/  LDL.LU.64 R12, [R1+0x3e98] ;  /* 0x003e9800010c7983 */ /* 0x000e9e0000300a00 */
[----:B------:R-:W-:-:S01]  /*333b0*/  NOP ;  /* 0x0000000000007918 */ /* 0x000fc20000000000 */
[----:B------:R-:W-:Y:S04]  /*333c0*/  STL.64 [R1+0x580], R4 ;  /* 0x0005800401007387 */ /* 0x000fe80000100a00 */
[----:B------:R0:W-:Y:S04]  /*333d0*/  STL.64 [R1+0x588], R6 ;  /* 0x0005880601007387 */ /* 0x0001e80000100a00 */
[----:B0-----:R-:W4:Y:S04]  /*333e0*/  LDL.LU.64 R6, [R1+0x3e90] ;  /* 0x003e900001067983 */ /* 0x001f280000300a00 */
[----:B------:R-:W4:Y:S01]  /*333f0*/  LDL.LU.64 R4, [R1+0x3e88] ;  /* 0x003e880001047983 */ /* 0x000f220000300a00 */
[----:B------:R-:W-:-:S02]  /*33400*/  IMAD.MOV.U32 R19, RZ, RZ, R2 ;  /* 0x000000ffff137224 */ /* 0x000fc400078e0002 */
[----:B---3--:R-:W-:Y:S02]  /*33410*/  IMAD.MOV.U32 R2, RZ, RZ, R22 ;  /* 0x000000ffff027224 */ /* 0x008fe400078e0016 */
[----:B------:R-:W-:Y:S01]  /*33420*/  IMAD.MOV.U32 R29, RZ, RZ, R23 ;  /* 0x000000ffff1d7224 */ /* 0x000fe200078e0017 */
[----:B----4-:R-:W-:-:S15]  /*33430*/  HMMA.16816.F32 R4, R8, R22, R4 ;  /* 0x000000160804723c */ /* 0x010fde0000001804 */
[----:B------:R-:W-:-:S08]  /*33440*/  NOP ;  /* 0x0000000000007918 */ /* 0x000fd00000000000 */
[----:B------:R-:W-:Y:S04]  /*33450*/  STL.64 [R1+0x570], R4 ;  /* 0x0005700401007387 */ /* 0x000fe80000100a00 */
[----:B------:R0:W-:Y:S04]  /*33460*/  STL.64 [R1+0x578], R6 ;  /* 0x0005780601007387 */ /* 0x0001e80000100a00 */
[----:B0-----:R-:W2:Y:S04]  /*33470*/  LDL.LU.64 R6, [R1+0x3e80] ;  /* 0x003e800001067983 */ /* 0x001ea80000300a00 */
[----:B------:R-:W3:Y:S04]  /*33480*/  LDL.LU R20, [R1+0x90] ;  /* 0x0000900001147983 */ /* 0x000ee80000300800 */
[----:B------:R-:W3:Y:S04]  /*33490*/  LDL.LU R21, [R1+0x94] ;  /* 0x0000940001157983 */ /* 0x000ee80000300800 */
[----:B------:R-:W4:Y:S04]  /*334a0*/  LDL.LU R22, [R1+0x98] ;  /* 0x0000980001167983 */ /* 0x000f280000300800 */
[----:B------:R-:W4:Y:S01]  /*334b0*/  LDL.LU R23, [R1+0x9c] ;  /* 0x00009c0001177983 */ /* 0x000f220000300800 */
[----:B--2---:R-:W-:Y:S03]  /*334c0*/  HMMA.16816.F32 R12, R8, R6, R12 ;  /* 0x00000006080c723c */ /* 0x004fe6000000180c */
[----:B----4-:R0:W-:Y:S04]  /*334d0*/  STL.64 [R1+0x3d48], R22 ;  /* 0x003d481601007387 */ /* 0x0101e80000100a00 */
[----:B---3--:R1:W-:Y:S04]  /*334e0*/  STL.64 [R1+0x3d40], R20 ;  /* 0x003d401401007387 */ /* 0x0083e80000100a00 */
[----:B0-----:R-:W2:Y:S01]  /*334f0*/  LDL.64 R22, [R1+0x8] ;  /* 0x0000080001167983 */ /* 0x001ea20000100a00 */
[----:B-1----:R-:W-:-:S02]  /*33500*/  IMAD.MOV.U32 R21, RZ, RZ, R6 ;  /* 0x000000ffff157224 */ /* 0x002fc400078e0006 */
[----:B------:R-:W-:-:S09]  /*33510*/  IMAD.MOV.U32 R20, RZ, RZ, R7 ;  /* 0x000000ffff147224 */ /* 0x000fd200078e0007 */
[----:B------:R-:W-:Y:S04]  /*33520*/  STL.64 [R1+0x560], R12 ;  /* 0x0005600c01007387 */ /* 0x000fe80000100a00 */
[----:B------:R0:W-:Y:S04]  /*33530*/  STL.64 [R1+0x568], R14 ;  /* 0x0005680e01007387 */ /* 0x0001e80000100a00 */
[----:B0-----:R-:W3:Y:S04]  /*33540*/  LDL.LU.64 R14, [R1+0x3e78] ;  /* 0x003e7800010e7983 */ /* 0x001ee80000300a00 */
[----:B------:R-:W3:Y:S04]  /*33550*/  LDL.LU.64 R12, [R1+0x3e70] ;  /* 0x003e7000010c7983 */ /* 0x000ee80000300a00 */
[----:B------:R-:W2:Y:S04]  /*33560*/  LDL.LU.64 R6, [R1+0x3e68] ;  /* 0x003e680001067983 */ /* 0x000ea80000300a00 */
[----:B------:R-:W2:Y:S02]  /*33570*/  LDL.LU.64 R4, [R1+0x3e60] ;  /* 0x003e600001047983 */ /* 0x000ea40000300a00 */
[----:B--2---:R-:W-:-:S15]  /*33580*/  HMMA.16816.F32 R4, R8, R22, R4 ;  /* 0x000000160804723c */ /* 0x004fde0000001804 */
[----:B------:R-:W-:-:S08]  /*33590*/  NOP ;  /* 0x0000000000007918 */ /* 0x000fd00000000000 */
[----:B------:R-:W-:Y:S04]  /*335a0*/  STL.64 [R1+0x550], R4 ;  /* 0x0005500401007387 */ /* 0x000fe80000100a00 */
[----:B------:R0:W-:Y:S04]  /*335b0*/  STL.64 [R1+0x558], R6 ;  /* 0x0005580601007387 */ /* 0x0001e80000100a00 */
[----:B0-----:R-:W2:Y:S04]  /*335c0*/  LDL.LU.64 R6, [R1+0x3e58] ;  /* 0x003e580001067983 */ /* 0x001ea80000300a00 */
[----:B------:R-:W2:Y:S04]  /*335d0*/  LDL.LU.64 R4, [R1+0x3e50] ;  /* 0x003e500001047983 */ /* 0x000ea80000300a00 */
[----:B------:R-:W-:Y:S01]  /*335e0*/  STL.64 [R1+0x3de0], R22 ;  /* 0x003de01601007387 */ /* 0x000fe20000100a00 */
[----:B--2---:R-:W-:-:S15]  /*335f0*/  HMMA.16816.F32 R4, R8, R26, R4 ;  /* 0x0000001a0804723c */ /* 0x004fde0000001804 */
[----:B------:R-:W-:-:S08]  /*33600*/  NOP ;  /* 0x0000000000007918 */ /* 0x000fd00000000000 */
[----:B------:R-:W-:Y:S04]  /*33610*/  STL.64 [R1+0x540], R4 ;  /* 0x0005400401007387 */ /* 0x000fe80000100a00 */
[----:B------:R0:W-:Y:S04]  /*33620*/  STL.64 [R1+0x548], R6 ;  /* 0x0005480601007387 */ /* 0x0001e80000100a00 */
[----:B0-----:R-:W3:Y:S04]  /*33630*/  LDL.LU.64 R6, [R1+0x3e48] ;  /* 0x003e480001067983 */ /* 0x001ee80000300a00 */
[----:B------:R-:W-:Y:S04]  /*33640*/  STL.64 [R1+0x3dd8], R26 ;  /* 0x003dd81a01007387 */ /* 0x000fe80000100a00 */
[----:B------:R0:W-:Y:S04]  /*33650*/  STL [R1+0x3dd0], R25 ;  /* 0x003dd01901007387 */ /* 0x0001e80000100800 */
[----:B------:R-:W2:Y:S04]  /*33660*/  LDL.LU R24, [R1+0x1c0] ;  /* 0x0001c00001187983 */ /* 0x000ea80000300800 */
[----:B0-----:R-:W2:Y:S04]  /*33670*/  LDL.LU R25, [R1+0x1c4] ;  /* 0x0001c40001197983 */ /* 0x001ea80000300800 */
[----:B------:R-:W2:Y:S04]  /*33680*/  LDL.LU R26, [R1+0x1c8] ;  /* 0x0001c800011a7983 */ /* 0x000ea80000300800 */
[----:B------:R-:W2:Y:S01]  /*33690*/  LDL.LU R27, [R1+0x1cc] ;  /* 0x0001cc00011b7983 */ /* 0x000ea20000300800 */
[----:B---3--:R-:W-:Y:S03]  /*336a0*/  HMMA.16816.F32 R4, R8, R6, R12 ;  /* 0x000000060804723c */ /* 0x008fe6000000180c */
[----:B------:R-:W2:-:S15]  /*336b0*/  LDL.LU.64 R14, [R1+0x3e40] ;  /* 0x003e4000010e7983 */ /* 0x000e9e0000300a00 */
[----:B------:R-:W-:-:S05]  /*336c0*/  NOP ;  /* 0x0000000000007918 */ /* 0x000fca0000000000 */
[----:B------:R-:W-:Y:S04]  /*336d0*/  STL.64 [R1+0x530], R4 ;  /* 0x0005300401007387 */ /* 0x000fe80000100a00 */
[----:B------:R0:W-:Y:S04]  /*336e0*/  STL.64 [R1+0x538], R6 ;  /* 0x0005380601007387 */ /* 0x0001e80000100a00 */
[----:B0-----:R-:W3:Y:S04]  /*336f0*/  LDL.LU.64 R6, [R1+0x3e38] ;  /* 0x003e380001067983 */ /* 0x001ee80000300a00 */
[----:B------:R-:W3:Y:S01]  /*33700*/  LDL.LU.64 R4, [R1+0x3e30] ;  /* 0x003e300001047983 */ /* 0x000ee20000300a00 */
[----:B--2---:R-:W-:Y:S06]  /*33710*/  HMMA.16816.F32 R24, R8, R14, R24 ;  /* 0x0000000e0818723c */ /* 0x004fec0000001818 */
[----:B------:R-:W-:-:S02]  /*33720*/  IMAD.MOV.U32 R17, RZ, RZ, R14 ;  /* 0x000000ffff117224 */ /* 0x000fc400078e000e */
[----:B------:R-:W-:Y:S01]  /*33730*/  IMAD.MOV.U32 R16, RZ, RZ, R15 ;  /* 0x000000ffff107224 */ /* 0x000fe200078e000f */
[----:B---3--:R-:W-:-:S14]  /*33740*/  HMMA.16816.F32 R8, R8, R18, R4 ;  /* 0x000000120808723c */ /* 0x008fdc0000001804 */
[----:B------:R0:W-:Y:S04]  /*33750*/  STL.64 [R1+0x520], R24 ;  /* 0x0005201801007387 */ /* 0x0001e80000100a00 */
[----:B------:R1:W-:Y:S04]  /*33760*/  STL.64 [R1+0x528], R26 ;  /* 0x0005281a01007387 */ /* 0x0003e80000100a00 */
[----:B------:R-:W2:Y:S04]  /*33770*/  LDL.LU.64 R14, [R1+0x3e28] ;  /* 0x003e2800010e7983 */ /* 0x000ea80000300a00 */
[----:B------:R-:W2:Y:S04]  /*33780*/  LDL.LU.64 R12, [R1+0x3e20] ;  /* 0x003e2000010c7983 */ /* 0x000ea80000300a00 */
[----:B------:R-:W-:Y:S04]  /*33790*/  STL.64 [R1+0x3d98], R18 ;  /* 0x003d981201007387 */ /* 0x000fe80000100a00 */
[----:B------:R-:W3:Y:S04]  /*337a0*/  LDL.LU R4, [R1+0x70] ;  /* 0x0000700001047983 */ /* 0x000ee80000300800 */
[----:B------:R-:W-:Y:S04]  /*337b0*/  STL.64 [R1+0x2f0], R8 ;  /* 0x0002f00801007387 */ /* 0x000fe80000100a00 */
[----:B------:R-:W-:Y:S04]  /*337c0*/  STL.64 [R1+0x2f8], R10 ;  /* 0x0002f80a01007387 */ /* 0x000fe80000100a00 */
[----:B------:R-:W3:Y:S04]  /*337d0*/  LDL.LU R5, [R1+0x74] ;  /* 0x0000740001057983 */ /* 0x000ee80000300800 */
[----:B------:R-:W4:Y:S04]  /*337e0*/  LDL.LU R6, [R1+0x78] ;  /* 0x0000780001067983 */ /* 0x000f280000300800 */
[----:B------:R-:W4:Y:S04]  /*337f0*/  LDL.LU R7, [R1+0x7c] ;  /* 0x00007c0001077983 */ /* 0x000f280000300800 */
[----:B0-----:R-:W2:Y:S04]  /*33800*/  LDL.LU R24, [R1+0x110] ;  /* 0x0001100001187983 */ /* 0x001ea80000300800 */
[----:B------:R-:W2:Y:S04]  /*33810*/  LDL.LU R25, [R1+0x114] ;  /* 0x0001140001197983 */ /* 0x000ea80000300800 */
[----:B-1----:R-:W3:Y:S04]  /*33820*/  LDL.LU R26, [R1+0x118] ;  /* 0x00011800011a7983 */ /* 0x002ee80000300800 */
[----:B------:R-:W3:Y:S01]  /*33830*/  LDL.LU R27, [R1+0x11c] ;  /* 0x00011c00011b7983 */ /* 0x000ee20000300800 */
[----:B------:R-:W-:-:S02]  /*33840*/  IMAD.MOV.U32 R22, RZ, RZ, R21 ;  /* 0x000000ffff167224 */ /* 0x000fc400078e0015 */
[----:B------:R-:W-:Y:S01]  /*33850*/  IMAD.MOV.U32 R23, RZ, RZ, R20 ;  /* 0x000000ffff177224 */ /* 0x000fe200078e0014 */
[----:B---3--:R-:W-:Y:S04]  /*33860*/  STL.64 [R1+0x3df0], R26 ;  /* 0x003df01a01007387 */ /* 0x008fe80000100a00 */
[----:B--2---:R-:W-:Y:S04]  /*33870*/  STL.64 [R1+0x3de8], R24 ;  /* 0x003de81801007387 */ /* 0x004fe80000100a00 */
[----:B------:R0:W-:Y:S02]  /*33880*/  STL.64 [R1+0x3df8], R22 ;  /* 0x003df81601007387 */ /* 0x0001e40000100a00 */
[----:B0-----:R-:W-:-:S02]  /*33890*/  IMAD.MOV.U32 R22, RZ, RZ, R2 ;  /* 0x000000ffff167224 */ /* 0x001fc400078e0002 */
[----:B------:R-:W-:Y:S01]  /*338a0*/  IMAD.MOV.U32 R23, RZ, RZ, R29 ;  /* 0x000000ffff177224 */ /* 0x000fe200078e001d */
[----:B------:R-:W2:Y:S04]  /*338b0*/  LDL.LU R2, [R1+0x3e18] ;  /* 0x003e180001027983 */ /* 0x000ea80000300800 */
[----:B------:R0:W-:Y:S04]  /*338c0*/  STL.64 [R1+0x3e10], R22 ;  /* 0x003e101601007387 */ /* 0x0001e80000100a00 */
[----:B------:R-:W3:Y:S04]  /*338d0*/  LDL.LU R24, [R1+0x120] ;  /* 0x0001200001187983 */ /* 0x000ee80000300800 */
[----:B------:R-:W3:Y:S04]  /*338e0*/  LDL.LU R25, [R1+0x124] ;  /* 0x0001240001197983 */ /* 0x000ee80000300800 */
[----:B------:R-:W4:Y:S04]  /*338f0*/  LDL.LU R26, [R1+0x128] ;  /* 0x00012800011a7983 */ /* 0x000f280000300800 */
[----:B------:R-:W4:Y:S04]  /*33900*/  LDL.LU R27, [R1+0x12c] ;  /* 0x00012c00011b7983 */ /* 0x000f280000300800 */
[----:B------:R-:W2:Y:S04]  /*33910*/  LDL.LU R20, [R1+0x140] ;  /* 0x0001400001147983 */ /* 0x000ea80000300800 */
[----:B------:R-:W2:Y:S01]  /*33920*/  LDL.LU R21, [R1+0x144] ;  /* 0x0001440001157983 */ /* 0x000ea20000300800 */
[----:B------:R-:W-:-:S03]  /*33930*/  IMAD.MOV.U32 R18, RZ, RZ, R17 ;  /* 0x000000ffff127224 */ /* 0x000fc600078e0011 */
[----:B0-----:R-:W2:Y:S04]  /*33940*/  LDL.LU R22, [R1+0x148] ;  /* 0x0001480001167983 */ /* 0x001ea80000300800 */
[----:B------:R-:W2:Y:S01]  /*33950*/  LDL.LU R23, [R1+0x14c] ;  /* 0x00014c0001177983 */ /* 0x000ea20000300800 */
[----:B------:R-:W-:-:S03]  /*33960*/  IMAD.MOV.U32 R19, RZ, RZ, R16 ;  /* 0x000000ffff137224 */ /* 0x000fc600078e0010 */
[----:B----4-:R-:W-:Y:S04]  /*33970*/  STL.64 [R1+0x3e08], R26 ;  /* 0x003e081a01007387 */ /* 0x010fe80000100a00 */
[----:B---3--:R0:W-:Y:S04]  /*33980*/  STL.64 [R1+0x3e00], R24 ;  /* 0x003e001801007387 */ /* 0x0081e80000100a00 */
[----:B0-----:R-:W3:Y:S04]  /*33990*/  LDL.LU R24, [R1+0x130] ;  /* 0x0001300001187983 */ /* 0x001ee80000300800 */
[----:B------:R-:W3:Y:S04]  /*339a0*/  LDL.LU R25, [R1+0x134] ;  /* 0x0001340001197983 */ /* 0x000ee80000300800 */
[----:B------:R-:W3:Y:S04]  /*339b0*/  LDL.LU R26, [R1+0x138] ;  /* 0x00013800011a7983 */ /* 0x000ee80000300800 */
[----:B------:R-:W3:Y:S04]  /*339c0*/  LDL.LU R27, [R1+0x13c] ;  /* 0x00013c00011b7983 */ /* 0x000ee80000300800 */
[----:B------:R-:W-:Y:S04]  /*339d0*/  STL.64 [R1+0x3da8], R6 ;  /* 0x003da80601007387 */ /* 0x000fe80000100a00 */
[----:B------:R-:W-:Y:S04]  /*339e0*/  STL.64 [R1+0x3da0], R4 ;  /* 0x003da00401007387 */ /* 0x000fe80000100a00 */
[----:B------:R0:W-:Y:S04]  /*339f0*/  STL.64 [R1+0x3db0], R18 ;  /* 0x003db01201007387 */ /* 0x0001e80000100a00 */
[----:B0-----:R-:W4:Y:S04]  /*33a00*/  LDL.64 R18, [R1+0x68] ;  /* 0x0000680001127983 */ /* 0x001f280000100a00 */
[----:B----4-:R0:W-:Y:S04]  /*33a10*/  STL.64 [R1+0x3dc8], R18 ;  /* 0x003dc81201007387 */ /* 0x0101e80000100a00 */
[----:B------:R-:W4:Y:S04]  /*33a20*/  LDL.LU R16, [R1+0x100] ;  /* 0x0001000001107983 */ /* 0x000f280000300800 */
[----:B------:R-:W4:Y:S04]  /*33a30*/  LDL.LU R17, [R1+0x104] ;  /* 0x0001040001117983 */ /* 0x000f280000300800 */
[----:B0-----:R-:W4:Y:S04]  /*33a40*/  LDL.LU R18, [R1+0x108] ;  /* 0x0001080001127983 */ /* 0x001f280000300800 */
[----:B------:R-:W4:Y:S04]  /*33a50*/  LDL.LU R19, [R1+0x10c] ;  /* 0x00010c0001137983 */ /* 0x000f280000300800 */
[----:B------:R-:W2:Y:S04]  /*33a60*/  LDL.LU R4, [R1+0xe0] ;  /* 0x0000e00001047983 */ /* 0x000ea80000300800 */
[----:B------:R-:W2:Y:S04]  /*33a70*/  LDL.LU R5, [R1+0xe4] ;  /* 0x0000e40001057983 */ /* 0x000ea80000300800 */
[----:B------:R-:W3:Y:S04]  /*33a80*/  LDL.LU R6, [R1+0xe8] ;  /* 0x0000e80001067983 */ /* 0x000ee80000300800 */
[----:B------:R-:W3:Y:S04]  /*33a90*/  LDL.LU R7, [R1+0xec] ;  /* 0x0000ec0001077983 */ /* 0x000ee80000300800 */
[----:B---3--:R-:W-:Y:S04]  /*33aa0*/  STL.64 [R1+0x3dc0], R6 ;  /* 0x003dc00601007387 */ /* 0x008fe80000100a00 */
[----:B--2---:R0:W-:Y:S04]  /*33ab0*/  STL.64 [R1+0x3db8], R4 ;  /* 0x003db80401007387 */ /* 0x0041e80000100a00 */
[----:B0-----:R-:W2:Y:S04]  /*33ac0*/  LDL.LU R4, [R1+0xf0] ;  /* 0x0000f00001047983 */ /* 0x001ea80000300800 */
[----:B------:R-:W2:Y:S04]  /*33ad0*/  LDL.LU R5, [R1+0xf4] ;  /* 0x0000f40001057983 */ /* 0x000ea80000300800 */
[----:B------:R-:W2:Y:S04]  /*33ae0*/  LDL.LU R6, [R1+0xf8] ;  /* 0x0000f80001067983 */ /* 0x000ea80000300800 */
[----:B------:R-:W2:Y:S04]  /*33af0*/  LDL.LU R7, [R1+0xfc] ;  /* 0x0000fc0001077983 */ /* 0x000ea80000300800 */
[----:B------:R-:W3:Y:S04]  /*33b00*/  LDL.LU R8, [R1+0xc0] ;  /* 0x0000c00001087983 */ /* 0x000ee80000300800 */
[----:B------:R-:W3:Y:S04]  /*33b10*/  LDL.LU R9, [R1+0xc4] ;  /* 0x0000c40001097983 */ /* 0x000ee80000300800 */
[----:B------:R-:W4:Y:S04]  /*33b20*/  LDL.LU R10, [R1+0xc8] ;  /* 0x0000c800010a7983 */ /* 0x000f280000300800 */
[----:B------:R-:W4:Y:S04]  /*33b30*/  LDL.LU R11, [R1+0xcc] ;  /* 0x0000cc00010b7983 */ /* 0x000f280000300800 */
[----:B----4-:R0:W-:Y:S04]  /*33b40*/  STL.64 [R1+0x3d78], R10 ;  /* 0x003d780a01007387 */ /* 0x0101e80000100a00 */
[----:B---3--:R-:W-:Y:S04]  /*33b50*/  STL.64 [R1+0x3d70], R8 ;  /* 0x003d700801007387 */ /* 0x008fe80000100a00 */
[----:B0-----:R-:W3:Y:S02]  /*33b60*/  LDL.64 R10, [R1+0x38] ;  /* 0x00003800010a7983 */ /* 0x001ee40000100a00 */
[----:B---3--:R-:W-:-:S15]  /*33b70*/  HMMA.16816.F32 R20, R12, R10, R20 ;  /* 0x0000000a0c14723c */ /* 0x008fde0000001814 */
[----:B------:R-:W-:-:S08]  /*33b80*/  NOP ;  /* 0x0000000000007918 */ /* 0x000fd00000000000 */
        /* <DEDUP_REMOVED lines=21> */
[----:B0-----:R-:W3:Y:S04]  /*33ce0*/  LDL.LU.64 R26, [R1+0x3dd8] ;  /* 0x003dd800011a7983 */ /* 0x001ee80000300a00 */
[----:B------:R-:W4:Y:S04]  /*33cf0*/  LDL.LU R25, [R1+0x3dd0] ;  /* 0x003dd00001197983 */ /* 0x000f280000300800 */
[----:B------:R0:W-:Y:S04]  /*33d00*/  STL.64 [R1+0x3d50], R22 ;  /* 0x003d501601007387 */ /* 0x0001e80000100a00 */
[----:B0-----:R-:W2:Y:S04]  /*33d10*/  LDL.64 R22, [R1+0x18] ;  /* 0x0000180001167983 */ /* 0x001ea80000100a00 */
[----:B--2---:R0:W-:Y:S04]  /*33d20*/  STL.64 [R1+0x3d68], R22 ;  /* 0x003d681601007387 */ /* 0x0041e80000100a00 */
[----:B0-----:R-:W2:Y:S01]  /*33d30*/  LDL.64 R22, [R1+0x28] ;  /* 0x0000280001167983 */ /* 0x001ea20000100a00 */
[C---:B---3--:R-:W-:Y:S03]  /*33d40*/  HMMA.16816.F32 R16, R12.reuse, R26, R16 ;  /* 0x0000001a0c10723c */ /* 0x048fe60000001810 */
[----:B--2---:R0:W-:Y:S04]  /*33d50*/  STL.64 [R1+0x3d80], R22 ;  /* 0x003d801601007387 */ /* 0x0041e80000100a00 */
[----:B------:R-:W2:Y:S04]  /*33d60*/  LDL.LU R20, [R1+0xd0] ;  /* 0x0000d00001147983 */ /* 0x000ea80000300800 */
[----:B------:R-:W2:Y:S04]  /*33d70*/  LDL.LU R21, [R1+0xd4] ;  /* 0x0000d40001157983 */ /* 0x000ea80000300800 */
[----:B0-----:R-:W2:Y:S04]  /*33d80*/  LDL.LU R22, [R1+0xd8] ;  /* 0x0000d80001167983 */ /* 0x001ea80000300800 */
[----:B------:R-:W2:Y:S04]  /*33d90*/  LDL.LU R23, [R1+0xdc] ;  /* 0x0000dc0001177983 */ /* 0x000ea80000300800 */
[----:B------:R-:W-:Y:S04]  /*33da0*/  STL.64 [R1+0x4d0], R16 ;  /* 0x0004d01001007387 */ /* 0x000fe80000100a00 */
[----:B------:R0:W-:Y:S04]  /*33db0*/  STL.64 [R1+0x4d8], R18 ;  /* 0x0004d81201007387 */ /* 0x0001e80000100a00 */
[----:B0-----:R-:W3:Y:S04]  /*33dc0*/  LDL.LU.64 R18, [R1+0x3dc8] ;  /* 0x003dc80001127983 */ /* 0x001ee80000300a00 */
[----:B------:R-:W-:Y:S04]  /*33dd0*/  STL.64 [R1+0x3d60], R26 ;  /* 0x003d601a01007387 */ /* 0x000fe80000100a00 */
[----:B----4-:R0:W-:Y:S04]  /*33de0*/  STL [R1+0x3d58], R25 ;  /* 0x003d581901007387 */ /* 0x0101e80000100800 */
[----:B------:R-:W4:Y:S04]  /*33df0*/  LDL.LU R24, [R1+0xb0] ;  /* 0x0000b00001187983 */ /* 0x000f280000300800 */
[----:B0-----:R-:W4:Y:S04]  /*33e00*/  LDL.LU R25, [R1+0xb4] ;  /* 0x0000b40001197983 */ /* 0x001f280000300800 */
[----:B------:R-:W4:Y:S01]  /*33e10*/  LDL.LU R26, [R1+0xb8] ;  /* 0x0000b800011a7983 */ /* 0x000f220000300800 */
[----:B------:R-:W-:Y:S01]  /*33e20*/  IMAD.MOV.U32 R27, RZ, RZ, R2 ;  /* 0x000000ffff1b7224 */ /* 0x000fe200078e0002 */
[----:B---3--:R-:W-:Y:S06]  /*33e30*/  HMMA.16816.F32 R4, R12, R18, R4 ;  /* 0x000000120c04723c */ /* 0x008fec0000001804 */
[----:B------:R-:W-:-:S02]  /*33e40*/  IMAD.MOV.U32 R8, RZ, RZ, R18 ;  /* 0x000000ffff087224 */ /* 0x000fc400078e0012 */
[----:B------:R-:W-:-:S15]  /*33e50*/  IMAD.MOV.U32 R2, RZ, RZ, R19 ;  /* 0x000000ffff027224 */ /* 0x000fde00078e0013 */
[----:B------:R-:W-:Y:S04]  /*33e60*/  STL.64 [R1+0x4c0], R4 ;  /* 0x0004c00401007387 */ /* 0x000fe80000100a00 */
[----:B------:R0:W-:Y:S04]  /*33e70*/  STL.64 [R1+0x4c8], R6 ;  /* 0x0004c80601007387 */ /* 0x0001e80000100a00 */
[----:B0-----:R-:W3:Y:S04]  /*33e80*/  LDL.LU.64 R6, [R1+0x3dc0] ;  /* 0x003dc00001067983 */ /* 0x001ee80000300a00 */
[----:B------:R-:W3:Y:S04]  /*33e90*/  LDL.LU.64 R4, [R1+0x3db8] ;  /* 0x003db80001047983 */ /* 0x000ee80000300a00 */
[----:B------:R-:W3:Y:S02]  /*33ea0*/  LDL.LU.64 R18, [R1+0x3db0] ;  /* 0x003db00001127983 */ /* 0x000ee40000300a00 */
        /* <DEDUP_REMOVED lines=8> */
[----:B------:R-:W2:Y:S04]  /*33f30*/  LDL.LU.64 R6, [R1+0x3d90] ;  /* 0x003d900001067983 */ /* 0x000ea80000300a00 */
[----:B------:R-:W2:Y:S04]  /*33f40*/  LDL.LU.64 R4, [R1+0x3d88] ;  /* 0x003d880001047983 */ /* 0x000ea80000300a00 */
[----:B------:R0:W-:Y:S04]  /*33f50*/  STL.64 [R1+0x3d28], R18 ;  /* 0x003d281201007387 */ /* 0x0001e80000100a00 */
[----:B------:R-:W3:Y:S09]  /*33f60*/  LDL.LU R16, [R1+0xa0] ;  /* 0x0000a00001107983 */ /* 0x000ef20000300800 */
[----:B------:R1:W-:Y:S04]  /*33f70*/  STL.64 [R1+0x2e0], R12 ;  /* 0x0002e00c01007387 */ /* 0x0003e80000100a00 */
[----:B------:R4:W-:Y:S04]  /*33f80*/  STL.64 [R1+0x2e8], R14 ;  /* 0x0002e80e01007387 */ /* 0x0009e80000100a00 */
[----:B------:R-:W3:Y:S04]  /*33f90*/  LDL.LU R17, [R1+0xa4] ;  /* 0x0000a40001117983 */ /* 0x000ee80000300800 */
[----:B0-----:R-:W3:Y:S04]  /*33fa0*/  LDL.LU R18, [R1+0xa8] ;  /* 0x0000a80001127983 */ /* 0x001ee80000300800 */
[----:B------:R-:W3:Y:S01]  /*33fb0*/  LDL.LU R19, [R1+0xac] ;  /* 0x0000ac0001137983 */ /* 0x000ee20000300800 */
[----:B-1----:R-:W-:-:S02]  /*33fc0*/  IMAD.MOV.U32 R13, RZ, RZ, R10 ;  /* 0x000000ffff0d7224 */ /* 0x002fc400078e000a */
[----:B------:R-:W-:Y:S02]  /*33fd0*/  IMAD.MOV.U32 R12, RZ, RZ, R11 ;  /* 0x000000ffff0c7224 */ /* 0x000fe400078e000b */
[----:B----4-:R-:W-:Y:S01]  /*33fe0*/  IMAD.MOV.U32 R14, RZ, RZ, R8 ;  /* 0x000000ffff0e7224 */ /* 0x010fe200078e0008 */
[----:B--2---:R-:W-:-:S15]  /*33ff0*/  HMMA.16816.F32 R20, R4, R10, R20 ;  /* 0x0000000a0414723c */ /* 0x004fde0000001814 */
[----:B------:R-:W-:-:S08]  /*34000*/  NOP ;  /* 0x0000000000007918 */ /* 0x000fd00000000000 */
[----:B------:R-:W-:Y:S04]  /*34010*/  STL.64 [R1+0x610], R20 ;  /* 0x0006101401007387 */ /* 0x000fe80000100a00 */
[----:B------:R0:W-:Y:S04]  /*34020*/  STL.64 [R1+0x618], R22 ;  /* 0x0006181601007387 */ /* 0x0001e80000100a00 */
[----:B0-----:R-:W2:Y:S04]  /*34030*/  LDL.LU.64 R22, [R1+0x3d80] ;  /* 0x003d800001167983 */ /* 0x001ea80000300a00 */
[----:B------:R-:W2:Y:S04]  /*34040*/  LDL.LU.64 R10, [R1+0x3d78] ;  /* 0x003d7800010a7983 */ /* 0x000ea80000300a00 */
[----:B------:R-:W2:Y:S02]  /*34050*/  LDL.LU.64 R8, [R1+0x3d70] ;  /* 0x003d700001087983 */ /* 0x000ea40000300a00 */
[----:B--2---:R-:W-:-:S15]  /*34060*/  HMMA.16816.F32 R8, R4, R22, R8 ;  /* 0x000000160408723c */ /* 0x004fde0000001808 */
[----:B------:R-:W-:-:S08]  /*34070*/  NOP ;  /* 0x0000000000007918 */ /* 0x000fd00000000000 */
[----:B------:R0:W-:Y:S04]  /*34080*/  STL.64 [R1+0x600], R8 ;  /* 0x0006000801007387 */ /* 0x0001e80000100a00 */
[----:B------:R1:W-:Y:S01]  /*34090*/  STL.64 [R1+0x608], R10 ;  /* 0x0006080a01007387 */ /* 0x0003e20000100a00 */
[----:B0-----:R-:W-:Y:S02]  /*340a0*/  IMAD.MOV.U32 R9, RZ, RZ, R22 ;  /* 0x000000ffff097224 */ /* 0x001fe400078e0016 */
[----:B------:R-:W-:Y:S02]  /*340b0*/  IMAD.MOV.U32 R8, RZ, RZ, R23 ;  /* 0x000000ffff087224 */ /* 0x000fe400078e0017 */
[----:B------:R-:W2:Y:S01]  /*340c0*/  LDL.LU.64 R22, [R1+0x3d68] ;  /* 0x003d680001167983 */ /* 0x000ea20000300a00 */
[----:B------:R-:W-:-:S03]  /*340d0*/  IMAD.MOV.U32 R15, RZ, RZ, R2 ;  /* 0x000000ffff0f7224 */ /* 0x000fc600078e0002 */
[----:B------:R-:W4:Y:S01]  /*340e0*/  LDL R2, [R1+0x1ff0] ;  /* 0x001ff00001027983 */ /* 0x000f220000100800 */
[----:B--2---:R-:W-:Y:S06]  /*340f0*/  HMMA.16816.F32 R24, R4, R22, R24 ;  /* 0x000000160418723c */ /* 0x004fec0000001818 */
[----:B-1----:R-:W-:Y:S02]  /*34100*/  IMAD.MOV.U32 R11, RZ, RZ, R22 ;  /* 0x000000ffff0b7224 */ /* 0x002fe400078e0016 */
[----:B------:R-:W-:-:S15]  /*34110*/  IMAD.MOV.U32 R10, RZ, RZ, R23 ;  /* 0x000000ffff0a7224 */ /* 0x000fde00078e0017 */
[----:B------:R-:W-:Y:S04]  /*34120*/  STL.64 [R1+0x5f0], R24 ;  /* 0x0005f01801007387 */ /* 0x000fe80000100a00 */
[----:B------:R0:W-:Y:S04]  /*34130*/  STL.64 [R1+0x5f8], R26 ;  /* 0x0005f81a01007387 */ /* 0x0001e80000100a00 */
[----:B0-----:R-:W2:Y:S04]  /*34140*/  LDL.LU.64 R26, [R1+0x3d60] ;  /* 0x003d6000011a7983 */ /* 0x001ea80000300a00 */
[----:B------:R-:W4:Y:S04]  /*34150*/  LDL.LU R25, [R1+0x3d58] ;  /* 0x003d580001197983 */ /* 0x000f280000300800 */
[----:B------:R-:W3:Y:S02]  /*34160*/  LDL.LU.64 R22, [R1+0x3d50] ;  /* 0x003d500001167983 */ /* 0x000ee40000300a00 */
[----:B---3--:R-:W-:-:S15]  /*34170*/  HMMA.16816.F32 R16, R4, R22, R16 ;  /* 0x000000160410723c */ /* 0x008fde0000001810 */
[----:B------:R-:W-:-:S08]  /*34180*/  NOP ;  /* 0x0000000000007918 */ /* 0x000fd00000000000 */
[----:B------:R0:W-:Y:S04]  /*34190*/  STL.64 [R1+0x5e0], R16 ;  /* 0x0005e01001007387 */ /* 0x0001e80000100a00 */
[----:B------:R-:W-:Y:S01]  /*341a0*/  STL.64 [R1+0x5e8], R18 ;  /* 0x0005e81201007387 */ /* 0x000fe20000100a00 */
[----:B0-----:R-:W-:Y:S02]  /*341b0*/  IMAD.MOV.U32 R17, RZ, RZ, R22 ;  /* 0x000000ffff117224 */ /* 0x001fe400078e0016 */
[----:B------:R-:W-:Y:S02]  /*341c0*/  IMAD.MOV.U32 R16, RZ, RZ, R23 ;  /* 0x000000ffff107224 */ /* 0x000fe400078e0017 */
[----:B------:R-:W3:Y:S04]  /*341d0*/  LDL.LU.64 R22, [R1+0x3d48] ;  /* 0x003d480001167983 */ /* 0x000ee80000300a00 */
[----:B------:R-:W3:Y:S04]  /*341e0*/  LDL.LU.64 R20, [R1+0x3d40] ;  /* 0x003d400001147983 */ /* 0x000ee80000300a00 */
[----:B--2---:R0:W-:Y:S01]  /*341f0*/  STL.64 [R1+0x3ca8], R26 ;  /* 0x003ca81a01007387 */ /* 0x0041e20000100a00 */
[----:B---3--:R-:W-:Y:S07]  /*34200*/  HMMA.16816.F32 R20, R4, R26, R20 ;  /* 0x0000001a0414723c */ /* 0x008fee0000001814 */
[----:B0-----:R-:W-:-:S02]  /*34210*/  IMAD.MOV.U32 R26, RZ, RZ, R17 ;  /* 0x000000ffff1a7224 */ /* 0x001fc400078e0011 */
[----:B------:R-:W-:-:S14]  /*34220*/  IMAD.MOV.U32 R27, RZ, RZ, R16 ;  /* 0x000000ffff1b7224 */ /* 0x000fdc00078e0010 */
[----:B------:R-:W-:Y:S04]  /*34230*/  STL.64 [R1+0x5d0], R20 ;  /* 0x0005d01401007387 */ /* 0x000fe80000100a00 */
[----:B------:R-:W-:Y:S04]  /*34240*/  STL.64 [R1+0x5d8], R22 ;  /* 0x0005d81601007387 */ /* 0x000fe80000100a00 */
[----:B------:R0:W-:Y:S02]  /*34250*/  STL.64 [R1+0x3cc0], R26 ;  /* 0x003cc01a01007387 */ /* 0x0001e40000100a00 */
[----:B0-----:R-:W-:-:S02]  /*34260*/  IMAD.MOV.U32 R26, RZ, RZ, R11 ;  /* 0x000000ffff1a7224 */ /* 0x001fc400078e000b */
[----:B------:R-:W-:-:S05]  /*34270*/  IMAD.MOV.U32 R27, RZ, RZ, R10 ;  /* 0x000000ffff1b7224 */ /* 0x000fca00078e000a */
[----:B------:R0:W-:Y:S02]  /*34280*/  STL.64 [R1+0x3cd8], R26 ;  /* 0x003cd81a01007387 */ /* 0x0001e40000100a00 */
[----:B0-----:R-:W-:Y:S02]  /*34290*/  IMAD.MOV.U32 R26, RZ, RZ, R9 ;  /* 0x000000ffff1a7224 */ /* 0x001fe400078e0009 */
[----:B------:R-:W-:Y:S02]  /*342a0*/  IMAD.MOV.U32 R27, RZ, RZ, R8 ;  /* 0x000000ffff1b7224 */ /* 0x000fe400078e0008 */
[----:B----4-:R-:W0:Y:S04]  /*342b0*/  LDSM.16.MT88.4 R8, [R25+UR4+0x2100] ;  /* 0x002100041908783b */ /* 0x010e280008004200 */
[----:B------:R-:W-:Y:S04]  /*342c0*/  STL.64 [R1+0x3cf0], R26 ;  /* 0x003cf01a01007387 */ /* 0x000fe80000100a00 */
[----:B0-----:R-:W-:Y:S04]  /*342d0*/  STL.64 [R1+0x3c88], R10 ;  /* 0x003c880a01007387 */ /* 0x001fe80000100a00 */
[----:B------:R0:W-:Y:S04]  /*342e0*/  STL.64 [R1+0x3c80], R8 ;  /* 0x003c800801007387 */ /* 0x0001e80000100a00 */
[----:B0-----:R-:W2:Y:S04]  /*342f0*/  LDL.LU R8, [R1+0x340] ;  /* 0x0003400001087983 */ /* 0x001ea80000300800 */
[----:B------:R-:W2:Y:S04]  /*34300*/  LDL.LU R9, [R1+0x344] ;  /* 0x0003440001097983 */ /* 0x000ea80000300800 */
[----:B------:R-:W3:Y:S04]  /*34310*/  LDL.LU R10, [R1+0x348] ;  /* 0x00034800010a7983 */ /* 0x000ee80000300800 */
[----:B------:R-:W3:Y:S04]  /*34320*/  LDL.LU R11, [R1+0x34c] ;  /* 0x00034c00010b7983 */ /* 0x000ee80000300800 */
[----:B------:R-:W4:Y:S04]  /*34330*/  LDL.LU R20, [R1+0x1a0] ;  /* 0x0001a00001147983 */ /* 0x000f280000300800 */
[----:B------:R-:W4:Y:S04]  /*34340*/  LDL.LU R21, [R1+0x1a4] ;  /* 0x0001a40001157983 */ /* 0x000f280000300800 */
[----:B------:R-:W2:Y:S04]  /*34350*/  LDL.LU R22, [R1+0x1a8] ;  /* 0x0001a80001167983 */ /* 0x000ea80000300800 */
[----:B------:R-:W2:Y:S01]  /*34360*/  LDL.LU R23, [R1+0x1ac] ;  /* 0x0001ac0001177983 */ /* 0x000ea20000300800 */
[----:B------:R-:W-:-:S02]  /*34370*/  IMAD.MOV.U32 R26, RZ, RZ, R13 ;  /* 0x000000ffff1a7224 */ /* 0x000fc400078e000d */
[----:B------:R-:W-:Y:S01]  /*34380*/  IMAD.MOV.U32 R27, RZ, RZ, R12 ;  /* 0x000000ffff1b7224 */ /* 0x000fe200078e000c */
[----:B--2---:R-:W-:Y:S04]  /*34390*/  STL.64 [R1+0x3d38], R22 ;  /* 0x003d381601007387 */ /* 0x004fe80000100a00 */
[----:B----4-:R0:W-:Y:S04]  /*343a0*/  STL.64 [R1+0x3d30], R20 ;  /* 0x003d301401007387 */ /* 0x0101e80000100a00 */
[----:B0-----:R-:W2:Y:S04]  /*343b0*/  LDL.LU R20, [R1+0x1b0] ;  /* 0x0001b00001147983 */ /* 0x001ea80000300800 */
[----:B------:R-:W2:Y:S04]  /*343c0*/  LDL.LU R21, [R1+0x1b4] ;  /* 0x0001b40001157983 */ /* 0x000ea80000300800 */
[----:B------:R-:W2:Y:S04]  /*343d0*/  LDL.LU R22, [R1+0x1b8] ;  /* 0x0001b80001167983 */ /* 0x000ea80000300800 */
[----:B------:R-:W2:Y:S04]  /*343e0*/  LDL.LU R23, [R1+0x1bc] ;  /* 0x0001bc0001177983 */ /* 0x000ea80000300800 */
[----:B------:R-:W4:Y:S04]  /*343f0*/  LDL.64 R18, [R1+0x58] ;  /* 0x0000580001127983 */ /* 0x000f280000100a00 */
[----:B------:R-:W-:Y:S04]  /*34400*/  STL.64 [R1+0x3d20], R26 ;  /* 0x003d201a01007387 */ /* 0x000fe80000100a00 */
[----:B------:R0:W-:Y:S04]  /*34410*/  STL [R1+0x3d18], R25 ;  /* 0x003d181901007387 */ /* 0x0001e80000100800 */
[----:B------:R-:W4:Y:S04]  /*34420*/  LDL.LU R24, [R1+0x80] ;  /* 0x0000800001187983 */ /* 0x000f280000300800 */
[----:B0-----:R-:W4:Y:S04]  /*34430*/  LDL.LU R25, [R1+0x84] ;  /* 0x0000840001197983 */ /* 0x001f280000300800 */
[----:B------:R-:W4:Y:S04]  /*34440*/  LDL.LU R26, [R1+0x88] ;  /* 0x00008800011a7983 */ /* 0x000f280000300800 */
[----:B------:R-:W4:Y:S04]  /*34450*/  LDL.LU R27, [R1+0x8c] ;  /* 0x00008c00011b7983 */ /* 0x000f280000300800 */
[----:B---3--:R-:W-:Y:S04]  /*34460*/  STL.64 [R1+0x3cb8], R10 ;  /* 0x003cb80a01007387 */ /* 0x008fe80000100a00 */
[----:B------:R0:W-:Y:S04]  /*34470*/  STL.64 [R1+0x3cb0], R8 ;  /* 0x003cb00801007387 */ /* 0x0001e80000100a00 */
[----:B0-----:R-:W3:Y:S04]  /*34480*/  LDL.LU R8, [R1+0x320] ;  /* 0x0003200001087983 */ /* 0x001ee80000300800 */
[----:B------:R-:W3:Y:S04]  /*34490*/  LDL.LU R9, [R1+0x324] ;  /* 0x0003240001097983 */ /* 0x000ee80000300800 */
[----:B------:R-:W2:Y:S04]  /*344a0*/  LDL.LU R10, [R1+0x328] ;  /* 0x00032800010a7983 */ /* 0x000ea80000300800 */
[----:B------:R-:W2:Y:S04]  /*344b0*/  LDL.LU R11, [R1+0x32c] ;  /* 0x00032c00010b7983 */ /* 0x000ea80000300800 */
[----:B--2---:R-:W-:Y:S04]  /*344c0*/  STL.64 [R1+0x3cd0], R10 ;  /* 0x003cd00a01007387 */ /* 0x004fe80000100a00 */
[----:B---3--:R0:W-:Y:S04]  /*344d0*/  STL.64 [R1+0x3cc8], R8 ;  /* 0x003cc80801007387 */ /* 0x0081e80000100a00 */
[----:B0-----:R-:W2:Y:S04]  /*344e0*/  LDL.LU R8, [R1+0x160] ;  /* 0x0001600001087983 */ /* 0x001ea80000300800 */
[----:B------:R-:W2:Y:S04]  /*344f0*/  LDL.LU R9, [R1+0x164] ;  /* 0x0001640001097983 */ /* 0x000ea80000300800 */
[----:B------:R-:W3:Y:S04]  /*34500*/  LDL.LU R10, [R1+0x168] ;  /* 0x00016800010a7983 */ /* 0x000ee80000300800 */
[----:B------:R-:W3:Y:S01]  /*34510*/  LDL.LU R11, [R1+0x16c] ;  /* 0x00016c00010b7983 */ /* 0x000ee20000300800 */
[C---:B------:R-:W-:Y:S03]  /*34520*/  HMMA.16816.F32 R20, R4.reuse, R14, R20 ;  /* 0x0000000e0414723c */ /* 0x040fe60000001814 */
[----:B---3--:R-:W-:Y:S04]  /*34530*/  STL.64 [R1+0x3ce8], R10 ;  /* 0x003ce80a01007387 */ /* 0x008fe80000100a00 */
[----:B--2---:R0:W-:Y:S04]  /*34540*/  STL.64 [R1+0x3ce0], R8 ;  /* 0x003ce00801007387 */ /* 0x0041e80000100a00 */
[----:B0-----:R-:W2:Y:S04]  /*34550*/  LDL.LU R8, [R1+0x170] ;  /* 0x0001700001087983 */ /* 0x001ea80000300800 */
        /* <DEDUP_REMOVED lines=9> */
[----:B------:R-:W-:Y:S04]  /*345f0*/  STL.64 [R1+0x5c0], R20 ;  /* 0x0005c01401007387 */ /* 0x000fe80000100a00 */
[----:B------:R0:W-:Y:S04]  /*34600*/  STL.64 [R1+0x5c8], R22 ;  /* 0x0005c81601007387 */ /* 0x0001e80000100a00 */
[----:B0-----:R-:W4:Y:S04]  /*34610*/  LDL.LU.64 R22, [R1+0x3d38] ;  /* 0x003d380001167983 */ /* 0x001f280000300a00 */
[----:B------:R-:W4:Y:S02]  /*34620*/  LDL.LU.64 R20, [R1+0x3d30] ;  /* 0x003d300001147983 */ /* 0x000f240000300a00 */
[----:B----4-:R-:W-:-:S15]  /*34630*/  HMMA.16816.F32 R20, R4, R18, R20 ;  /* 0x000000120414723c */ /* 0x010fde0000001814 */
[----:B------:R-:W-:-:S08]  /*34640*/  NOP ;  /* 0x0000000000007918 */ /* 0x000fd00000000000 */
[----:B------:R0:W-:Y:S04]  /*34650*/  STL.64 [R1+0x5b0], R20 ;  /* 0x0005b01401007387 */ /* 0x0001e80000100a00 */
[----:B------:R-:W-:Y:S01]  /*34660*/  STL.64 [R1+0x5b8], R22 ;  /* 0x0005b81601007387 */ /* 0x000fe20000100a00 */
[----:B0-----:R-:W-:Y:S02]  /*34670*/  IMAD.MOV.U32 R21, RZ, RZ, R18 ;  /* 0x000000ffff157224 */ /* 0x001fe400078e0012 */
[----:B------:R-:W-:Y:S02]  /*34680*/  IMAD.MOV.U32 R20, RZ, RZ, R19 ;  /* 0x000000ffff147224 */ /* 0x000fe400078e0013 */
[----:B------:R-:W3:Y:S02]  /*34690*/  LDL.LU.64 R18, [R1+0x3d28] ;  /* 0x003d280001127983 */ /* 0x000ee40000300a00 */
[----:B---3--:R-:W-:Y:S02]  /*346a0*/  HMMA.16816.F32 R4, R4, R18, R24 ;  /* 0x000000120404723c */ /* 0x008fe40000001818 */
[----:B------:R-:W2:Y:S04]  /*346b0*/  LDL.LU.64 R26, [R1+0x3d20] ;  /* 0x003d2000011a7983 */ /* 0x000ea80000300a00 */
[----:B------:R-:W3:Y:S04]  /*346c0*/  LDL.LU R25, [R1+0x3d18] ;  /* 0x003d180001197983 */ /* 0x000ee80000300800 */
[----:B------:R-:W2:Y:S04]  /*346d0*/  LDL.LU.64 R18, [R1+0x3d10] ;  /* 0x003d100001127983 */ /* 0x000ea80000300a00 */
[----:B------:R-:W2:Y:S09]  /*346e0*/  LDL.LU.64 R16, [R1+0x3d08] ;  /* 0x003d080001107983 */ /* 0x000eb20000300a00 */
[----:B------:R-:W-:Y:S04]  /*346f0*/  STL.64 [R1+0x2b0], R4 ;  /* 0x0002b00401007387 */ /* 0x000fe80000100a00 */
[----:B------:R-:W-:Y:S04]  /*34700*/  STL.64 [R1+0x2b8], R6 ;  /* 0x0002b80601007387 */ /* 0x000fe80000100a00 */
[----:B---3--:R-:W0:Y:S04]  /*34710*/  LDSM.16.MT88.4 R4, [R25+UR4+0x2180] ;  /* 0x002180041904783b */ /* 0x008e280008004200 */
[----:B0-----:R0:W-:Y:S04]  /*34720*/  STL.64 [R1+0x3c10], R6 ;  /* 0x003c100601007387 */ /* 0x0011e80000100a00 */
[----:B------:R1:W-:Y:S04]  /*34730*/  STL.64 [R1+0x3c08], R4 ;  /* 0x003c080401007387 */ /* 0x0003e80000100a00 */
[----:B0-----:R-:W3:Y:S01]  /*34740*/  LDL.LU.64 R6, [R1+0x48] ;  /* 0x0000480001067983 */ /* 0x001ee20000300a00 */
[C---:B--2---:R-:W-:Y:S03]  /*34750*/  HMMA.16816.F32 R24, R16.reuse, R26, R8 ;  /* 0x0000001a1018723c */ /* 0x044fe60000001808 */
[----:B---3--:R-:W-:Y:S04]  /*34760*/  STL.64 [R1+0x3c90], R6 ;  /* 0x003c900601007387 */ /* 0x008fe80000100a00 */
[----:B-1----:R-:W2:Y:S04]  /*34770*/  LDL.LU R4, [R1+0x330] ;  /* 0x0003300001047983 */ /* 0x002ea80000300800 */
[----:B------:R-:W2:Y:S04]  /*34780*/  LDL.LU R5, [R1+0x334] ;  /* 0x0003340001057983 */ /* 0x000ea80000300800 */
[----:B------:R-:W3:Y:S04]  /*34790*/  LDL.LU.64 R10, [R1+0x3d00] ;  /* 0x003d0000010a7983 */ /* 0x000ee80000300a00 */
[----:B------:R-:W3:Y:S04]  /*347a0*/  LDL.LU.64 R8, [R1+0x3cf8] ;  /* 0x003cf80001087983 */ /* 0x000ee80000300a00 */
        /* <DEDUP_REMOVED lines=16> */
[----:B0-----:R-:W3:Y:S01]  /*348b0*/  LDL.LU.64 R26, [R1+0x3cc0] ;  /* 0x003cc000011a7983 */ /* 0x001ee20000300a00 */
[----:B------:R-:W-:Y:S02]  /*348c0*/  IMAD.MOV.U32 R6, RZ, RZ, R3 ;  /* 0x000000ffff067224 */ /* 0x000fe400078e0003 */
[----:B------:R-:W-:Y:S01]  /*348d0*/  IMAD.MOV.U32 R7, RZ, RZ, R0 ;  /* 0x000000ffff077224 */ /* 0x000fe200078e0000 */
[----:B---3--:R-:W-:Y:S01]  /*348e0*/  HMMA.16816.F32 R24, R16, R26, R8 ;  /* 0x0000001a1018723c */ /* 0x008fe20000001808 */
[----:B------:R-:W3:Y:S04]  /*348f0*/  LDL.LU.64 R10, [R1+0x3cb8] ;  /* 0x003cb800010a7983 */ /* 0x000ee80000300a00 */
[----:B------:R-:W3:-:S15]  /*34900*/  LDL.LU.64 R8, [R1+0x3cb0] ;  /* 0x003cb00001087983 */ /* 0x000ede0000300a00 */
[----:B------:R-:W-:-:S03]  /*34910*/  NOP ;  /* 0x0000000000007918 */ /* 0x000fc60000000000 */
[----:B------:R-:W-:Y:S01]  /*34920*/  STL.64 [R1+0x230], R24 ;  /* 0x0002301801007387 */ /* 0x000fe20000100a00 */
[----:B------:R-:W-:Y:S02]  /*34930*/  IMAD.MOV.U32 R3, RZ, RZ, R26 ;  /* 0x000000ffff037224 */ /* 0x000fe400078e001a */
[----:B------:R-:W-:Y:S02]  /*34940*/  IMAD.MOV.U32 R0, RZ, RZ, R27 ;  /* 0x000000ffff007224 */ /* 0x000fe400078e001b */
[----:B------:R-:W2:Y:S04]  /*34950*/  LDL.LU.64 R26, [R1+0x3ca8] ;  /* 0x003ca800011a7983 */ /* 0x000ea80000300a00 */
[----:B------:R-:W-:Y:S04]  /*34960*/  STL [R1+0x3bc0], R0 ;  /* 0x003bc00001007387 */ /* 0x000fe80000100800 */
[----:B------:R-:W-:Y:S01]  /*34970*/  STL [R1+0x3b5c], R3 ;  /* 0x003b5c0301007387 */ /* 0x000fe20000100800 */
[----:B--2---:R-:W-:-:S15]  /*34980*/  HMMA.16816.F32 R4, R16, R26, R4 ;  /* 0x0000001a1004723c */ /* 0x004fde0000001804 */
[----:B------:R-:W-:-:S08]  /*34990*/  NOP ;  /* 0x0000000000007918 */ /* 0x000fd00000000000 */
[----:B------:R-:W-:Y:S04]  /*349a0*/  STL.64 [R1+0x220], R4 ;  /* 0x0002200401007387 */ /* 0x000fe80000100a00 */
[----:B------:R3:W-:Y:S02]  /*349b0*/  STL.64 [R1+0x228], R6 ;  /* 0x0002280601007387 */ /* 0x0007e40000100a00 */
[----:B---3--:R-:W-:Y:S02]  /*349c0*/  HMMA.16816.F32 R4, R16, R14, R8 ;  /* 0x0000000e1004723c */ /* 0x008fe40000001808 */
[----:B------:R-:W0:Y:S04]  /*349d0*/  LDSM.16.MT88.4 R12, [R28+UR4+0x4000] ;  /* 0x004000041c0c783b */ /* 0x000e280008004200 */
[----:B0-----:R-:W-:-:S15]  /*349e0*/  STL.64 [R1+0x3b98], R14 ;  /* 0x003b980e01007387 */ /* 0x001fde0000100a00 */
[----:B------:R-:W-:-:S02]  /*349f0*/  NOP ;  /* 0x0000000000007918 */ /* 0x000fc40000000000 */
[----:B------:R-:W-:Y:S04]  /*34a00*/  STL.64 [R1+0x210], R4 ;  /* 0x0002100401007387 */ /* 0x000fe80000100a00 */
[----:B------:R-:W-:Y:S04]  /*34a10*/  STL.64 [R1+0x218], R6 ;  /* 0x0002180601007387 */ /* 0x000fe80000100a00 */
[----:B------:R-:W0:Y:S04]  /*34a20*/  LDSM.16.M88.4 R4, [R2+UR4+0x10000] ;  /* 0x010000040204783b */ /* 0x000e280008000200 */
[----:B------:R-:W-:Y:S04]  /*34a30*/  STL.64 [R1+0x3b90], R12 ;  /* 0x003b900c01007387 */ /* 0x000fe80000100a00 */
[----:B------:R-:W2:Y:S04]  /*34a40*/  LDL.LU R8, [R1+0x350] ;  /* 0x0003500001087983 */ /* 0x000ea80000300800 */
[----:B0-----:R-:W-:Y:S04]  /*34a50*/  STL.64 [R1+0xe0], R4 ;  /* 0x0000e00401007387 */ /* 0x001fe80000100a00 */
[----:B------:R0:W-:Y:S04]  /*34a60*/  STL.64 [R1+0xe8], R6 ;  /* 0x0000e80601007387 */ /* 0x0001e80000100a00 */
[----:B------:R-:W2:Y:S04]  /*34a70*/  LDL.LU R9, [R1+0x354] ;  /* 0x0003540001097983 */ /* 0x000ea80000300800 */
[----:B------:R-:W3:Y:S04]  /*34a80*/  LDL.LU R10, [R1+0x358] ;  /* 0x00035800010a7983 */ /* 0x000ee80000300800 */
[----:B------:R-:W3:Y:S01]  /*34a90*/  LDL.LU R11, [R1+0x35c] ;  /* 0x00035c00010b7983 */ /* 0x000ee20000300800 */
[----:B0-----:R-:W-:-:S02]  /*34aa0*/  IMAD.MOV.U32 R6, RZ, RZ, R21 ;  /* 0x000000ffff067224 */ /* 0x001fc400078e0015 */
[----:B------:R-:W-:Y:S02]  /*34ab0*/  IMAD.MOV.U32 R7, RZ, RZ, R20 ;  /* 0x000000ffff077224 */ /* 0x000fe400078e0014 */
[----:B------:R-:W0:Y:S02]  /*34ac0*/  LDSM.16.M88.4 R20, [R2+UR4+0x10800] ;  /* 0x010800040214783b */ /* 0x000e240008000200 */
[----:B0-----:R-:W-:Y:S02]  /*34ad0*/  IMAD.MOV.U32 R13, RZ, RZ, R20 ;  /* 0x000000ffff0d7224 */ /* 0x001fe400078e0014 */
[----:B------:R-:W-:Y:S01]  /*34ae0*/  IMAD.MOV.U32 R12, RZ, RZ, R21 ;  /* 0x000000ffff0c7224 */ /* 0x000fe200078e0015 */
[----:B---3--:R-:W-:Y:S04]  /*34af0*/  STL.64 [R1+0x3ca0], R10 ;  /* 0x003ca00a01007387 */ /* 0x008fe80000100a00 */
[----:B--2---:R0:W-:Y:S04]  /*34b00*/  STL.64 [R1+0x3c98], R8 ;  /* 0x003c980801007387 */ /* 0x0041e80000100a00 */
[----:B0-----:R-:W2:Y:S04]  /*34b10*/  LDL.LU R8, [R1+0x360] ;  /* 0x0003600001087983 */ /* 0x001ea80000300800 */
[----:B------:R-:W2:Y:S04]  /*34b20*/  LDL.LU R9, [R1+0x364] ;  /* 0x0003640001097983 */ /* 0x000ea80000300800 */
[----:B------:R-:W2:Y:S04]  /*34b30*/  LDL.LU R10, [R1+0x368] ;  /* 0x00036800010a7983 */ /* 0x000ea80000300800 */
[----:B------:R-:W2:Y:S04]  /*34b40*/  LDL.LU R11, [R1+0x36c] ;  /* 0x00036c00010b7983 */ /* 0x000ea80000300800 */
[----:B------:R-:W-:Y:S04]  /*34b50*/  STL.64 [R1+0xd0], R20 ;  /* 0x0000d01401007387 */ /* 0x000fe80000100a00 */
[----:B------:R-:W-:Y:S04]  /*34b60*/  STL.64 [R1+0xd8], R22 ;  /* 0x0000d81601007387 */ /* 0x000fe80000100a00 */
[----:B------:R-:W0:Y:S04]  /*34b70*/  LDSM.16.M88.4 R20, [R2+UR4+0x11000] ;  /* 0x011000040214783b */ /* 0x000e280008000200 */
[----:B------:R-:W-:Y:S04]  /*34b80*/  STL.64 [R1+0x3bd8], R12 ;  /* 0x003bd80c01007387 */ /* 0x000fe80000100a00 */
[----:B0-----:R0:W-:Y:S04]  /*34b90*/  STL.64 [R1+0xc0], R20 ;  /* 0x0000c01401007387 */ /* 0x0011e80000100a00 */
[----:B------:R1:W-:Y:S04]  /*34ba0*/  STL.64 [R1+0xc8], R22 ;  /* 0x0000c81601007387 */ /* 0x0003e80000100a00 */
[----:B------:R-:W3:Y:S01]  /*34bb0*/  LDL.LU.64 R14, [R1+0x18] ;  /* 0x00001800010e7983 */ /* 0x000ee20000300a00 */
[----:B------:R-:W-:-:S02]  /*34bc0*/  IMAD.MOV.U32 R25, RZ, RZ, R20 ;  /* 0x000000ffff197224 */ /* 0x000fc400078e0014 */
[----:B------:R-:W-:Y:S01]  /*34bd0*/  IMAD.MOV.U32 R24, RZ, RZ, R21 ;  /* 0x000000ffff187224 */ /* 0x000fe200078e0015 */
[----:B---3--:R3:W-:Y:S04]  /*34be0*/  STL.64 [R1+0x3c60], R14 ;  /* 0x003c600e01007387 */ /* 0x0087e80000100a00 */
[----:B0-----:R-:W4:Y:S04]  /*34bf0*/  LDL.LU R20, [R1+0x3a0] ;  /* 0x0003a00001147983 */ /* 0x001f280000300800 */
[----:B------:R-:W4:Y:S04]  /*34c00*/  LDL.LU R21, [R1+0x3a4] ;  /* 0x0003a40001157983 */ /* 0x000f280000300800 */
[----:B-1----:R-:W4:Y:S04]  /*34c10*/  LDL.LU R22, [R1+0x3a8] ;  /* 0x0003a80001167983 */ /* 0x002f280000300800 */
[----:B------:R-:W4:Y:S04]  /*34c20*/  LDL.LU R23, [R1+0x3ac] ;  /* 0x0003ac0001177983 */ /* 0x000f280000300800 */
[----:B---3--:R-:W3:Y:S01]  /*34c30*/  LDL.LU.64 R14, [R1+0x28] ;  /* 0x00002800010e7983 */ /* 0x008ee20000300a00 */
[C---:B--2---:R-:W-:Y:S03]  /*34c40*/  HMMA.16816.F32 R4, R16.reuse, R6, R8 ;  /* 0x000000061004723c */ /* 0x044fe60000001808 */
[----:B---3--:R0:W-:Y:S04]  /*34c50*/  STL.64 [R1+0x3c68], R14 ;  /* 0x003c680e01007387 */ /* 0x0081e80000100a00 */
[----:B0-----:R-:W2:Y:S04]  /*34c60*/  LDL.LU.64 R14, [R1+0x38] ;  /* 0x00003800010e7983 */ /* 0x001ea80000300a00 */
[----:B----4-:R-:W-:Y:S04]  /*34c70*/  STL.64 [R1+0x3c58], R22 ;  /* 0x003c581601007387 */ /* 0x010fe80000100a00 */
[----:B------:R0:W-:Y:S04]  /*34c80*/  STL.64 [R1+0x3c50], R20 ;  /* 0x003c501401007387 */ /* 0x0001e80000100a00 */
[----:B0-----:R-:W3:Y:S04]  /*34c90*/  LDL.LU R20, [R1+0x390] ;  /* 0x0003900001147983 */ /* 0x001ee80000300800 */
[----:B------:R-:W3:Y:S04]  /*34ca0*/  LDL.LU R21, [R1+0x394] ;  /* 0x0003940001157983 */ /* 0x000ee80000300800 */
[----:B------:R-:W4:Y:S04]  /*34cb0*/  LDL.LU R22, [R1+0x398] ;  /* 0x0003980001167983 */ /* 0x000f280000300800 */
[----:B------:R-:W4:Y:S04]  /*34cc0*/  LDL.LU R23, [R1+0x39c] ;  /* 0x00039c0001177983 */ /* 0x000f280000300800 */
[----:B----4-:R-:W-:Y:S04]  /*34cd0*/  STL.64 [R1+0x3c78], R22 ;  /* 0x003c781601007387 */ /* 0x010fe80000100a00 */
[----:B---3--:R0:W-:Y:S04]  /*34ce0*/  STL.64 [R1+0x3c70], R20 ;  /* 0x003c701401007387 */ /* 0x0081e80000100a00 */
[----:B0-----:R-:W3:Y:S04]  /*34cf0*/  LDL.LU R20, [R1+0x370] ;  /* 0x0003700001147983 */ /* 0x001ee80000300800 */
[----:B------:R-:W3:Y:S04]  /*34d00*/  LDL.LU R21, [R1+0x374] ;  /* 0x0003740001157983 */ /* 0x000ee80000300800 */
[----:B------:R-:W3:Y:S04]  /*34d10*/  LDL.LU R22, [R1+0x378] ;  /* 0x0003780001167983 */ /* 0x000ee80000300800 */
[----:B------:R-:W3:Y:S04]  /*34d20*/  LDL.LU R23, [R1+0x37c] ;  /* 0x00037c0001177983 */ /* 0x000ee80000300800 */
[----:B------:R-:W-:Y:S04]  /*34d30*/  STL [R1+0x3bc8], R24 ;  /* 0x003bc81801007387 */ /* 0x000fe80000100800 */
[----:B------:R-:W-:Y:S04]  /*34d40*/  STL [R1+0x3bc4], R25 ;  /* 0x003bc41901007387 */ /* 0x000fe80000100800 */
[----:B------:R-:W4:Y:S04]  /*34d50*/  LDL.LU.64 R10, [R1+0x3ca0] ;  /* 0x003ca000010a7983 */ /* 0x000f280000300a00 */
[----:B------:R-:W4:Y:S04]  /*34d60*/  LDL.LU.64 R8, [R1+0x3c98] ;  /* 0x003c980001087983 */ /* 0x000f280000300a00 */
[----:B------:R-:W-:Y:S04]  /*34d70*/  STL.64 [R1+0x330], R4 ;  /* 0x0003300401007387 */ /* 0x000fe80000100a00 */
[----:B------:R-:W-:Y:S04]  /*34d80*/  STL.64 [R1+0x338], R6 ;  /* 0x0003380601007387 */ /* 0x000fe80000100a00 */
[----:B------:R-:W0:Y:S04]  /*34d90*/  LDSM.16.M88.4 R4, [R2+UR4+0x11800] ;  /* 0x011800040204783b */ /* 0x000e280008000200 */
[----:B0-----:R-:W-:Y:S04]  /*34da0*/  STL.64 [R1+0xb0], R4 ;  /* 0x0000b00401007387 */ /* 0x001fe80000100a00 */
[----:B------:R0:W-:Y:S04]  /*34db0*/  STL.64 [R1+0xb8], R6 ;  /* 0x0000b80601007387 */ /* 0x0001e80000100a00 */
[----:B0-----:R-:W4:Y:S02]  /*34dc0*/  LDL.LU.64 R6, [R1+0x3c90] ;  /* 0x003c900001067983 */ /* 0x001f240000300a00 */
[----:B----4-:R-:W-:Y:S02]  /*34dd0*/  HMMA.16816.F32 R16, R16, R6, R8 ;  /* 0x000000061010723c */ /* 0x010fe40000001808 */
[----:B------:R-:W3:Y:S04]  /*34de0*/  LDL.LU.64 R10, [R1+0x3c88] ;  /* 0x003c8800010a7983 */ /* 0x000ee80000300a00 */
[----:B------:R-:W3:Y:S04]  /*34df0*/  LDL.LU.64 R8, [R1+0x3c80] ;  /* 0x003c800001087983 */ /* 0x000ee80000300a00 */
[----:B------:R0:W-:Y:S04]  /*34e00*/  STL.64 [R1+0x3c20], R6 ;  /* 0x003c200601007387 */ /* 0x0001e80000100a00 */
[----:B------:R-:W4:Y:S09]  /*34e10*/  LDL.LU R4, [R1+0x380] ;  /* 0x0003800001047983 */ /* 0x000f320000300800 */
[----:B------:R-:W-:Y:S04]  /*34e20*/  STL.64 [R1+0x200], R16 ;  /* 0x0002001001007387 */ /* 0x000fe80000100a00 */
[----:B------:R-:W-:Y:S04]  /*34e30*/  STL.64 [R1+0x208], R18 ;  /* 0x0002081201007387 */ /* 0x000fe80000100a00 */
[----:B------:R-:W1:Y:S04]  /*34e40*/  LDSM.16.M88.4 R16, [R2+UR4+0x12000] ;  /* 0x012000040210783b */ /* 0x000e680008000200 */
[----:B------:R-:W4:Y:S04]  /*34e50*/  LDL.LU R5, [R1+0x384] ;  /* 0x0003840001057983 */ /* 0x000f280000300800 */
[----:B0-----:R-:W4:Y:S04]  /*34e60*/  LDL.LU R6, [R1+0x388] ;  /* 0x0003880001067983 */ /* 0x001f280000300800 */
[----:B------:R-:W4:Y:S04]  /*34e70*/  LDL.LU R7, [R1+0x38c] ;  /* 0x00038c0001077983 */ /* 0x000f280000300800 */
[----:B-1----:R-:W-:Y:S04]  /*34e80*/  STL.64 [R1+0x70], R16 ;  /* 0x0000701001007387 */ /* 0x002fe80000100a00 */
[----:B------:R-:W-:Y:S04]  /*34e90*/  STL.64 [R1+0x78], R18 ;  /* 0x0000781201007387 */ /* 0x000fe80000100a00 */
[----:B------:R-:W0:Y:S04]  /*34ea0*/  LDSM.16.M88.4 R16, [R2+UR4+0x12800] ;  /* 0x012800040210783b */ /* 0x000e280008000200 */
[----:B0-----:R-:W-:Y:S04]  /*34eb0*/  STL.64 [R1+0xa0], R16 ;  /* 0x0000a01001007387 */ /* 0x001fe80000100a00 */
[----:B------:R-:W-:Y:S04]  /*34ec0*/  STL.64 [R1+0xa8], R18 ;  /* 0x0000a81201007387 */ /* 0x000fe80000100a00 */
[----:B------:R-:W0:Y:S04]  /*34ed0*/  LDSM.16.M88.4 R16, [R2+UR4+0x13000] ;  /* 0x013000040210783b */ /* 0x000e280008000200 */
[----:B0-----:R-:W-:Y:S04]  /*34ee0*/  STL.64 [R1+0x90], R16 ;  /* 0x0000901001007387 */ /* 0x001fe80000100a00 */
[----:B------:R-:W-:Y:S04]  /*34ef0*/  STL.64 [R1+0x98], R18 ;  /* 0x0000981201007387 */ /* 0x000fe80000100a00 */
[----:B------:R-:W0:Y:S04]  /*34f00*/  LDSM.16.M88.4 R16, [R2+UR4+0x13800] ;  /* 0x013800040210783b */ /* 0x000e280008000200 */
[----:B0-----:R-:W-:Y:S01]  /*34f10*/  STL.64 [R1+0x80], R16 ;  /* 0x0000801001007387 */ /* 0x001fe20000100a00 */
[----:B------:R-:W-:-:S03]  /*34f20*/  IMAD.MOV.U32 R3, RZ, RZ, R16 ;  /* 0x000000ffff037224 */ /* 0x000fc600078e0010 */
[----:B------:R-:W-:Y:S01]  /*34f30*/  STL.64 [R1+0x88], R18 ;  /* 0x0000881201007387 */ /* 0x000fe20000100a00 */
[----:B------:R-:W-:-:S03]  /*34f40*/  IMAD.MOV.U32 R29, RZ, RZ, R17 ;  /* 0x000000ffff1d7224 */ /* 0x000fc600078e0011 */
[----:B------:R-:W0:Y:S04]  /*34f50*/  LDSM.16.MT88.4 R16, [R28+UR4+0x4080] ;  /* 0x004080041c10783b */ /* 0x000e280008004200 */
[----:B------:R-:W-:Y:S04]  /*34f60*/  STL [R1+0x3bd0], R29 ;  /* 0x003bd01d01007387 */ /* 0x000fe80000100800 */
[----:B------:R-:W-:Y:S04]  /*34f70*/  STL [R1+0x3bcc], R3 ;  /* 0x003bcc0301007387 */ /* 0x000fe80000100800 */
[----:B------:R1:W-:Y:S04]  /*34f80*/  STL [R1+0x2be0], R2 ;  /* 0x002be00201007387 */ /* 0x0003e80000100800 */
[----:B------:R-:W-:Y:S01]  /*34f90*/  STL [R1+0x3bd4], R28 ;  /* 0x003bd41c01007387 */ /* 0x000fe20000100800 */
[----:B--2---:R-:W-:-:S02]  /*34fa0*/  IMAD.MOV.U32 R0, RZ, RZ, R15 ;  /* 0x000000ffff007224 */ /* 0x004fc400078e000f */
[----:B-1----:R-:W-:Y:S01]  /*34fb0*/  IMAD.MOV.U32 R2, RZ, RZ, R14 ;  /* 0x000000ffff027224 */ /* 0x002fe200078e000e */
[----:B0-----:R0:W-:Y:S04]  /*34fc0*/  STL.64 [R1+0x3b38], R18 ;  /* 0x003b381201007387 */ /* 0x0011e80000100a00 */
[----:B------:R-:W-:Y:S04]  /*34fd0*/  STL.64 [R1+0x3b30], R16 ;  /* 0x003b301001007387 */ /* 0x000fe80000100a00 */
[----:B0-----:R-:W2:Y:S04]  /*34fe0*/  LDL.LU R18, [R1+0x8] ;  /* 0x0000080001127983 */ /* 0x001ea80000300800 */
[----:B------:R-:W2:Y:S01]  /*34ff0*/  LDL.LU R19, [R1+0xc] ;  /* 0x00000c0001137983 */ /* 0x000ea20000300800 */
[----:B---3--:R-:W-:-:S15]  /*35000*/  HMMA.16816.F32 R20, R8, R14, R20 ;  /* 0x0000000e0814723c */ /* 0x008fde0000001814 */
[----:B------:R-:W-:-:S08]  /*35010*/  NOP ;  /* 0x0000000000007918 */ /* 0x000fd00000000000 */
[----:B------:R-:W-:Y:S04]  /*35020*/  STL.64 [R1+0x1f0], R20 ;  /* 0x0001f01401007387 */ /* 0x000fe80000100a00 */
[----:B------:R0:W-:Y:S04]  /*35030*/  STL.64 [R1+0x1f8], R22 ;  /* 0x0001f81601007387 */ /* 0x0001e80000100a00 */
[----:B0-----:R-:W3:Y:S04]  /*35040*/  LDL.LU.64 R22, [R1+0x3c78] ;  /* 0x003c780001167983 */ /* 0x001ee80000300a00 */
[----:B------:R-:W3:Y:S04]  /*35050*/  LDL.LU.64 R20, [R1+0x3c70] ;  /* 0x003c700001147983 */ /* 0x000ee80000300a00 */
[----:B------:R-:W4:Y:S02]  /*35060*/  LDL.LU.64 R14, [R1+0x3c68] ;  /* 0x003c6800010e7983 */ /* 0x000f240000300a00 */
[----:B----4-:R-:W-:Y:S06]  /*35070*/  HMMA.16816.F32 R4, R8, R14, R4 ;  /* 0x0000000e0804723c */ /* 0x010fec0000001804 */
[----:B------:R-:W-:-:S15]  /*35080*/  IMAD.MOV.U32 R3, RZ, RZ, R15 ;  /* 0x000000ffff037224 */ /* 0x000fde00078e000f */
[----:B------:R-:W-:-:S02]  /*35090*/  NOP ;  /* 0x0000000000007918 */ /* 0x000fc40000000000 */
[----:B------:R0:W-:Y:S04]  /*350a0*/  STL.64 [R1+0x1e0], R4 ;  /* 0x0001e00401007387 */ /* 0x0001e80000100a00 */
[----:B------:R-:W-:Y:S01]  /*350b0*/  STL.64 [R1+0x1e8], R6 ;  /* 0x0001e80601007387 */ /* 0x000fe20000100a00 */
[----:B0-----:R-:W-:-:S03]  /*350c0*/  IMAD.MOV.U32 R4, RZ, RZ, R14 ;  /* 0x000000ffff047224 */ /* 0x001fc600078e000e */
[----:B------:R-:W3:Y:S02]  /*350d0*/  LDL.LU.64 R14, [R1+0x3c60] ;  /* 0x003c6000010e7983 */ /* 0x000ee40000300a00 */
[----:B---3--:R-:W-:-:S15]  /*350e0*/  HMMA.16816.F32 R20, R8, R14, R20 ;  /* 0x0000000e0814723c */ /* 0x008fde0000001814 */
[----:B------:R-:W-:-:S08]  /*350f0*/  NOP ;  /* 0x0000000000007918 */ /* 0x000fd00000000000 */
[----:B------:R-:W-:Y:S04]  /*35100*/  STL.64 [R1+0x1d0], R20 ;  /* 0x0001d01401007387 */ /* 0x000fe80000100a00 */
[----:B------:R0:W-:Y:S04]  /*35110*/  STL.64 [R1+0x1d8], R22 ;  /* 0x0001d81601007387 */ /* 0x0001e80000100a00 */
[----:B0-----:R-:W2:Y:S04]  /*35120*/  LDL.LU.64 R22, [R1+0x3c58] ;  /* 0x003c580001167983 */ /* 0x001ea80000300a00 */
[----:B------:R-:W2:Y:S01]  /*35130*/  LDL.LU.64 R20, [R1+0x3c50] ;  /* 0x003c500001147983 */ /* 0x000ea20000300a00 */
[----:B------:R-:W-:-:S02]  /*35140*/  IMAD.MOV.U32 R17, RZ, RZ, R14 ;  /* 0x000000ffff117224 */ /* 0x000fc400078e000e */
[----:B------:R-:W-:Y:S02]  /*35150*/  IMAD.MOV.U32 R16, RZ, RZ, R15 ;  /* 0x000000ffff107224 */ /* 0x000fe400078e000f */
[----:B--2---:R-:W-:Y:S01]  /*35160*/  HMMA.16816.F32 R12, R8, R18, R20 ;  /* 0x00000012080c723c */ /* 0x004fe20000001814 */
[----:B------:R-:W2:-:S15]  /*35170*/  LDL.LU R20, [R1+0x3c0] ;  /* 0x0003c00001147983 */ /* 0x000e9e0000300800 */
[----:B------:R-:W-:-:S07]  /*35180*/  NOP ;  /* 0x0000000000007918 */ /* 0x000fce0000000000 */
[----:B------:R-:W-:Y:S04]  /*35190*/  STL.64 [R1+0x1c0], R12 ;  /* 0x0001c00c01007387 */ /* 0x000fe80000100a00 */
[----:B------:R-:W-:Y:S04]  /*351a0*/  STL.64 [R1+0x1c8], R14 ;  /* 0x0001c80e01007387 */ /* 0x000fe80000100a00 */
        /* <DEDUP_REMOVED lines=9> */
[----:B------:R0:W-:Y:S04]  /*35240*/  STL.64 [R1+0x3be8], R18 ;  /* 0x003be81201007387 */ /* 0x0001e80000100a00 */
[----:B------:R-:W-:Y:S04]  /*35250*/  STL.64 [R1+0x3be0], R16 ;  /* 0x003be01001007387 */ /* 0x000fe80000100a00 */
[----:B------:R-:W3:Y:S01]  /*35260*/  LDL.LU.64 R6, [R1+0x58] ;  /* 0x0000580001067983 */ /* 0x000ee20000300a00 */
[----:B0-----:R-:W-:-:S02]  /*35270*/  IMAD.MOV.U32 R18, RZ, RZ, R4 ;  /* 0x000000ffff127224 */ /* 0x001fc400078e0004 */
[----:B------:R-:W-:Y:S01]  /*35280*/  IMAD.MOV.U32 R19, RZ, RZ, R3 ;  /* 0x000000ffff137224 */ /* 0x000fe200078e0003 */
[----:B---3--:R0:W-:Y:S04]  /*35290*/  STL.64 [R1+0x3c38], R6 ;  /* 0x003c380601007387 */ /* 0x0081e80000100a00 */
[----:B0-----:R-:W3:Y:S04]  /*352a0*/  LDL.LU.64 R6, [R1+0x68] ;  /* 0x0000680001067983 */ /* 0x001ee80000300a00 */
[----:B------:R0:W-:Y:S02]  /*352b0*/  STL.64 [R1+0x3bf0], R18 ;  /* 0x003bf01201007387 */ /* 0x0001e40000100a00 */
[----:B0-----:R-:W-:-:S02]  /*352c0*/  IMAD.MOV.U32 R18, RZ, RZ, R2 ;  /* 0x000000ffff127224 */ /* 0x001fc400078e0002 */
[----:B------:R-:W-:-:S05]  /*352d0*/  IMAD.MOV.U32 R19, RZ, RZ, R0 ;  /* 0x000000ffff137224 */ /* 0x000fca00078e0000 */
[----:B------:R0:W-:Y:S04]  /*352e0*/  STL.64 [R1+0x3c18], R18 ;  /* 0x003c181201007387 */ /* 0x0001e80000100a00 */
[----:B------:R-:W4:Y:S04]  /*352f0*/  LDL.LU R16, [R1+0x3d0] ;  /* 0x0003d00001107983 */ /* 0x000f280000300800 */
[----:B------:R-:W4:Y:S04]  /*35300*/  LDL.LU R17, [R1+0x3d4] ;  /* 0x0003d40001117983 */ /* 0x000f280000300800 */
[----:B0-----:R-:W3:Y:S04]  /*35310*/  LDL.LU R18, [R1+0x3d8] ;  /* 0x0003d80001127983 */ /* 0x001ee80000300800 */
[----:B------:R-:W3:Y:S01]  /*35320*/  LDL.LU R19, [R1+0x3dc] ;  /* 0x0003dc0001137983 */ /* 0x000ee20000300800 */
[----:B--2---:R-:W-:Y:S03]  /*35330*/  HMMA.16816.F32 R20, R8, R26, R20 ;  /* 0x0000001a0814723c */ /* 0x004fe60000001814 */
[----:B---3--:R-:W-:Y:S04]  /*35340*/  STL.64 [R1+0x3c30], R18 ;  /* 0x003c301201007387 */ /* 0x008fe80000100a00 */
[----:B----4-:R0:W-:Y:S04]  /*35350*/  STL.64 [R1+0x3c28], R16 ;  /* 0x003c281001007387 */ /* 0x0101e80000100a00 */
        /* <DEDUP_REMOVED lines=14> */
[----:B------:R-:W-:Y:S04]  /*35440*/  STL.64 [R1+0x1b0], R20 ;  /* 0x0001b01401007387 */ /* 0x000fe80000100a00 */
[----:B------:R0:W-:Y:S04]  /*35450*/  STL.64 [R1+0x1b8], R22 ;  /* 0x0001b81601007387 */ /* 0x0001e80000100a00 */
[----:B0-----:R-:W4:Y:S04]  /*35460*/  LDL.LU.64 R22, [R1+0x3c48] ;  /* 0x003c480001167983 */ /* 0x001f280000300a00 */
[----:B------:R-:W4:Y:S01]  /*35470*/  LDL.LU.64 R20, [R1+0x3c40] ;  /* 0x003c400001147983 */ /* 0x000f220000300a00 */
[----:B------:R-:W-:-:S02]  /*35480*/  IMAD.MOV.U32 R3, RZ, RZ, R6 ;  /* 0x000000ffff037224 */ /* 0x000fc400078e0006 */
[----:B------:R-:W-:Y:S01]  /*35490*/  IMAD.MOV.U32 R24, RZ, RZ, R7 ;  /* 0x000000ffff187224 */ /* 0x000fe200078e0007 */
[----:B----4-:R-:W-:Y:S01]  /*354a0*/  HMMA.16816.F32 R20, R8, R6, R20 ;  /* 0x000000060814723c */ /* 0x010fe20000001814 */
[----:B------:R-:W2:-:S15]  /*354b0*/  LDL.LU.64 R6, [R1+0x3c38] ;  /* 0x003c380001067983 */ /* 0x000e9e0000300a00 */
[----:B------:R-:W-:-:S07]  /*354c0*/  NOP ;  /* 0x0000000000007918 */ /* 0x000fce0000000000 */
[----:B------:R0:W-:Y:S04]  /*354d0*/  STL [R1+0x380c], R20 ;  /* 0x00380c1401007387 */ /* 0x0001e80000100800 */
[----:B------:R1:W-:Y:S04]  /*354e0*/  STL [R1+0x3808], R21 ;  /* 0x0038081501007387 */ /* 0x0003e80000100800 */
[----:B------:R4:W-:Y:S04]  /*354f0*/  STL [R1+0x3804], R22 ;  /* 0x0038041601007387 */ /* 0x0009e80000100800 */
[----:B------:R3:W-:Y:S04]  /*35500*/  STL [R1+0x3800], R23 ;  /* 0x0038001701007387 */ /* 0x0007e80000100800 */
[----:B0-----:R-:W2:Y:S04]  /*35510*/  LDL.LU R20, [R1+0x400] ;  /* 0x0004000001147983 */ /* 0x001ea80000300800 */
[----:B-1----:R-:W2:Y:S04]  /*35520*/  LDL.LU R21, [R1+0x404] ;  /* 0x0004040001157983 */ /* 0x002ea80000300800 */
[----:B----4-:R-:W4:Y:S04]  /*35530*/  LDL.LU R22, [R1+0x408] ;  /* 0x0004080001167983 */ /* 0x010f280000300800 */
[----:B---3--:R-:W4:Y:S01]  /*35540*/  LDL.LU R23, [R1+0x40c] ;  /* 0x00040c0001177983 */ /* 0x008f220000300800 */
        /* <DEDUP_REMOVED lines=10> */
[----:B------:R-:W-:-:S02]  /*355f0*/  IMAD.MOV.U32 R25, RZ, RZ, R6 ;  /* 0x000000ffff197224 */ /* 0x000fc400078e0006 */
[----:B------:R-:W-:-:S15]  /*35600*/  IMAD.MOV.U32 R0, RZ, RZ, R7 ;  /* 0x000000ffff007224 */ /* 0x000fde00078e0007 */
[----:B------:R0:W-:Y:S04]  /*35610*/  STL.64 [R1+0x1a0], R8 ;  /* 0x0001a00801007387 */ /* 0x0001e80000100a00 */
[----:B------:R1:W-:Y:S04]  /*35620*/  STL.64 [R1+0x1a8], R10 ;  /* 0x0001a80a01007387 */ /* 0x0003e80000100a00 */
[----:B------:R-:W2:Y:S04]  /*35630*/  LDL.LU.64 R6, [R1+0x3c10] ;  /* 0x003c100001067983 */ /* 0x000ea80000300a00 */
[----:B------:R-:W2:Y:S04]  /*35640*/  LDL.LU.64 R4, [R1+0x3c08] ;  /* 0x003c080001047983 */ /* 0x000ea80000300a00 */
[----:B0-----:R-:W3:Y:S04]  /*35650*/  LDL.LU R8, [R1+0x420] ;  /* 0x0004200001087983 */ /* 0x001ee80000300800 */
[----:B------:R-:W3:Y:S04]  /*35660*/  LDL.LU R9, [R1+0x424] ;  /* 0x0004240001097983 */ /* 0x000ee80000300800 */
[----:B-1----:R-:W3:Y:S04]  /*35670*/  LDL.LU R10, [R1+0x428] ;  /* 0x00042800010a7983 */ /* 0x002ee80000300800 */
[----:B------:R-:W3:Y:S01]  /*35680*/  LDL.LU R11, [R1+0x42c] ;  /* 0x00042c00010b7983 */ /* 0x000ee20000300800 */
[----:B--2---:R-:W-:Y:S03]  /*35690*/  HMMA.16816.F32 R16, R4, R18, R12 ;  /* 0x000000120410723c */ /* 0x004fe6000000180c */
[----:B------:R-:W2:Y:S04]  /*356a0*/  LDL.LU.64 R14, [R1+0x3c00] ;  /* 0x003c0000010e7983 */ /* 0x000ea80000300a00 */
[----:B------:R-:W2:-:S15]  /*356b0*/  LDL.LU.64 R12, [R1+0x3bf8] ;  /* 0x003bf800010c7983 */ /* 0x000e9e0000300a00 */
[----:B------:R-:W-:-:S01]  /*356c0*/  NOP ;  /* 0x0000000000007918 */ /* 0x000fc20000000000 */
[----:B------:R-:W-:Y:S04]  /*356d0*/  STL.64 [R1+0x190], R16 ;  /* 0x0001901001007387 */ /* 0x000fe80000100a00 */
[----:B------:R0:W-:Y:S01]  /*356e0*/  STL [R1+0x198], R18 ;  /* 0x0001981201007387 */ /* 0x0001e20000100800 */
[----:B------:R-:W-:-:S03]  /*356f0*/  IMAD.MOV.U32 R2, RZ, RZ, R19 ;  /* 0x000000ffff027224 */ /* 0x000fc600078e0013 */
[----:B0-----:R-:W4:Y:S04]  /*35700*/  LDL.LU.64 R18, [R1+0x3bf0] ;  /* 0x003bf00001127983 */ /* 0x001f280000300a00 */
[----:B------:R-:W-:Y:S01]  /*35710*/  STL [R1+0x3810], R2 ;  /* 0x0038100201007387 */ /* 0x000fe20000100800 */
[----:B----4-:R-:W-:-:S15]  /*35720*/  HMMA.16816.F32 R16, R4, R18, R20 ;  /* 0x000000120410723c */ /* 0x010fde0000001814 */
[----:B------:R-:W-:-:S08]  /*35730*/  NOP ;  /* 0x0000000000007918 */ /* 0x000fd00000000000 */
[----:B------:R0:W-:Y:S01]  /*35740*/  STL [R1+0x18c], R19 ;  /* 0x00018c1301007387 */ /* 0x0001e20000100800 */
[----:B------:R-:W-:Y:S02]  /*35750*/  IMAD.MOV.U32 R23, RZ, RZ, R18 ;  /* 0x000000ffff177224 */ /* 0x000fe400078e0012 */
[----:B------:R-:W-:Y:S02]  /*35760*/  IMAD.MOV.U32 R21, RZ, RZ, R16 ;  /* 0x000000ffff157224 */ /* 0x000fe400078e0010 */
[----:B------:R-:W-:Y:S01]  /*35770*/  IMAD.MOV.U32 R22, RZ, RZ, R17 ;  /* 0x000000ffff167224 */ /* 0x000fe200078e0011 */
[----:B0-----:R-:W3:Y:S04]  /*35780*/  LDL.LU.64 R18, [R1+0x3be8] ;  /* 0x003be80001127983 */ /* 0x001ee80000300a00 */
[----:B------:R-:W4:Y:S04]  /*35790*/  LDL.LU.64 R16, [R1+0x3be0] ;  /* 0x003be00001107983 */ /* 0x000f280000300a00 */
[----:B------:R-:W-:Y:S04]  /*357a0*/  STL [R1+0x381c], R23 ;  /* 0x00381c1701007387 */ /* 0x000fe80000100800 */
[----:B------:R4:W-:Y:S04]  /*357b0*/  STL [R1+0x3818], R22 ;  /* 0x0038181601007387 */ /* 0x0009e80000100800 */
[----:B------:R2:W-:Y:S01]  /*357c0*/  STL [R1+0x3814], R21 ;  /* 0x0038141501007387 */ /* 0x0005e20000100800 */
[----:B----4-:R-:W-:-:S02]  /*357d0*/  IMAD.MOV.U32 R22, RZ, RZ, R17 ;  /* 0x000000ffff167224 */ /* 0x010fc400078e0011 */
[----:B------:R-:W-:-:S07]  /*357e0*/  IMAD.MOV.U32 R23, RZ, RZ, R16 ;  /* 0x000000ffff177224 */ /* 0x000fce00078e0010 */
[C---:B--2---:R-:W-:Y:S06]  /*357f0*/  HMMA.16816.F32 R20, R4.reuse, R22, R12 ;  /* 0x000000160414723c */ /* 0x044fec000000180c */
[----:B---3--:R-:W-:Y:S01]  /*35800*/  HMMA.16816.F32 R8, R4, R18, R8 ;  /* 0x000000120408723c */ /* 0x008fe20000001808 */
[----:B------:R-:W2:-:S15]  /*35810*/  LDL.LU.64 R12, [R1+0x3bd8] ;  /* 0x003bd800010c7983 */ /* 0x000e9e0000300a00 */
[----:B------:R-:W-:-:S02]  /*35820*/  NOP ;  /* 0x0000000000007918 */ /* 0x000fc40000000000 */
[----:B------:R-:W-:Y:S01]  /*35830*/  IMAD.MOV.U32 R2, RZ, RZ, R22 ;  /* 0x000000ffff027224 */ /* 0x000fe200078e0016 */
[----:B------:R0:W-:Y:S05]  /*35840*/  STL.64 [R1+0x170], R20 ;  /* 0x0001701401007387 */ /* 0x0001ea0000100a00 */
[----:B------:R-:W-:Y:S01]  /*35850*/  IMAD.MOV.U32 R22, RZ, RZ, R10 ;  /* 0x000000ffff167224 */ /* 0x000fe200078e000a */
[----:B------:R-:W-:Y:S04]  /*35860*/  STL [R1+0x38a0], R2 ;  /* 0x0038a00201007387 */ /* 0x000fe80000100800 */
[----:B------:R1:W-:Y:S01]  /*35870*/  STL [R1+0x160], R8 ;  /* 0x0001600801007387 */ /* 0x0003e20000100800 */
[----:B0-----:R-:W-:-:S02]  /*35880*/  IMAD.MOV.U32 R20, RZ, RZ, R23 ;  /* 0x000000ffff147224 */ /* 0x001fc400078e0017 */
[----:B------:R-:W-:Y:S01]  /*35890*/  IMAD.MOV.U32 R23, RZ, RZ, R9 ;  /* 0x000000ffff177224 */ /* 0x000fe200078e0009 */
[----:B-1----:R-:W3:Y:S04]  /*358a0*/  LDL.LU R8, [R1+0x430] ;  /* 0x0004300001087983 */ /* 0x002ee80000300800 */
[----:B------:R-:W3:Y:S01]  /*358b0*/  LDL.LU R9, [R1+0x434] ;  /* 0x0004340001097983 */ /* 0x000ee20000300800 */
[----:B------:R-:W-:-:S03]  /*358c0*/  IMAD.MOV.U32 R21, RZ, RZ, R11 ;  /* 0x000000ffff157224 */ /* 0x000fc600078e000b */
[----:B------:R-:W3:Y:S04]  /*358d0*/  LDL.LU R10, [R1+0x438] ;  /* 0x00043800010a7983 */ /* 0x000ee80000300800 */
[----:B------:R-:W3:Y:S04]  /*358e0*/  LDL.LU R11, [R1+0x43c] ;  /* 0x00043c00010b7983 */ /* 0x000ee80000300800 */
[----:B------:R-:W4:Y:S04]  /*358f0*/  LDL.LU R16, [R1+0x460] ;  /* 0x0004600001107983 */ /* 0x000f280000300800 */
[----:B------:R-:W4:Y:S04]  /*35900*/  LDL.LU R17, [R1+0x464] ;  /* 0x0004640001117983 */ /* 0x000f280000300800 */
[----:B------:R-:W2:Y:S04]  /*35910*/  LDL.LU R18, [R1+0x468] ;  /* 0x0004680001127983 */ /* 0x000ea80000300800 */
[----:B------:R-:W2:Y:S04]  /*35920*/  LDL.LU R19, [R1+0x46c] ;  /* 0x00046c0001137983 */ /* 0x000ea80000300800 */
[----:B--2---:R-:W-:Y:S04]  /*35930*/  STL.64 [R1+0x3b68], R18 ;  /* 0x003b681201007387 */ /* 0x004fe80000100a00 */
[----:B----4-:R0:W-:Y:S02]  /*35940*/  STL.64 [R1+0x3b60], R16 ;  /* 0x003b601001007387 */ /* 0x0101e40000100a00 */
[----:B0-----:R-:W-:-:S02]  /*35950*/  IMAD.MOV.U32 R17, RZ, RZ, R12 ;  /* 0x000000ffff117224 */ /* 0x001fc400078e000c */
[----:B------:R-:W-:Y:S01]  /*35960*/  IMAD.MOV.U32 R16, RZ, RZ, R13 ;  /* 0x000000ffff107224 */ /* 0x000fe200078e000d */
[----:B------:R-:W2:Y:S04]  /*35970*/  LDL.LU R12, [R1+0x490] ;  /* 0x00049000010c7983 */ /* 0x000ea80000300800 */
[----:B------:R-:W2:Y:S04]  /*35980*/  LDL.LU R13, [R1+0x494] ;  /* 0x00049400010d7983 */ /* 0x000ea80000300800 */
[----:B------:R-:W4:Y:S04]  /*35990*/  LDL.LU R14, [R1+0x498] ;  /* 0x00049800010e7983 */ /* 0x000f280000300800 */
[----:B------:R-:W4:Y:S01]  /*359a0*/  LDL.LU R15, [R1+0x49c] ;  /* 0x00049c00010f7983 */ /* 0x000f220000300800 */
[----:B---3--:R-:W-:Y:S03]  /*359b0*/  HMMA.16816.F32 R8, R4, R26, R8 ;  /* 0x0000001a0408723c */ /* 0x008fe60000001808 */
[----:B----4-:R0:W-:Y:S04]  /*359c0*/  STL.64 [R1+0x3ba8], R14 ;  /* 0x003ba80e01007387 */ /* 0x0101e80000100a00 */
[----:B--2---:R-:W-:Y:S01]  /*359d0*/  STL.64 [R1+0x3ba0], R12 ;  /* 0x003ba00c01007387 */ /* 0x004fe20000100a00 */
[----:B0-----:R-:W-:-:S02]  /*359e0*/  IMAD.MOV.U32 R14, RZ, RZ, R28 ;  /* 0x000000ffff0e7224 */ /* 0x001fc400078e001c */
[----:B------:R-:W-:Y:S01]  /*359f0*/  IMAD.MOV.U32 R15, RZ, RZ, R29 ;  /* 0x000000ffff0f7224 */ /* 0x000fe200078e001d */
[----:B------:R-:W2:Y:S04]  /*35a00*/  LDL.LU R28, [R1+0x3bd4] ;  /* 0x003bd400011c7983 */ /* 0x000ea80000300800 */
[----:B------:R-:W3:Y:S04]  /*35a10*/  LDL.LU R29, [R1+0x3bd0] ;  /* 0x003bd000011d7983 */ /* 0x000ee80000300800 */
[----:B------:R0:W-:Y:S02]  /*35a20*/  STL.64 [R1+0x3bb8], R14 ;  /* 0x003bb80e01007387 */ /* 0x0001e40000100a00 */
[----:B0-----:R-:W-:-:S02]  /*35a30*/  IMAD.MOV.U32 R14, RZ, RZ, R3 ;  /* 0x000000ffff0e7224 */ /* 0x001fc400078e0003 */
[----:B------:R-:W-:Y:S01]  /*35a40*/  IMAD.MOV.U32 R15, RZ, RZ, R24 ;  /* 0x000000ffff0f7224 */ /* 0x000fe200078e0018 */
[----:B------:R-:W4:Y:S04]  /*35a50*/  LDL.LU R3, [R1+0x3bcc] ;  /* 0x003bcc0001037983 */ /* 0x000f280000300800 */
[----:B------:R-:W3:Y:S04]  /*35a60*/  LDL.LU R24, [R1+0x3bc8] ;  /* 0x003bc80001187983 */ /* 0x000ee80000300800 */
[----:B------:R0:W-:Y:S04]  /*35a70*/  STL.64 [R1+0x3b78], R16 ;  /* 0x003b781001007387 */ /* 0x0001e80000100a00 */
[----:B0-----:R-:W2:Y:S01]  /*35a80*/  LDL.64 R16, [R1+0xe0] ;  /* 0x0000e00001107983 */ /* 0x001ea20000100a00 */
[----:B------:R-:W-:-:S02]  /*35a90*/  IMAD.MOV.U32 R2, RZ, RZ, R11 ;  /* 0x000000ffff027224 */ /* 0x000fc400078e000b */
[----:B------:R-:W-:Y:S02]  /*35aa0*/  IMAD.MOV.U32 R26, RZ, RZ, R25 ;  /* 0x000000ffff1a7224 */ /* 0x000fe400078e0019 */
[----:B------:R-:W-:Y:S01]  /*35ab0*/  IMAD.MOV.U32 R27, RZ, RZ, R0 ;  /* 0x000000ffff1b7224 */ /* 0x000fe200078e0000 */
[----:B--2---:R0:W-:Y:S04]  /*35ac0*/  STL.64 [R1+0x3bb0], R16 ;  /* 0x003bb01001007387 */ /* 0x0041e80000100a00 */
[----:B0-----:R-:W2:Y:S04]  /*35ad0*/  LDL.LU R16, [R1+0x4a0] ;  /* 0x0004a00001107983 */ /* 0x001ea80000300800 */
[----:B------:R-:W2:Y:S04]  /*35ae0*/  LDL.LU R17, [R1+0x4a4] ;  /* 0x0004a40001117983 */ /* 0x000ea80000300800 */
[----:B------:R-:W2:Y:S04]  /*35af0*/  LDL.LU R18, [R1+0x4a8] ;  /* 0x0004a80001127983 */ /* 0x000ea80000300800 */
[----:B------:R-:W2:Y:S04]  /*35b00*/  LDL.LU R19, [R1+0x4ac] ;  /* 0x0004ac0001137983 */ /* 0x000ea80000300800 */
[----:B------:R-:W-:Y:S04]  /*35b10*/  STL.64 [R1+0x3828], R22 ;  /* 0x0038281601007387 */ /* 0x000fe80000100a00 */
[----:B------:R0:W-:Y:S04]  /*35b20*/  STL.64 [R1+0x3820], R20 ;  /* 0x0038201401007387 */ /* 0x0001e80000100a00 */
[----:B0-----:R-:W4:Y:S04]  /*35b30*/  LDL.LU R20, [R1+0x440] ;  /* 0x0004400001147983 */ /* 0x001f280000300800 */
[----:B------:R-:W4:Y:S04]  /*35b40*/  LDL.LU R21, [R1+0x444] ;  /* 0x0004440001157983 */ /* 0x000f280000300800 */
[----:B------:R-:W4:Y:S04]  /*35b50*/  LDL.LU R22, [R1+0x448] ;  /* 0x0004480001167983 */ /* 0x000f280000300800 */
[----:B------:R-:W4:Y:S04]  /*35b60*/  LDL.LU R23, [R1+0x44c] ;  /* 0x00044c0001177983 */ /* 0x000f280000300800 */
[----:B------:R-:W-:Y:S04]  /*35b70*/  STL.64 [R1+0x150], R8 ;  /* 0x0001500801007387 */ /* 0x000fe80000100a00 */
[----:B------:R-:W-:Y:S04]  /*35b80*/  STL [R1+0x158], R10 ;  /* 0x0001580a01007387 */ /* 0x000fe80000100800 */
[----:B------:R-:W0:Y:S04]  /*35b90*/  LDSM.16.MT88.4 R8, [R28+UR4+0x4100] ;  /* 0x004100041c08783b */ /* 0x000e280008004200 */
[----:B------:R-:W3:Y:S04]  /*35ba0*/  LDL.LU R25, [R1+0x3bc4] ;  /* 0x003bc40001197983 */ /* 0x000ee80000300800 */
[----:B------:R-:W3:Y:S04]  /*35bb0*/  LDL.LU R0, [R1+0x3bc0] ;  /* 0x003bc00001007983 */ /* 0x000ee80000300800 */
[----:B------:R-:W-:Y:S04]  /*35bc0*/  STL [R1+0x38b8], R2 ;  /* 0x0038b80201007387 */ /* 0x000fe80000100800 */
[----:B0-----:R-:W-:Y:S04]  /*35bd0*/  STL.64 [R1+0x3ab0], R10 ;  /* 0x003ab00a01007387 */ /* 0x001fe80000100a00 */
[----:B------:R0:W-:Y:S04]  /*35be0*/  STL.64 [R1+0x3aa8], R8 ;  /* 0x003aa80801007387 */ /* 0x0001e80000100a00 */
[----:B0-----:R-:W2:Y:S04]  /*35bf0*/  LDL.64 R8, [R1+0xb0] ;  /* 0x0000b00001087983 */ /* 0x001ea80000100a00 */
[----:B--2---:R0:W-:Y:S04]  /*35c00*/  STL.64 [R1+0x3b70], R8 ;  /* 0x003b700801007387 */ /* 0x0041e80000100a00 */
[----:B0-----:R-:W2:Y:S04]  /*35c10*/  LDL.LU R8, [R1+0x470] ;  /* 0x0004700001087983 */ /* 0x001ea80000300800 */
[----:B------:R-:W2:Y:S04]  /*35c20*/  LDL.LU R9, [R1+0x474] ;  /* 0x0004740001097983 */ /* 0x000ea80000300800 */
[----:B------:R-:W3:Y:S04]  /*35c30*/  LDL.LU R10, [R1+0x478] ;  /* 0x00047800010a7983 */ /* 0x000ee80000300800 */
[----:B------:R-:W3:Y:S01]  /*35c40*/  LDL.LU R11, [R1+0x47c] ;  /* 0x00047c00010b7983 */ /* 0x000ee20000300800 */
[----:B----4-:R-:W-:-:S15]  /*35c50*/  HMMA.16816.F32 R12, R4, R14, R20 ;  /* 0x0000000e040c723c */ /* 0x010fde0000001814 */
[----:B------:R-:W-:-:S09]  /*35c60*/  NOP ;  /* 0x0000000000007918 */ /* 0x000fd20000000000 */
[----:B------:R-:W-:Y:S02]  /*35c70*/  IMAD.MOV.U32 R21, RZ, RZ, R14 ;  /* 0x000000ffff157224 */ /* 0x000fe400078e000e */
[----:B------:R-:W-:Y:S01]  /*35c80*/  IMAD.MOV.U32 R20, RZ, RZ, R15 ;  /* 0x000000ffff147224 */ /* 0x000fe200078e000f */
[----:B---3--:R-:W-:Y:S04]  /*35c90*/  STL.64 [R1+0x3b88], R10 ;  /* 0x003b880a01007387 */ /* 0x008fe80000100a00 */
[----:B--2---:R0:W-:Y:S04]  /*35ca0*/  STL.64 [R1+0x3b80], R8 ;  /* 0x003b800801007387 */ /* 0x0041e80000100a00 */
[----:B0-----:R-:W2:Y:S04]  /*35cb0*/  LDL.LU R8, [R1+0x480] ;  /* 0x0004800001087983 */ /* 0x001ea80000300800 */
[----:B------:R-:W2:Y:S04]  /*35cc0*/  LDL.LU R9, [R1+0x484] ;  /* 0x0004840001097983 */ /* 0x000ea80000300800 */
[----:B------:R-:W2:Y:S04]  /*35cd0*/  LDL.LU R10, [R1+0x488] ;  /* 0x00048800010a7983 */ /* 0x000ea80000300800 */
[----:B------:R-:W2:Y:S04]  /*35ce0*/  LDL.LU R11, [R1+0x48c] ;  /* 0x00048c00010b7983 */ /* 0x000ea80000300800 */
[----:B------:R-:W3:Y:S01]  /*35cf0*/  LDL.LU.64 R14, [R1+0x3bb8] ;  /* 0x003bb800010e7983 */ /* 0x000ee20000300a00 */
[----:B------:R-:W-:-:S02]  /*35d00*/  IMAD.MOV.U32 R23, RZ, RZ, R12 ;  /* 0x000000ffff177224 */ /* 0x000fc400078e000c */
[----:B------:R-:W-:-:S05]  /*35d10*/  IMAD.MOV.U32 R22, RZ, RZ, R13 ;  /* 0x000000ffff167224 */ /* 0x000fca00078e000d */
[----:B------:R0:W-:Y:S04]  /*35d20*/  STL.64 [R1+0x38c8], R22 ;  /* 0x0038c81601007387 */ /* 0x0001e80000100a00 */
[----:B0-----:R-:W4:Y:S04]  /*35d30*/  LDL R23, [R1+0x1fe8] ;  /* 0x001fe80001177983 */ /* 0x001f280000100800 */
[----:B------:R-:W-:Y:S01]  /*35d40*/  STL.64 [R1+0x38c0], R20 ;  /* 0x0038c01401007387 */ /* 0x000fe20000100a00 */
[----:B---3--:R-:W-:Y:S03]  /*35d50*/  HMMA.16816.F32 R12, R4, R14, R16 ;  /* 0x0000000e040c723c */ /* 0x008fe60000001810 */
[----:B------:R-:W3:-:S15]  /*35d60*/  LDL.LU.64 R16, [R1+0x3bb0] ;  /* 0x003bb00001107983 */ /* 0x000ede0000300a00 */
[----:B------:R-:W-:-:S05]  /*35d70*/  NOP ;  /* 0x0000000000007918 */ /* 0x000fca0000000000 */
[----:B------:R-:W-:Y:S04]  /*35d80*/  STL.64 [R1+0x130], R12 ;  /* 0x0001300c01007387 */ /* 0x000fe80000100a00 */
[----:B------:R0:W-:Y:S04]  /*35d90*/  STL.64 [R1+0x138], R14 ;  /* 0x0001380e01007387 */ /* 0x0001e80000100a00 */
[----:B0-----:R-:W2:Y:S04]  /*35da0*/  LDL.LU.64 R14, [R1+0x3ba8] ;  /* 0x003ba800010e7983 */ /* 0x001ea80000300a00 */
[----:B------:R-:W2:Y:S01]  /*35db0*/  LDL.LU.64 R12, [R1+0x3ba0] ;  /* 0x003ba000010c7983 */ /* 0x000ea20000300a00 */
[----:B------:R-:W-:-:S02]  /*35dc0*/  IMAD.MOV.U32 R20, RZ, RZ, R25 ;  /* 0x000000ffff147224 */ /* 0x000fc400078e0019 */
[----:B------:R-:W-:Y:S02]  /*35dd0*/  IMAD.MOV.U32 R21, RZ, RZ, R24 ;  /* 0x000000ffff157224 */ /* 0x000fe400078e0018 */
[----:B--2---:R-:W-:Y:S01]  /*35de0*/  HMMA.16816.F32 R24, R4, R26, R12 ;  /* 0x0000001a0418723c */ /* 0x004fe2000000180c */
[----:B------:R-:W2:Y:S04]  /*35df0*/  LDL.LU.64 R14, [R1+0x3b98] ;  /* 0x003b9800010e7983 */ /* 0x000ea80000300a00 */
[----:B------:R-:W2:Y:S04]  /*35e00*/  LDL.LU.64 R12, [R1+0x3b90] ;  /* 0x003b9000010c7983 */ /* 0x000ea80000300a00 */
[----:B------:R-:W4:Y:S04]  /*35e10*/  LDL.LU R4, [R1+0x450] ;  /* 0x0004500001047983 */ /* 0x000f280000300800 */
[----:B------:R-:W4:Y:S04]  /*35e20*/  LDL.LU R5, [R1+0x454] ;  /* 0x0004540001057983 */ /* 0x000f280000300800 */
[----:B------:R-:W4:Y:S04]  /*35e30*/  LDL.LU R6, [R1+0x458] ;  /* 0x0004580001067983 */ /* 0x000f280000300800 */
[----:B------:R-:W4:Y:S01]  /*35e40*/  LDL.LU R7, [R1+0x45c] ;  /* 0x00045c0001077983 */ /* 0x000f220000300800 */
[----:B---3--:R-:W-:-:S03]  /*35e50*/  IMAD.MOV.U32 R22, RZ, RZ, R17 ;  /* 0x000000ffff167224 */ /* 0x008fc600078e0011 */
[----:B------:R-:W-:Y:S04]  /*35e60*/  STL.64 [R1+0x3750], R26 ;  /* 0x0037501a01007387 */ /* 0x000fe80000100a00 */
[----:B------:R0:W-:Y:S04]  /*35e70*/  STL.64 [R1+0x3748], R24 ;  /* 0x0037481801007387 */ /* 0x0001e80000100a00 */
[----:B0-----:R-:W3:Y:S01]  /*35e80*/  LDL.LU.64 R24, [R1+0x70] ;  /* 0x0000700001187983 */ /* 0x001ee20000300a00 */
[----:B------:R-:W-:Y:S01]  /*35e90*/  IMAD.MOV.U32 R27, RZ, RZ, R16 ;  /* 0x000000ffff1b7224 */ /* 0x000fe200078e0010 */
[----:B--2---:R-:W-:-:S15]  /*35ea0*/  HMMA.16816.F32 R8, R12, R16, R8 ;  /* 0x000000100c08723c */ /* 0x004fde0000001808 */
[----:B------:R-:W-:-:S08]  /*35eb0*/  NOP ;  /* 0x0000000000007918 */ /* 0x000fd00000000000 */
[----:B------:R-:W-:Y:S04]  /*35ec0*/  STL.64 [R1+0x50], R8 ;  /* 0x0000500801007387 */ /* 0x000fe80000100a00 */
[----:B------:R0:W-:Y:S04]  /*35ed0*/  STL.64 [R1+0x58], R10 ;  /* 0x0000580a01007387 */ /* 0x0001e80000100a00 */
[----:B0-----:R-:W2:Y:S04]  /*35ee0*/  LDL.LU.64 R10, [R1+0x3b88] ;  /* 0x003b8800010a7983 */ /* 0x001ea80000300a00 */
[----:B------:R-:W2:Y:S04]  /*35ef0*/  LDL.LU.64 R8, [R1+0x3b80] ;  /* 0x003b800001087983 */ /* 0x000ea80000300a00 */
[----:B------:R-:W2:Y:S02]  /*35f00*/  LDL.LU.64 R16, [R1+0x3b78] ;  /* 0x003b780001107983 */ /* 0x000ea40000300a00 */
[----:B--2---:R-:W-:Y:S02]  /*35f10*/  HMMA.16816.F32 R16, R12, R16, R8 ;  /* 0x000000100c10723c */ /* 0x004fe40000001808 */
[----:B------:R-:W4:-:S15]  /*35f20*/  LDL.LU.64 R8, [R1+0x3b70] ;  /* 0x003b700001087983 */ /* 0x000f1e0000300a00 */
[----:B------:R-:W-:-:S06]  /*35f30*/  NOP ;  /* 0x0000000000007918 */ /* 0x000fcc0000000000 */
[----:B------:R-:W-:Y:S04]  /*35f40*/  STL.64 [R1+0x40], R16 ;  /* 0x0000401001007387 */ /* 0x000fe80000100a00 */
[----:B------:R0:W-:Y:S04]  /*35f50*/  STL.64 [R1+0x48], R18 ;  /* 0x0000481201007387 */ /* 0x0001e80000100a00 */
[----:B0-----:R-:W2:Y:S04]  /*35f60*/  LDL.LU.64 R18, [R1+0x3b68] ;  /* 0x003b680001127983 */ /* 0x001ea80000300a00 */
[----:B------:R-:W2:Y:S01]  /*35f70*/  LDL.LU.64 R16, [R1+0x3b60] ;  /* 0x003b600001107983 */ /* 0x000ea20000300a00 */
[----:B----4-:R-:W-:Y:S06]  /*35f80*/  HMMA.16816.F32 R4, R12, R8, R4 ;  /* 0x000000080c04723c */ /* 0x010fec0000001804 */
[----:B------:R-:W-:-:S02]  /*35f90*/  IMAD.MOV.U32 R26, RZ, RZ, R8 ;  /* 0x000000ffff1a7224 */ /* 0x000fc400078e0008 */
[----:B------:R-:W-:Y:S01]  /*35fa0*/  IMAD.MOV.U32 R2, RZ, RZ, R9 ;  /* 0x000000ffff027224 */ /* 0x000fe200078e0009 */
[----:B--2---:R-:W-:-:S15]  /*35fb0*/  HMMA.16816.F32 R16, R12, R20, R16 ;  /* 0x000000140c10723c */ /* 0x004fde0000001810 */
[----:B------:R-:W-:-:S08]  /*35fc0*/  NOP ;  /* 0x0000000000007918 */ /* 0x000fd00000000000 */
[----:B------:R0:W-:Y:S04]  /*35fd0*/  STL.64 [R1+0x120], R16 ;  /* 0x0001201001007387 */ /* 0x0001e80000100a00 */
[----:B------:R1:W-:Y:S04]  /*35fe0*/  STL.64 [R1+0x128], R18 ;  /* 0x0001281201007387 */ /* 0x0003e80000100a00 */
[----:B0-----:R-:W3:Y:S04]  /*35ff0*/  LDL.LU R16, [R1+0x640] ;  /* 0x0006400001107983 */ /* 0x001ee80000300800 */
[----:B------:R-:W3:Y:S04]  /*36000*/  LDL.LU R17, [R1+0x644] ;  /* 0x0006440001117983 */ /* 0x000ee80000300800 */
[----:B-1----:R-:W3:Y:S04]  /*36010*/  LDL.LU R18, [R1+0x648] ;  /* 0x0006480001127983 */ /* 0x002ee80000300800 */
[----:B------:R-:W3:Y:S04]  /*36020*/  LDL.LU R19, [R1+0x64c] ;  /* 0x00064c0001137983 */ /* 0x000ee80000300800 */
[----:B------:R-:W-:Y:S04]  /*36030*/  STL [R1+0x3b00], R23 ;  /* 0x003b001701007387 */ /* 0x000fe80000100800 */
[----:B------:R0:W-:Y:S04]  /*36040*/  STL.64 [R1+0x3af8], R20 ;  /* 0x003af81401007387 */ /* 0x0001e80000100a00 */
[----:B------:R-:W-:Y:S04]  /*36050*/  STL.64 [R1+0x110], R4 ;  /* 0x0001100401007387 */ /* 0x000fe80000100a00 */
[----:B------:R-:W-:Y:S04]  /*36060*/  STL.64 [R1+0x118], R6 ;  /* 0x0001180601007387 */ /* 0x000fe80000100a00 */
[----:B------:R-:W2:Y:S04]  /*36070*/  LDL.LU R8, [R1+0x590] ;  /* 0x0005900001087983 */ /* 0x000ea80000300800 */
[----:B------:R-:W2:Y:S04]  /*36080*/  LDL.LU R9, [R1+0x594] ;  /* 0x0005940001097983 */ /* 0x000ea80000300800 */
[----:B------:R-:W4:Y:S04]  /*36090*/  LDL.LU R10, [R1+0x598] ;  /* 0x00059800010a7983 */ /* 0x000f280000300800 */
[----:B------:R-:W4:Y:S04]  /*360a0*/  LDL.LU R11, [R1+0x59c] ;  /* 0x00059c00010b7983 */ /* 0x000f280000300800 */
[----:B------:R-:W1:Y:S04]  /*360b0*/  LDSM.16.MT88.4 R4, [R28+UR4+0x4180] ;  /* 0x004180041c04783b */ /* 0x000e680008004200 */
[----:B0-----:R-:W3:Y:S04]  /*360c0*/  LDL.64 R20, [R1+0xd0] ;  /* 0x0000d00001147983 */ /* 0x001ee80000100a00 */
[----:B---3--:R-:W-:Y:S04]  /*360d0*/  STL.64 [R1+0x3b18], R20 ;  /* 0x003b181401007387 */ /* 0x008fe80000100a00 */
[----:B----4-:R-:W-:Y:S04]  /*360e0*/  STL.64 [R1+0x3ac0], R10 ;  /* 0x003ac00a01007387 */ /* 0x010fe80000100a00 */
[----:B--2---:R0:W-:Y:S04]  /*360f0*/  STL.64 [R1+0x3ab8], R8 ;  /* 0x003ab80801007387 */ /* 0x0041e80000100a00 */
[----:B0-----:R-:W2:Y:S04]  /*36100*/  LDL.64 R8, [R1+0xa0] ;  /* 0x0000a00001087983 */ /* 0x001ea80000100a00 */
[----:B-1----:R-:W-:Y:S04]  /*36110*/  STL.64 [R1+0x3a40], R6 ;  /* 0x003a400601007387 */ /* 0x002fe80000100a00 */
[----:B------:R0:W-:Y:S02]  /*36120*/  STL.64 [R1+0x3a38], R4 ;  /* 0x003a380401007387 */ /* 0x0001e40000100a00 */
[----:B0-----:R-:W-:-:S02]  /*36130*/  IMAD.MOV.U32 R4, RZ, RZ, R3 ;  /* 0x000000ffff047224 */ /* 0x001fc400078e0003 */
[----:B------:R-:W-:Y:S01]  /*36140*/  IMAD.MOV.U32 R5, RZ, RZ, R29 ;  /* 0x000000ffff057224 */ /* 0x000fe200078e001d */
[----:B------:R-:W3:Y:S04]  /*36150*/  LDL.LU R3, [R1+0x3b5c] ;  /* 0x003b5c0001037983 */ /* 0x000ee80000300800 */
[----:B------:R-:W4:Y:S04]  /*36160*/  LDL.LU R29, [R1+0x3b58] ;  /* 0x003b5800011d7983 */ /* 0x000f280000300800 */
[----:B------:R0:W-:Y:S04]  /*36170*/  STL.64 [R1+0x3b40], R4 ;  /* 0x003b400401007387 */ /* 0x0001e80000100a00 */
[----:B0-----:R-:W2:Y:S01]  /*36180*/  LDL.64 R4, [R1+0x90] ;  /* 0x0000900001047983 */ /* 0x001ea20000100a00 */
[----:B------:R-:W-:Y:S01]  /*36190*/  HMMA.16816.F32 R16, R12, R24, R16 ;  /* 0x000000180c10723c */ /* 0x000fe20000001810 */
[----:B------:R-:W-:-:S02]  /*361a0*/  IMAD.MOV.U32 R20, RZ, RZ, R27 ;  /* 0x000000ffff147224 */ /* 0x000fc400078e001b */
[----:B------:R-:W-:Y:S01]  /*361b0*/  IMAD.MOV.U32 R21, RZ, RZ, R22 ;  /* 0x000000ffff157224 */ /* 0x000fe200078e0016 */
[----:B--2---:R0:W-:Y:S04]  /*361c0*/  STL.64 [R1+0x3b50], R4 ;  /* 0x003b500401007387 */ /* 0x0041e80000100a00 */
[----:B0-----:R-:W2:Y:S04]  /*361d0*/  LDL.LU R4, [R1+0x630] ;  /* 0x0006300001047983 */ /* 0x001ea80000300800 */
[----:B------:R-:W2:Y:S04]  /*361e0*/  LDL.LU R5, [R1+0x634] ;  /* 0x0006340001057983 */ /* 0x000ea80000300800 */
[----:B------:R-:W2:Y:S04]  /*361f0*/  LDL.LU R6, [R1+0x638] ;  /* 0x0006380001067983 */ /* 0x000ea80000300800 */
[----:B------:R-:W2:Y:S04]  /*36200*/  LDL.LU R7, [R1+0x63c] ;  /* 0x00063c0001077983 */ /* 0x000ea80000300800 */
[----:B------:R0:W-:Y:S04]  /*36210*/  STL.64 [R1+0x3b48], R20 ;  /* 0x003b481401007387 */ /* 0x0001e80000100a00 */
[----:B0-----:R-:W3:Y:S04]  /*36220*/  LDL.LU R20, [R1+0x620] ;  /* 0x0006200001147983 */ /* 0x001ee80000300800 */
[----:B------:R-:W3:Y:S04]  /*36230*/  LDL.LU R21, [R1+0x624] ;  /* 0x0006240001157983 */ /* 0x000ee80000300800 */
[----:B------:R-:W3:Y:S04]  /*36240*/  LDL.LU R22, [R1+0x628] ;  /* 0x0006280001167983 */ /* 0x000ee80000300800 */
[----:B------:R-:W3:Y:S04]  /*36250*/  LDL.LU R23, [R1+0x62c] ;  /* 0x00062c0001177983 */ /* 0x000ee80000300800 */
[----:B------:R-:W-:Y:S04]  /*36260*/  STL [R1+0x38bc], R28 ;  /* 0x0038bc1c01007387 */ /* 0x000fe80000100800 */
[----:B------:R0:W-:Y:S04]  /*36270*/  STL.64 [R1+0x100], R16 ;  /* 0x0001001001007387 */ /* 0x0001e80000100a00 */
[----:B------:R1:W-:Y:S04]  /*36280*/  STL.64 [R1+0x108], R18 ;  /* 0x0001081201007387 */ /* 0x0003e80000100a00 */
[----:B0-----:R-:W4:Y:S04]  /*36290*/  LDL.LU R16, [R1+0x310] ;  /* 0x0003100001107983 */ /* 0x001f280000300800 */
[----:B------:R-:W4:Y:S04]  /*362a0*/  LDL.LU R17, [R1+0x314] ;  /* 0x0003140001117983 */ /* 0x000f280000300800 */
[----:B-1----:R-:W4:Y:S04]  /*362b0*/  LDL.LU R18, [R1+0x318] ;  /* 0x0003180001127983 */ /* 0x002f280000300800 */
[----:B------:R-:W4:Y:S04]  /*362c0*/  LDL.LU R19, [R1+0x31c] ;  /* 0x00031c0001137983 */ /* 0x000f280000300800 */
[----:B------:R0:W-:Y:S02]  /*362d0*/  STL.64 [R1+0x3ad8], R24 ;  /* 0x003ad81801007387 */ /* 0x0001e40000100a00 */
[----:B0-----:R-:W-:-:S02]  /*362e0*/  IMAD.MOV.U32 R24, RZ, RZ, R26 ;  /* 0x000000ffff187224 */ /* 0x001fc400078e001a */
[----:B------:R-:W-:-:S05]  /*362f0*/  IMAD.MOV.U32 R25, RZ, RZ, R2 ;  /* 0x000000ffff197224 */ /* 0x000fca00078e0002 */
[----:B------:R0:W-:Y:S04]  /*36300*/  STL.64 [R1+0x3af0], R24 ;  /* 0x003af01801007387 */ /* 0x0001e80000100a00 */
        /* <DEDUP_REMOVED lines=19> */
[----:B0-----:R-:W3:Y:S02]  /*36440*/  LDL.LU.64 R4, [R1+0x3b50] ;  /* 0x003b500001047983 */ /* 0x001ee40000300a00 */
[----:B---3--:R-:W-:Y:S06]  /*36450*/  HMMA.16816.F32 R20, R12, R4, R20 ;  /* 0x000000040c14723c */ /* 0x008fec0000001814 */
[----:B------:R-:W-:-:S02]  /*36460*/  IMAD.MOV.U32 R11, RZ, RZ, R4 ;  /* 0x000000ffff0b7224 */ /* 0x000fc400078e0004 */
[----:B------:R-:W-:-:S15]  /*36470*/  IMAD.MOV.U32 R10, RZ, RZ, R5 ;  /* 0x000000ffff0a7224 */ /* 0x000fde00078e0005 */
[----:B------:R0:W-:Y:S04]  /*36480*/  STL.64 [R1+0x60], R20 ;  /* 0x0000601401007387 */ /* 0x0001e80000100a00 */
[----:B------:R-:W-:Y:S04]  /*36490*/  STL.64 [R1+0x68], R22 ;  /* 0x0000681601007387 */ /* 0x000fe80000100a00 */
[----:B0-----:R-:W2:Y:S04]  /*364a0*/  LDL.LU.64 R20, [R1+0x3b48] ;  /* 0x003b480001147983 */ /* 0x001ea80000300a00 */
[----:B------:R-:W4:Y:S04]  /*364b0*/  LDL.LU.64 R4, [R1+0x3b40] ;  /* 0x003b400001047983 */ /* 0x000f280000300a00 */
[----:B------:R-:W-:Y:S04]  /*364c0*/  STL.64 [R1+0x3ae8], R10 ;  /* 0x003ae80a01007387 */ /* 0x000fe80000100a00 */
[----:B------:R0:W-:Y:S04]  /*364d0*/  STL.64 [R1+0x3ae0], R8 ;  /* 0x003ae00801007387 */ /* 0x0001e80000100a00 */
[----:B0-----:R-:W3:Y:S04]  /*364e0*/  LDL.LU R8, [R1+0x270] ;  /* 0x0002700001087983 */ /* 0x001ee80000300800 */
[----:B------:R-:W3:Y:S04]  /*364f0*/  LDL.LU R9, [R1+0x274] ;  /* 0x0002740001097983 */ /* 0x000ee80000300800 */
[----:B------:R-:W3:Y:S04]  /*36500*/  LDL.LU R10, [R1+0x278] ;  /* 0x00027800010a7983 */ /* 0x000ee80000300800 */
[----:B------:R-:W3:Y:S01]  /*36510*/  LDL.LU R11, [R1+0x27c] ;  /* 0x00027c00010b7983 */ /* 0x000ee20000300800 */
[----:B----4-:R-:W-:Y:S03]  /*36520*/  HMMA.16816.F32 R12, R12, R4, R16 ;  /* 0x000000040c0c723c */ /* 0x010fe60000001810 */
[----:B------:R-:W2:Y:S04]  /*36530*/  LDL.LU.64 R18, [R1+0x3b38] ;  /* 0x003b380001127983 */ /* 0x000ea80000300a00 */
[----:B------:R-:W2:-:S15]  /*36540*/  LDL.LU.64 R16, [R1+0x3b30] ;  /* 0x003b300001107983 */ /* 0x000e9e0000300a00 */
[----:B------:R-:W-:-:S01]  /*36550*/  NOP ;  /* 0x0000000000007918 */ /* 0x000fc20000000000 */
[----:B------:R0:W-:Y:S04]  /*36560*/  STL.64 [R1+0x30], R12 ;  /* 0x0000300c01007387 */ /* 0x0001e80000100a00 */
[----:B------:R1:W-:Y:S04]  /*36570*/  STL.64 [R1+0x38], R14 ;  /* 0x0000380e01007387 */ /* 0x0003e80000100a00 */
[----:B0-----:R-:W4:Y:S04]  /*36580*/  LDL.LU R12, [R1+0x290] ;  /* 0x00029000010c7983 */ /* 0x001f280000300800 */
[----:B------:R-:W4:Y:S04]  /*36590*/  LDL.LU R13, [R1+0x294] ;  /* 0x00029400010d7983 */ /* 0x000f280000300800 */
[----:B-1----:R-:W4:Y:S04]  /*365a0*/  LDL.LU R14, [R1+0x298] ;  /* 0x00029800010e7983 */ /* 0x002f280000300800 */
[----:B------:R-:W4:Y:S01]  /*365b0*/  LDL.LU R15, [R1+0x29c] ;  /* 0x00029c00010f7983 */ /* 0x000f220000300800 */
[----:B--2---:R-:W-:Y:S03]  /*365c0*/  HMMA.16816.F32 R20, R16, R20, R24 ;  /* 0x000000141014723c */ /* 0x004fe60000001818 */
[----:B------:R-:W2:Y:S04]  /*365d0*/  LDL.LU.64 R26, [R1+0x3b28] ;  /* 0x003b2800011a7983 */ /* 0x000ea80000300a00 */
[----:B------:R-:W2:-:S15]  /*365e0*/  LDL.LU.64 R24, [R1+0x3b20] ;  /* 0x003b200001187983 */ /* 0x000e9e0000300a00 */
[----:B------:R-:W-:-:S01]  /*365f0*/  NOP ;  /* 0x0000000000007918 */ /* 0x000fc20000000000 */
[----:B------:R0:W-:Y:S04]  /*36600*/  STL.64 [R1+0x20], R20 ;  /* 0x0000201401007387 */ /* 0x0001e80000100a00 */
[----:B------:R-:W-:Y:S04]  /*36610*/  STL.64 [R1+0x28], R22 ;  /* 0x0000281601007387 */ /* 0x000fe80000100a00 */
[----:B0-----:R-:W2:Y:S02]  /*36620*/  LDL.LU.64 R20, [R1+0x3b18] ;  /* 0x003b180001147983 */ /* 0x001ea40000300a00 */
[----:B--2---:R-:W-:Y:S06]  /*36630*/  HMMA.16816.F32 R24, R16, R20, R24 ;  /* 0x000000141018723c */ /* 0x004fec0000001818 */
[----:B------:R-:W-:-:S02]  /*36640*/  IMAD.MOV.U32 R6, RZ, RZ, R20 ;  /* 0x000000ffff067224 */ /* 0x000fc400078e0014 */
[----:B------:R-:W-:-:S15]  /*36650*/  IMAD.MOV.U32 R2, RZ, RZ, R21 ;  /* 0x000000ffff027224 */ /* 0x000fde00078e0015 */
[----:B------:R-:W-:Y:S04]  /*36660*/  STL.64 [R1+0x10], R24 ;  /* 0x0000101801007387 */ /* 0x000fe80000100a00 */
[----:B------:R0:W-:Y:S04]  /*36670*/  STL.64 [R1+0x18], R26 ;  /* 0x0000181a01007387 */ /* 0x0001e80000100a00 */
[----:B0-----:R-:W2:Y:S04]  /*36680*/  LDL.LU.64 R26, [R1+0x3b10] ;  /* 0x003b1000011a7983 */ /* 0x001ea80000300a00 */
[----:B------:R-:W2:Y:S04]  /*36690*/  LDL.LU.64 R24, [R1+0x3b08] ;  /* 0x003b080001187983 */ /* 0x000ea80000300a00 */
[----:B------:R-:W4:Y:S04]  /*366a0*/  LDL.LU R23, [R1+0x3b00] ;  /* 0x003b000001177983 */ /* 0x000f280000300800 */
[----:B------:R-:W2:Y:S04]  /*366b0*/  LDL.LU.64 R20, [R1+0x3af8] ;  /* 0x003af80001147983 */ /* 0x000ea80000300a00 */
[----:B------:R-:W-:Y:S04]  /*366c0*/  STL [R1+0x3ad0], R6 ;  /* 0x003ad00601007387 */ /* 0x000fe80000100800 */
[----:B------:R0:W-:Y:S04]  /*366d0*/  STL.64 [R1+0x3ac8], R4 ;  /* 0x003ac80401007387 */ /* 0x0001e80000100a00 */
[----:B0-----:R-:W4:Y:S04]  /*366e0*/  LDL.LU R4, [R1+0x5a0] ;  /* 0x0005a00001047983 */ /* 0x001f280000300800 */
[----:B------:R-:W4:Y:S04]  /*366f0*/  LDL.LU R5, [R1+0x5a4] ;  /* 0x0005a40001057983 */ /* 0x000f280000300800 */
[----:B------:R-:W4:Y:S01]  /*36700*/  LDL.LU R6, [R1+0x5a8] ;  /* 0x0005a80001067983 */ /* 0x000f220000300800 */
[----:B--2---:R-:W-:-:S15]  /*36710*/  HMMA.16816.F32 R24, R16, R20, R24 ;  /* 0x000000141018723c */ /* 0x004fde0000001818 */
[----:B------:R-:W-:-:S08]  /*36720*/  NOP ;  /* 0x0000000000007918 */ /* 0x000fd00000000000 */
[----:B------:R0:W-:Y:S04]  /*36730*/  STL.64 [R1], R24 ;  /* 0x0000001801007387 */ /* 0x0001e80000100a00 */
[----:B------:R3:W-:Y:S04]  /*36740*/  STL.64 [R1+0x8], R26 ;  /* 0x0000081a01007387 */ /* 0x0007e80000100a00 */
[----:B0-----:R-:W3:Y:S02]  /*36750*/  LDL.LU.64 R24, [R1+0x3af0] ;  /* 0x003af00001187983 */ /* 0x001ee40000300a00 */
[----:B---3--:R-:W-:Y:S02]  /*36760*/  HMMA.16816.F32 R24, R16, R24, R8 ;  /* 0x000000181018723c */ /* 0x008fe40000001808 */
[----:B------:R-:W2:Y:S04]  /*36770*/  LDL.LU.64 R10, [R1+0x3ae8] ;  /* 0x003ae800010a7983 */ /* 0x000ea80000300a00 */
[----:B------:R-:W3:-:S15]  /*36780*/  LDL.LU.64 R8, [R1+0x3ae0] ;  /* 0x003ae00001087983 */ /* 0x000ede0000300a00 */
[----:B------:R-:W-:-:S02]  /*36790*/  NOP ;  /* 0x0000000000007918 */ /* 0x000fc40000000000 */
[----:B------:R0:W-:Y:S04]  /*367a0*/  STL.64 [R1+0x270], R24 ;  /* 0x0002701801007387 */ /* 0x0001e80000100a00 */
[----:B------:R-:W-:Y:S04]  /*367b0*/  STL [R1+0x278], R26 ;  /* 0x0002781a01007387 */ /* 0x000fe80000100800 */
[----:B0-----:R-:W4:Y:S01]  /*367c0*/  LDL.LU.64 R24, [R1+0x3ad8] ;  /* 0x003ad80001187983 */ /* 0x001f220000300a00 */
[----:B------:R-:W-:Y:S02]  /*367d0*/  IMAD.MOV.U32 R7, RZ, RZ, R29 ;  /* 0x000000ffff077224 */ /* 0x000fe400078e001d */
[----:B------:R-:W-:-:S05]  /*367e0*/  IMAD.MOV.U32 R29, RZ, RZ, R27 ;  /* 0x000000ffff1d7224 */ /* 0x000fca00078e001b */
[----:B------:R-:W-:Y:S01]  /*367f0*/  STL [R1+0x36e0], R29 ;  /* 0x0036e01d01007387 */ /* 0x000fe20000100800 */
[----:B----4-:R-:W-:Y:S06]  /*36800*/  HMMA.16816.F32 R12, R16, R24, R12 ;  /* 0x00000018100c723c */ /* 0x010fec000000180c */
[----:B------:R0:W-:Y:S04]  /*36810*/  STL.64 [R1+0x3a88], R24 ;  /* 0x003a881801007387 */ /* 0x0001e80000100a00 */
[----:B0-----:R-:W4:-:S13]  /*36820*/  LDL.LU R24, [R1+0x2c0] ;  /* 0x0002c00001187983 */ /* 0x001f1a0000300800 */
[----:B------:R-:W-:Y:S04]  /*36830*/  STL.64 [R1+0x290], R12 ;  /* 0x0002900c01007387 */ /* 0x000fe80000100a00 */
[----:B------:R-:W-:Y:S04]  /*36840*/  STL.64 [R1+0x298], R14 ;  /* 0x0002980e01007387 */ /* 0x000fe80000100a00 */
[----:B------:R-:W0:Y:S01]  /*36850*/  LDSM.16.MT88.4 R12, [R23+UR4+0x4000] ;  /* 0x00400004170c783b */ /* 0x000e220008004200 */
[----:B---3--:R-:W-:Y:S03]  /*36860*/  HMMA.16816.F32 R4, R16, R8, R4 ;  /* 0x000000081004723c */ /* 0x008fe60000001804 */
[----:B------:R-:W4:Y:S04]  /*36870*/  LDL.LU R25, [R1+0x2c4] ;  /* 0x0002c40001197983 */ /* 0x000f280000300800 */
[----:B------:R-:W4:Y:S04]  /*36880*/  LDL.LU R26, [R1+0x2c8] ;  /* 0x0002c800011a7983 */ /* 0x000f280000300800 */
[----:B------:R-:W4:Y:S01]  /*36890*/  LDL.LU R27, [R1+0x2cc] ;  /* 0x0002cc00011b7983 */ /* 0x000f220000300800 */
[----:B------:R-:W-:-:S03]  /*368a0*/  IMAD.MOV.U32 R22, RZ, RZ, R8 ;  /* 0x000000ffff167224 */ /* 0x000fc600078e0008 */
[----:B0-----:R-:W-:Y:S04]  /*368b0*/  STL.64 [R1+0x39a8], R14 ;  /* 0x0039a80e01007387 */ /* 0x001fe80000100a00 */
[----:B------:R2:W-:Y:S04]  /*368c0*/  STL.64 [R1+0x39a0], R12 ;  /* 0x0039a00c01007387 */ /* 0x0005e80000100a00 */
[----:B------:R-:W-:Y:S04]  /*368d0*/  STL.64 [R1+0x2a0], R4 ;  /* 0x0002a00401007387 */ /* 0x000fe80000100a00 */
[----:B------:R0:W-:Y:S01]  /*368e0*/  STL.64 [R1+0x2a8], R6 ;  /* 0x0002a80601007387 */ /* 0x0001e20000100a00 */
[----:B--2---:R-:W-:-:S02]  /*368f0*/  IMAD.MOV.U32 R12, RZ, RZ, R11 ;  /* 0x000000ffff0c7224 */ /* 0x004fc400078e000b */
[----:B------:R-:W-:Y:S01]  /*36900*/  IMAD.MOV.U32 R13, RZ, RZ, R10 ;  /* 0x000000ffff0d7224 */ /* 0x000fe200078e000a */
[----:B0-----:R-:W2:Y:S04]  /*36910*/  LDL.LU R6, [R1+0x3ad0] ;  /* 0x003ad00001067983 */ /* 0x001ea80000300800 */
[----:B------:R-:W4:Y:S01]  /*36920*/  LDL.LU.64 R4, [R1+0x3ac8] ;  /* 0x003ac80001047983 */ /* 0x000f220000300a00 */
[----:B------:R-:W-:-:S03]  /*36930*/  IMAD.MOV.U32 R7, RZ, RZ, R9 ;  /* 0x000000ffff077224 */ /* 0x000fc600078e0009 */
[----:B------:R-:W3:Y:S04]  /*36940*/  LDL.LU.64 R10, [R1+0x3ac0] ;  /* 0x003ac000010a7983 */ /* 0x000ee80000300a00 */
[----:B------:R-:W3:Y:S02]  /*36950*/  LDL.LU.64 R8, [R1+0x3ab8] ;  /* 0x003ab80001087983 */ /* 0x000ee40000300a00 */
[C---:B---3--:R-:W-:Y:S06]  /*36960*/  HMMA.16816.F32 R12, R16.reuse, R12, R8 ;  /* 0x0000000c100c723c */ /* 0x048fec0000001808 */
[----:B----4-:R-:W-:Y:S01]  /*36970*/  HMMA.16816.F32 R16, R16, R4, R24 ;  /* 0x000000041010723c */ /* 0x010fe20000001818 */
[----:B------:R-:W3:Y:S04]  /*36980*/  LDL.LU.64 R10, [R1+0x3ab0] ;  /* 0x003ab000010a7983 */ /* 0x000ee80000300a00 */
[----:B------:R-:W3:Y:S04]  /*36990*/  LDL.LU.64 R8, [R1+0x3aa8] ;  /* 0x003aa80001087983 */ /* 0x000ee80000300a00 */
[----:B------:R-:W-:Y:S08]  /*369a0*/  STL.64 [R1+0x3a58], R4 ;  /* 0x003a580401007387 */ /* 0x000ff00000100a00 */
[----:B------:R0:W-:Y:S04]  /*369b0*/  STL.64 [R1+0x2d0], R12 ;  /* 0x0002d00c01007387 */ /* 0x0001e80000100a00 */
[----:B------:R1:W-:Y:S04]  /*369c0*/  STL.64 [R1+0x2d8], R14 ;  /* 0x0002d80e01007387 */ /* 0x0003e80000100a00 */
[----:B0-----:R-:W4:Y:S04]  /*369d0*/  LDL.LU R12, [R1+0x4b0] ;  /* 0x0004b000010c7983 */ /* 0x001f280000300800 */
[----:B------:R-:W-:Y:S04]  /*369e0*/  STL.64 [R1+0x2c0], R16 ;  /* 0x0002c01001007387 */ /* 0x000fe80000100a00 */
[----:B------:R-:W-:Y:S04]  /*369f0*/  STL.64 [R1+0x2c8], R18 ;  /* 0x0002c81201007387 */ /* 0x000fe80000100a00 */
[----:B------:R-:W4:Y:S04]  /*36a00*/  LDL.LU R13, [R1+0x4b4] ;  /* 0x0004b400010d7983 */ /* 0x000f280000300800 */
[----:B-1----:R-:W3:Y:S04]  /*36a10*/  LDL.LU R14, [R1+0x4b8] ;  /* 0x0004b800010e7983 */ /* 0x002ee80000300800 */
[----:B------:R-:W3:Y:S01]  /*36a20*/  LDL.LU R15, [R1+0x4bc] ;  /* 0x0004bc00010f7983 */ /* 0x000ee20000300800 */
[----:B--2---:R-:W-:-:S02]  /*36a30*/  IMAD.MOV.U32 R24, RZ, RZ, R6 ;  /* 0x000000ffff187224 */ /* 0x004fc400078e0006 */
[----:B------:R-:W-:Y:S01]  /*36a40*/  IMAD.MOV.U32 R25, RZ, RZ, R2 ;  /* 0x000000ffff197224 */ /* 0x000fe200078e0002 */
[----:B------:R-:W0:Y:S04]  /*36a50*/  LDSM.16.MT88.4 R16, [R23+UR4+0x4080] ;  /* 0x004080041710783b */ /* 0x000e280008004200 */
[----:B---3--:R-:W-:Y:S04]  /*36a60*/  STL.64 [R1+0x39b8], R14 ;  /* 0x0039b80e01007387 */ /* 0x008fe80000100a00 */
[----:B----4-:R1:W-:Y:S04]  /*36a70*/  STL.64 [R1+0x39b0], R12 ;  /* 0x0039b00c01007387 */ /* 0x0103e80000100a00 */
[----:B------:R-:W2:Y:S04]  /*36a80*/  LDL.LU R4, [R1+0x580] ;  /* 0x0005800001047983 */ /* 0x000ea80000300800 */
[----:B------:R-:W2:Y:S04]  /*36a90*/  LDL.LU R5, [R1+0x584] ;  /* 0x0005840001057983 */ /* 0x000ea80000300800 */
[----:B------:R-:W2:Y:S01]  /*36aa0*/  LDL.LU R6, [R1+0x588] ;  /* 0x0005880001067983 */ /* 0x000ea20000300800 */
[----:B-1----:R-:W-:-:S02]  /*36ab0*/  IMAD.MOV.U32 R12, RZ, RZ, R22 ;  /* 0x000000ffff0c7224 */ /* 0x002fc400078e0016 */
[----:B------:R-:W-:Y:S02]  /*36ac0*/  IMAD.MOV.U32 R13, RZ, RZ, R7 ;  /* 0x000000ffff0d7224 */ /* 0x000fe400078e0007 */
[----:B------:R-:W2:Y:S04]  /*36ad0*/  LDL.LU R7, [R1+0x58c] ;  /* 0x00058c0001077983 */ /* 0x000ea80000300800 */
[----:B------:R1:W-:Y:S04]  /*36ae0*/  STL.64 [R1+0x3aa0], R24 ;  /* 0x003aa01801007387 */ /* 0x0003e80000100a00 */
[----:B-1----:R-:W2:Y:S04]  /*36af0*/  LDL.64 R24, [R1+0xe0] ;  /* 0x0000e00001187983 */ /* 0x002ea80000100a00 */
[----:B------:R1:W-:Y:S04]  /*36b00*/  STL.64 [R1+0x3a80], R12 ;  /* 0x003a800c01007387 */ /* 0x0003e80000100a00 */
[----:B-1----:R-:W3:Y:S04]  /*36b10*/  LDL.LU R12, [R1+0x560] ;  /* 0x00056000010c7983 */ /* 0x002ee80000300800 */
[----:B------:R-:W3:Y:S04]  /*36b20*/  LDL.LU R13, [R1+0x564] ;  /* 0x00056400010d7983 */ /* 0x000ee80000300800 */
[----:B------:R-:W4:Y:S04]  /*36b30*/  LDL.LU R14, [R1+0x568] ;  /* 0x00056800010e7983 */ /* 0x000f280000300800 */
[----:B------:R-:W4:Y:S04]  /*36b40*/  LDL.LU R15, [R1+0x56c] ;  /* 0x00056c00010f7983 */ /* 0x000f280000300800 */
[----:B----4-:R-:W-:Y:S04]  /*36b50*/  STL.64 [R1+0x3a98], R14 ;  /* 0x003a980e01007387 */ /* 0x010fe80000100a00 */
[----:B---3--:R1:W-:Y:S04]  /*36b60*/  STL.64 [R1+0x3a90], R12 ;  /* 0x003a900c01007387 */ /* 0x0083e80000100a00 */
[----:B-1----:R-:W3:Y:S04]  /*36b70*/  LDL.LU R12, [R1+0x570] ;  /* 0x00057000010c7983 */ /* 0x002ee80000300800 */
[----:B------:R-:W3:Y:S04]  /*36b80*/  LDL.LU R13, [R1+0x574] ;  /* 0x00057400010d7983 */ /* 0x000ee80000300800 */
[----:B------:R-:W3:Y:S04]  /*36b90*/  LDL.LU R14, [R1+0x578] ;  /* 0x00057800010e7983 */ /* 0x000ee80000300800 */
[----:B------:R-:W3:Y:S04]  /*36ba0*/  LDL.LU R15, [R1+0x57c] ;  /* 0x00057c00010f7983 */ /* 0x000ee80000300800 */
[----:B0-----:R-:W-:Y:S04]  /*36bb0*/  STL.64 [R1+0x3918], R18 ;  /* 0x0039181201007387 */ /* 0x001fe80000100a00 */
[----:B------:R0:W-:Y:S04]  /*36bc0*/  STL.64 [R1+0x3910], R16 ;  /* 0x0039101001007387 */ /* 0x0001e80000100a00 */
[----:B0-----:R-:W4:Y:S04]  /*36bd0*/  LDL.LU R16, [R1+0x2e0] ;  /* 0x0002e00001107983 */ /* 0x001f280000300800 */
[----:B------:R-:W4:Y:S04]  /*36be0*/  LDL.LU R17, [R1+0x2e4] ;  /* 0x0002e40001117983 */ /* 0x000f280000300800 */
[----:B------:R-:W2:Y:S04]  /*36bf0*/  LDL.LU R18, [R1+0x2e8] ;  /* 0x0002e80001127983 */ /* 0x000ea80000300800 */
[----:B------:R-:W2:Y:S04]  /*36c00*/  LDL.LU R19, [R1+0x2ec] ;  /* 0x0002ec0001137983 */ /* 0x000ea80000300800 */
[----:B--2---:R-:W-:Y:S04]  /*36c10*/  STL.64 [R1+0x39c8], R18 ;  /* 0x0039c81201007387 */ /* 0x004fe80000100a00 */
[----:B----4-:R0:W-:Y:S04]  /*36c20*/  STL.64 [R1+0x39c0], R16 ;  /* 0x0039c01001007387 */ /* 0x0101e80000100a00 */
[----:B0-----:R-:W2:Y:S04]  /*36c30*/  LDL.LU R16, [R1+0x4c0] ;  /* 0x0004c00001107983 */ /* 0x001ea80000300800 */
[----:B------:R-:W2:Y:S04]  /*36c40*/  LDL.LU R17, [R1+0x4c4] ;  /* 0x0004c40001117983 */ /* 0x000ea80000300800 */
[----:B------:R-:W4:Y:S04]  /*36c50*/  LDL.LU R18, [R1+0x4c8] ;  /* 0x0004c80001127983 */ /* 0x000f280000300800 */
[----:B------:R-:W4:Y:S01]  /*36c60*/  LDL.LU R19, [R1+0x4cc] ;  /* 0x0004cc0001137983 */ /* 0x000f220000300800 */
[----:B------:R-:W-:Y:S03]  /*36c70*/  HMMA.16816.F32 R4, R8, R24, R4 ;  /* 0x000000180804723c */ /* 0x000fe60000001804 */
[----:B----4-:R-:W-:Y:S04]  /*36c80*/  STL.64 [R1+0x39d8], R18 ;  /* 0x0039d81201007387 */ /* 0x010fe80000100a00 */
[----:B--2---:R0:W-:Y:S04]  /*36c90*/  STL.64 [R1+0x39d0], R16 ;  /* 0x0039d01001007387 */ /* 0x0041e80000100a00 */
[----:B0-----:R-:W2:Y:S04]  /*36ca0*/  LDL.LU R16, [R1+0x4d0] ;  /* 0x0004d00001107983 */ /* 0x001ea80000300800 */
[----:B------:R-:W2:Y:S04]  /*36cb0*/  LDL.LU R17, [R1+0x4d4] ;  /* 0x0004d40001117983 */ /* 0x000ea80000300800 */
[----:B------:R-:W4:Y:S04]  /*36cc0*/  LDL.LU R18, [R1+0x4d8] ;  /* 0x0004d80001127983 */ /* 0x000f280000300800 */
[----:B------:R-:W4:Y:S01]  /*36cd0*/  LDL.LU R19, [R1+0x4dc] ;  /* 0x0004dc0001137983 */ /* 0x000f220000300800 */
[----:B------:R-:W-:-:S03]  /*36ce0*/  IMAD.MOV.U32 R2, RZ, RZ, R25 ;  /* 0x000000ffff027224 */ /* 0x000fc600078e0019 */
[----:B----4-:R-:W-:Y:S04]  /*36cf0*/  STL.64 [R1+0x39e8], R18 ;  /* 0x0039e81201007387 */ /* 0x010fe80000100a00 */
[----:B--2---:R0:W-:Y:S04]  /*36d00*/  STL.64 [R1+0x39e0], R16 ;  /* 0x0039e01001007387 */ /* 0x0041e80000100a00 */
[----:B0-----:R-:W2:Y:S04]  /*36d10*/  LDL.64 R16, [R1+0xb0] ;  /* 0x0000b00001107983 */ /* 0x001ea80000100a00 */
[----:B------:R-:W-:Y:S04]  /*36d20*/  STL.64 [R1+0x300], R4 ;  /* 0x0003000401007387 */ /* 0x000fe80000100a00 */
[----:B------:R0:W-:Y:S02]  /*36d30*/  STL.64 [R1+0x308], R6 ;  /* 0x0003080601007387 */ /* 0x0001e40000100a00 */
[----:B0-----:R-:W-:-:S02]  /*36d40*/  IMAD.MOV.U32 R6, RZ, RZ, R24 ;  /* 0x000000ffff067224 */ /* 0x001fc400078e0018 */
[----:B------:R-:W3:Y:S02]  /*36d50*/  LDL.LU.64 R24, [R1+0x3aa0] ;  /* 0x003aa00001187983 */ /* 0x000ee40000300a00 */
[----:B---3--:R-:W-:Y:S02]  /*36d60*/  HMMA.16816.F32 R24, R8, R24, R12 ;  /* 0x000000180818723c */ /* 0x008fe4000000180c */
[----:B------:R-:W3:Y:S04]  /*36d70*/  LDL.LU.64 R14, [R1+0x3a98] ;  /* 0x003a9800010e7983 */ /* 0x000ee80000300a00 */
[----:B------:R-:W3:-:S15]  /*36d80*/  LDL.LU.64 R12, [R1+0x3a90] ;  /* 0x003a9000010c7983 */ /* 0x000ede0000300a00 */
[----:B------:R-:W-:-:S02]  /*36d90*/  NOP ;  /* 0x0000000000007918 */ /* 0x000fc40000000000 */
[----:B------:R0:W-:Y:S04]  /*36da0*/  STL.64 [R1+0x310], R24 ;  /* 0x0003101801007387 */ /* 0x0001e80000100a00 */
[----:B------:R-:W-:Y:S04]  /*36db0*/  STL.64 [R1+0x318], R26 ;  /* 0x0003181a01007387 */ /* 0x000fe80000100a00 */
[----:B0-----:R-:W4:Y:S01]  /*36dc0*/  LDL.LU.64 R24, [R1+0x3a88] ;  /* 0x003a880001187983 */ /* 0x001f220000300a00 */
[----:B---3--:R-:W-:-:S15]  /*36dd0*/  HMMA.16816.F32 R12, R8, R20, R12 ;  /* 0x00000014080c723c */ /* 0x008fde000000180c */
[----:B------:R-:W-:-:S08]  /*36de0*/  NOP ;  /* 0x0000000000007918 */ /* 0x000fd00000000000 */
[----:B------:R0:W-:Y:S04]  /*36df0*/  STL.64 [R1+0x320], R12 ;  /* 0x0003200c01007387 */ /* 0x0001e80000100a00 */
[----:B------:R1:W-:Y:S04]  /*36e00*/  STL.64 [R1+0x328], R14 ;  /* 0x0003280e01007387 */ /* 0x0003e80000100a00 */
[----:B0-----:R-:W4:Y:S04]  /*36e10*/  LDL.LU R12, [R1+0x540] ;  /* 0x00054000010c7983 */ /* 0x001f280000300800 */
[----:B------:R-:W4:Y:S04]  /*36e20*/  LDL.LU R13, [R1+0x544] ;  /* 0x00054400010d7983 */ /* 0x000f280000300800 */
[----:B-1----:R-:W4:Y:S04]  /*36e30*/  LDL.LU R14, [R1+0x548] ;  /* 0x00054800010e7983 */ /* 0x002f280000300800 */
[----:B------:R-:W4:Y:S04]  /*36e40*/  LDL.LU R15, [R1+0x54c] ;  /* 0x00054c00010f7983 */ /* 0x000f280000300800 */
[----:B------:R-:W-:Y:S04]  /*36e50*/  STL [R1+0x3a50], R23 ;  /* 0x003a501701007387 */ /* 0x000fe80000100800 */
[----:B------:R0:W-:Y:S04]  /*36e60*/  STL.64 [R1+0x3a48], R20 ;  /* 0x003a481401007387 */ /* 0x0001e80000100a00 */
[----:B0-----:R-:W2:Y:S04]  /*36e70*/  LDL.LU R20, [R1+0x550] ;  /* 0x0005500001147983 */ /* 0x001ea80000300800 */
[----:B------:R-:W2:Y:S04]  /*36e80*/  LDL.LU R21, [R1+0x554] ;  /* 0x0005540001157983 */ /* 0x000ea80000300800 */
[----:B------:R-:W2:Y:S04]  /*36e90*/  LDL.LU R22, [R1+0x558] ;  /* 0x0005580001167983 */ /* 0x000ea80000300800 */
[----:B------:R-:W2:Y:S02]  /*36ea0*/  LDL.LU R23, [R1+0x55c] ;  /* 0x00055c0001177983 */ /* 0x000ea40000300800 */
[----:B--2---:R-:W-:-:S15]  /*36eb0*/  HMMA.16816.F32 R20, R8, R16, R20 ;  /* 0x000000100814723c */ /* 0x004fde0000001814 */
[----:B------:R-:W-:-:S08]  /*36ec0*/  NOP ;  /* 0x0000000000007918 */ /* 0x000fd00000000000 */
[----:B------:R0:W-:Y:S04]  /*36ed0*/  STL.64 [R1+0x340], R20 ;  /* 0x0003401401007387 */ /* 0x0001e80000100a00 */
[----:B------:R1:W-:Y:S04]  /*36ee0*/  STL.64 [R1+0x348], R22 ;  /* 0x0003481601007387 */ /* 0x0003e80000100a00 */
[----:B0-----:R-:W2:Y:S04]  /*36ef0*/  LDL.LU R20, [R1+0x2f0] ;  /* 0x0002f00001147983 */ /* 0x001ea80000300800 */
[----:B------:R-:W2:Y:S04]  /*36f00*/  LDL.LU R21, [R1+0x2f4] ;  /* 0x0002f40001157983 */ /* 0x000ea80000300800 */
[----:B-1----:R-:W3:Y:S04]  /*36f10*/  LDL.LU R22, [R1+0x2f8] ;  /* 0x0002f80001167983 */ /* 0x002ee80000300800 */
[----:B------:R-:W3:Y:S04]  /*36f20*/  LDL.LU R23, [R1+0x2fc] ;  /* 0x0002fc0001177983 */ /* 0x000ee80000300800 */
        /* <DEDUP_REMOVED lines=12> */
[----:B------:R-:W3:Y:S04]  /*36ff0*/  LDL.64 R4, [R1+0x90] ;  /* 0x0000900001047983 */ /* 0x000ee80000100a00 */
[----:B------:R0:W-:Y:S04]  /*37000*/  STL.64 [R1+0x39f8], R16 ;  /* 0x0039f81001007387 */ /* 0x0001e80000100a00 */
[----:B0-----:R-:W2:Y:S04]  /*37010*/  LDL.LU R16, [R1+0x4f0] ;  /* 0x0004f00001107983 */ /* 0x001ea80000300800 */
[----:B------:R-:W2:Y:S04]  /*37020*/  LDL.LU R17, [R1+0x4f4] ;  /* 0x0004f40001117983 */ /* 0x000ea80000300800 */
[----:B------:R-:W3:Y:S04]  /*37030*/  LDL.LU R18, [R1+0x4f8] ;  /* 0x0004f80001127983 */ /* 0x000ee80000300800 */
[----:B------:R-:W3:Y:S01]  /*37040*/  LDL.LU R19, [R1+0x4fc] ;  /* 0x0004fc0001137983 */ /* 0x000ee20000300800 */
[C---:B----4-:R-:W-:Y:S03]  /*37050*/  HMMA.16816.F32 R12, R8.reuse, R24, R12 ;  /* 0x00000018080c723c */ /* 0x050fe6000000180c */
[----:B---3--:R-:W-:Y:S04]  /*37060*/  STL.64 [R1+0x3a08], R18 ;  /* 0x003a081201007387 */ /* 0x008fe80000100a00 */
[----:B--2---:R0:W-:Y:S04]  /*37070*/  STL.64 [R1+0x3a00], R16 ;  /* 0x003a001001007387 */ /* 0x0041e80000100a00 */
[----:B0-----:R-:W2:Y:S04]  /*37080*/  LDL.64 R16, [R1+0xd0] ;  /* 0x0000d00001107983 */ /* 0x001ea80000100a00 */
[----:B--2---:R-:W-:Y:S08]  /*37090*/  STL.64 [R1+0x3a20], R16 ;  /* 0x003a201001007387 */ /* 0x004ff00000100a00 */
[----:B------:R0:W-:Y:S04]  /*370a0*/  STL.64 [R1+0x370], R12 ;  /* 0x0003700c01007387 */ /* 0x0001e80000100a00 */
[----:B------:R-:W-:Y:S04]  /*370b0*/  STL.64 [R1+0x378], R14 ;  /* 0x0003780e01007387 */ /* 0x000fe80000100a00 */
[----:B0-----:R-:W2:Y:S04]  /*370c0*/  LDL.LU.64 R12, [R1+0x3a80] ;  /* 0x003a8000010c7983 */ /* 0x001ea80000300a00 */
        /* <DEDUP_REMOVED lines=9> */
[----:B------:R-:W4:Y:S04]  /*37160*/  LDL.LU R26, [R1+0x508] ;  /* 0x00050800011a7983 */ /* 0x000f280000300800 */
[----:B------:R-:W4:Y:S01]  /*37170*/  LDL.LU R27, [R1+0x50c] ;  /* 0x00050c00011b7983 */ /* 0x000f220000300800 */
[----:B--2---:R-:W-:Y:S03]  /*37180*/  HMMA.16816.F32 R20, R8, R12, R20 ;  /* 0x0000000c0814723c */ /* 0x004fe60000001814 */
[----:B----4-:R-:W-:Y:S04]  /*37190*/  STL.64 [R1+0x3a30], R26 ;  /* 0x003a301a01007387 */ /* 0x010fe80000100a00 */
[----:B---3--:R0:W-:Y:S04]  /*371a0*/  STL.64 [R1+0x3a28], R24 ;  /* 0x003a281801007387 */ /* 0x0081e80000100a00 */
[----:B0-----:R-:W2:Y:S04]  /*371b0*/  LDL.LU R24, [R1+0x510] ;  /* 0x0005100001187983 */ /* 0x001ea80000300800 */
[----:B------:R-:W2:Y:S04]  /*371c0*/  LDL.LU R25, [R1+0x514] ;  /* 0x0005140001197983 */ /* 0x000ea80000300800 */
[----:B------:R-:W2:Y:S04]  /*371d0*/  LDL.LU R26, [R1+0x518] ;  /* 0x00051800011a7983 */ /* 0x000ea80000300800 */
[----:B------:R-:W2:Y:S04]  /*371e0*/  LDL.LU R27, [R1+0x51c] ;  /* 0x00051c00011b7983 */ /* 0x000ea80000300800 */
[----:B------:R-:W-:Y:S04]  /*371f0*/  STL.64 [R1+0x380], R20 ;  /* 0x0003801401007387 */ /* 0x000fe80000100a00 */
[----:B------:R0:W-:Y:S04]  /*37200*/  STL.64 [R1+0x388], R22 ;  /* 0x0003881601007387 */ /* 0x0001e80000100a00 */
[----:B0-----:R-:W3:Y:S04]  /*37210*/  LDL.LU.64 R22, [R1+0x3a78] ;  /* 0x003a780001167983 */ /* 0x001ee80000300a00 */
[----:B------:R-:W3:Y:S01]  /*37220*/  LDL.LU.64 R20, [R1+0x3a70] ;  /* 0x003a700001147983 */ /* 0x000ee20000300a00 */
[----:B------:R-:W-:-:S02]  /*37230*/  IMAD.MOV.U32 R15, RZ, RZ, R4 ;  /* 0x000000ffff0f7224 */ /* 0x000fc400078e0004 */
[----:B------:R-:W-:Y:S01]  /*37240*/  IMAD.MOV.U32 R14, RZ, RZ, R5 ;  /* 0x000000ffff0e7224 */ /* 0x000fe200078e0005 */
[----:B---3--:R-:W-:-:S15]  /*37250*/  HMMA.16816.F32 R20, R8, R4, R20 ;  /* 0x000000040814723c */ /* 0x008fde0000001814 */
[----:B------:R-:W-:-:S08]  /*37260*/  NOP ;  /* 0x0000000000007918 */ /* 0x000fd00000000000 */
[----:B------:R-:W-:Y:S04]  /*37270*/  STL.64 [R1+0x3b0], R20 ;  /* 0x0003b01401007387 */ /* 0x000fe80000100a00 */
[----:B------:R0:W-:Y:S04]  /*37280*/  STL.64 [R1+0x3b8], R22 ;  /* 0x0003b81601007387 */ /* 0x0001e80000100a00 */
[----:B0-----:R-:W3:Y:S04]  /*37290*/  LDL.LU.64 R22, [R1+0x3a68] ;  /* 0x003a680001167983 */ /* 0x001ee80000300a00 */
[----:B------:R-:W3:Y:S04]  /*372a0*/  LDL.LU.64 R20, [R1+0x3a60] ;  /* 0x003a600001147983 */ /* 0x000ee80000300a00 */
[----:B------:R-:W3:Y:S01]  /*372b0*/  LDL.LU.64 R4, [R1+0x3a58] ;  /* 0x003a580001047983 */ /* 0x000ee20000300a00 */
[----:B------:R-:W-:Y:S01]  /*372c0*/  IMAD.MOV.U32 R16, RZ, RZ, R6 ;  /* 0x000000ffff107224 */ /* 0x000fe200078e0006 */
[----:B---3--:R-:W-:Y:S02]  /*372d0*/  HMMA.16816.F32 R8, R8, R4, R20 ;  /* 0x000000040808723c */ /* 0x008fe40000001814 */
[----:B------:R-:W3:Y:S04]  /*372e0*/  LDL.LU R23, [R1+0x3a50] ;  /* 0x003a500001177983 */ /* 0x000ee80000300800 */
[----:B------:R-:W4:Y:S04]  /*372f0*/  LDL.LU.64 R20, [R1+0x3a48] ;  /* 0x003a480001147983 */ /* 0x000f280000300a00 */
[----:B------:R-:W2:Y:S04]  /*37300*/  LDL.LU.64 R6, [R1+0x3a40] ;  /* 0x003a400001067983 */ /* 0x000ea80000300a00 */
[----:B------:R-:W2:Y:S01]  /*37310*/  LDL.LU.64 R4, [R1+0x3a38] ;  /* 0x003a380001047983 */ /* 0x000ea20000300a00 */
[----:B------:R-:W-:-:S08]  /*37320*/  IMAD.MOV.U32 R17, RZ, RZ, R2 ;  /* 0x000000ffff117224 */ /* 0x000fd000078e0002 */
[----:B------:R-:W-:Y:S04]  /*37330*/  STL.64 [R1+0x390], R8 ;  /* 0x0003900801007387 */ /* 0x000fe80000100a00 */
[----:B------:R-:W-:Y:S04]  /*37340*/  STL.64 [R1+0x398], R10 ;  /* 0x0003980a01007387 */ /* 0x000fe80000100a00 */
[----:B---3--:R-:W0:Y:S01]  /*37350*/  LDSM.16.MT88.4 R8, [R23+UR4+0x4100] ;  /* 0x004100041708783b */ /* 0x008e220008004200 */
[C---:B--2---:R-:W-:Y:S03]  /*37360*/  HMMA.16816.F32 R16, R4.reuse, R16, R24 ;  /* 0x000000100410723c */ /* 0x044fe60000001818 */
[----:B0-----:R-:W-:Y:S04]  /*37370*/  STL.64 [R1+0x3870], R10 ;  /* 0x0038700a01007387 */ /* 0x001fe80000100a00 */
[----:B------:R0:W-:Y:S04]  /*37380*/  STL.64 [R1+0x3868], R8 ;  /* 0x0038680801007387 */ /* 0x0001e80000100a00 */
[----:B0-----:R-:W2:Y:S04]  /*37390*/  LDL.LU.64 R8, [R1+0x80] ;  /* 0x0000800001087983 */ /* 0x001ea80000300a00 */
[----:B------:R-:W3:Y:S04]  /*373a0*/  LDL.LU.64 R26, [R1+0x3a30] ;  /* 0x003a3000011a7983 */ /* 0x000ee80000300a00 */
[----:B------:R-:W3:Y:S04]  /*373b0*/  LDL.LU.64 R24, [R1+0x3a28] ;  /* 0x003a280001187983 */ /* 0x000ee80000300a00 */
[----:B------:R0:W-:Y:S04]  /*373c0*/  STL.64 [R1+0x3c0], R16 ;  /* 0x0003c01001007387 */ /* 0x0001e80000100a00 */
[----:B------:R-:W-:Y:S04]  /*373d0*/  STL.64 [R1+0x3c8], R18 ;  /* 0x0003c81201007387 */ /* 0x000fe80000100a00 */
[----:B0-----:R-:W3:Y:S02]  /*373e0*/  LDL.LU.64 R16, [R1+0x3a20] ;  /* 0x003a200001107983 */ /* 0x001ee40000300a00 */
[----:B---3--:R-:W-:Y:S06]  /*373f0*/  HMMA.16816.F32 R24, R4, R16, R24 ;  /* 0x000000100418723c */ /* 0x008fec0000001818 */
[----:B------:R-:W-:-:S02]  /*37400*/  IMAD.MOV.U32 R28, RZ, RZ, R16 ;  /* 0x000000ffff1c7224 */ /* 0x000fc400078e0010 */
[----:B------:R-:W-:-:S15]  /*37410*/  IMAD.MOV.U32 R2, RZ, RZ, R17 ;  /* 0x000000ffff027224 */ /* 0x000fde00078e0011 */
[----:B------:R-:W-:Y:S04]  /*37420*/  STL.64 [R1+0x3d0], R24 ;  /* 0x0003d01801007387 */ /* 0x000fe80000100a00 */
[----:B------:R0:W-:Y:S04]  /*37430*/  STL.64 [R1+0x3d8], R26 ;  /* 0x0003d81a01007387 */ /* 0x0001e80000100a00 */
[----:B0-----:R-:W3:Y:S04]  /*37440*/  LDL.LU.64 R26, [R1+0x3a18] ;  /* 0x003a1800011a7983 */ /* 0x001ee80000300a00 */
[----:B------:R-:W3:Y:S04]  /*37450*/  LDL.LU.64 R24, [R1+0x3a10] ;  /* 0x003a100001187983 */ /* 0x000ee80000300a00 */
[----:B------:R-:W4:Y:S04]  /*37460*/  LDL.LU.64 R18, [R1+0x3a08] ;  /* 0x003a080001127983 */ /* 0x000f280000300a00 */
[----:B------:R-:W4:Y:S02]  /*37470*/  LDL.LU.64 R16, [R1+0x3a00] ;  /* 0x003a000001107983 */ /* 0x000f240000300a00 */
[----:B----4-:R-:W-:-:S15]  /*37480*/  HMMA.16816.F32 R16, R4, R20, R16 ;  /* 0x000000140410723c */ /* 0x010fde0000001810 */
[----:B------:R-:W-:-:S08]  /*37490*/  NOP ;  /* 0x0000000000007918 */ /* 0x000fd00000000000 */
[----:B------:R0:W-:Y:S04]  /*374a0*/  STL.64 [R1+0x3e0], R16 ;  /* 0x0003e01001007387 */ /* 0x0001e80000100a00 */
[----:B------:R-:W-:Y:S04]  /*374b0*/  STL.64 [R1+0x3e8], R18 ;  /* 0x0003e81201007387 */ /* 0x000fe80000100a00 */
[----:B0-----:R-:W3:Y:S04]  /*374c0*/  LDL.LU.64 R16, [R1+0x39f8] ;  /* 0x0039f80001107983 */ /* 0x001ee80000300a00 */
[----:B------:R-:W-:Y:S01]  /*374d0*/  STL.64 [R1+0x3978], R20 ;  /* 0x0039781401007387 */ /* 0x000fe20000100a00 */
[----:B---3--:R-:W-:Y:S06]  /*374e0*/  HMMA.16816.F32 R24, R4, R16, R24 ;  /* 0x000000100418723c */ /* 0x008fec0000001818 */
[----:B------:R-:W-:-:S02]  /*374f0*/  IMAD.MOV.U32 R11, RZ, RZ, R16 ;  /* 0x000000ffff0b7224 */ /* 0x000fc400078e0010 */
[----:B------:R-:W-:-:S15]  /*37500*/  IMAD.MOV.U32 R10, RZ, RZ, R17 ;  /* 0x000000ffff0a7224 */ /* 0x000fde00078e0011 */
[----:B------:R0:W-:Y:S04]  /*37510*/  STL.64 [R1+0x400], R24 ;  /* 0x0004001801007387 */ /* 0x0001e80000100a00 */
[----:B------:R-:W-:Y:S04]  /*37520*/  STL.64 [R1+0x408], R26 ;  /* 0x0004081a01007387 */ /* 0x000fe80000100a00 */
[----:B0-----:R-:W3:Y:S04]  /*37530*/  LDL.LU.64 R24, [R1+0x39f0] ;  /* 0x0039f00001187983 */ /* 0x001ee80000300a00 */
[----:B------:R-:W3:Y:S04]  /*37540*/  LDL.LU.64 R18, [R1+0x39e8] ;  /* 0x0039e80001127983 */ /* 0x000ee80000300a00 */
[----:B------:R-:W3:Y:S02]  /*37550*/  LDL.LU.64 R16, [R1+0x39e0] ;  /* 0x0039e00001107983 */ /* 0x000ee40000300a00 */
[----:B---3--:R-:W-:-:S15]  /*37560*/  HMMA.16816.F32 R16, R4, R24, R16 ;  /* 0x000000180410723c */ /* 0x008fde0000001810 */
[----:B------:R-:W-:-:S08]  /*37570*/  NOP ;  /* 0x0000000000007918 */ /* 0x000fd00000000000 */
[----:B------:R-:W-:Y:S04]  /*37580*/  STL.64 [R1+0x410], R16 ;  /* 0x0004101001007387 */ /* 0x000fe80000100a00 */
[----:B------:R0:W-:Y:S04]  /*37590*/  STL.64 [R1+0x418], R18 ;  /* 0x0004181201007387 */ /* 0x0001e80000100a00 */
[----:B0-----:R-:W3:Y:S04]  /*375a0*/  LDL.LU.64 R18, [R1+0x39d8] ;  /* 0x0039d80001127983 */ /* 0x001ee80000300a00 */
[----:B------:R-:W3:Y:S04]  /*375b0*/  LDL.LU.64 R16, [R1+0x39d0] ;  /* 0x0039d00001107983 */ /* 0x000ee80000300a00 */
[----:B------:R0:W-:Y:S02]  /*375c0*/  STL.64 [R1+0x3958], R24 ;  /* 0x0039581801007387 */ /* 0x0001e40000100a00 */
[----:B0-----:R-:W-:-:S02]  /*375d0*/  IMAD.MOV.U32 R24, RZ, RZ, R15 ;  /* 0x000000ffff187224 */ /* 0x001fc400078e000f */
[----:B------:R-:W-:Y:S02]  /*375e0*/  IMAD.MOV.U32 R25, RZ, RZ, R14 ;  /* 0x000000ffff197224 */ /* 0x000fe400078e000e */
[----:B---3--:R-:W-:Y:S01]  /*375f0*/  HMMA.16816.F32 R12, R4, R12, R16 ;  /* 0x0000000c040c723c */ /* 0x008fe20000001810 */
[----:B------:R-:W2:Y:S04]  /*37600*/  LDL.LU.64 R18, [R1+0x39c8] ;  /* 0x0039c80001127983 */ /* 0x000ea80000300a00 */
[----:B------:R-:W2:-:S15]  /*37610*/  LDL.LU.64 R16, [R1+0x39c0] ;  /* 0x0039c00001107983 */ /* 0x000e9e0000300a00 */
[----:B------:R-:W-:-:S03]  /*37620*/  NOP ;  /* 0x0000000000007918 */ /* 0x000fc60000000000 */
[----:B------:R-:W-:Y:S04]  /*37630*/  STL.64 [R1+0x420], R12 ;  /* 0x0004200c01007387 */ /* 0x000fe80000100a00 */
[----:B------:R0:W-:Y:S04]  /*37640*/  STL.64 [R1+0x428], R14 ;  /* 0x0004280e01007387 */ /* 0x0001e80000100a00 */
[----:B0-----:R-:W3:Y:S04]  /*37650*/  LDL.LU.64 R14, [R1+0x39b8] ;  /* 0x0039b800010e7983 */ /* 0x001ee80000300a00 */
[----:B------:R-:W3:Y:S01]  /*37660*/  LDL.LU.64 R12, [R1+0x39b0] ;  /* 0x0039b000010c7983 */ /* 0x000ee20000300a00 */
[C---:B--2---:R-:W-:Y:S06]  /*37670*/  HMMA.16816.F32 R16, R4.reuse, R8, R16 ;  /* 0x000000080410723c */ /* 0x044fec0000001810 */
[----:B---3--:R-:W-:Y:S01]  /*37680*/  HMMA.16816.F32 R24, R4, R24, R12 ;  /* 0x000000180418723c */ /* 0x008fe2000000180c */
[----:B------:R-:W0:Y:S04]  /*37690*/  LDSM.16.MT88.4 R4, [R23+UR4+0x4180] ;  /* 0x004180041704783b */ /* 0x000e280008004200 */
[----:B------:R-:W2:Y:S04]  /*376a0*/  LDL.LU.64 R14, [R1+0x39a8] ;  /* 0x0039a800010e7983 */ /* 0x000ea80000300a00 */
[----:B------:R-:W2:Y:S04]  /*376b0*/  LDL.LU.64 R12, [R1+0x39a0] ;  /* 0x0039a000010c7983 */ /* 0x000ea80000300a00 */
[----:B------:R-:W-:Y:S10]  /*376c0*/  STL.64 [R1+0x3920], R8 ;  /* 0x0039200801007387 */ /* 0x000ff40000100a00 */
[----:B------:R-:W-:Y:S04]  /*376d0*/  STL.64 [R1+0x440], R24 ;  /* 0x0004401801007387 */ /* 0x000fe80000100a00 */
[----:B------:R-:W-:Y:S04]  /*376e0*/  STL.64 [R1+0x448], R26 ;  /* 0x0004481a01007387 */ /* 0x000fe80000100a00 */
[----:B------:R-:W-:Y:S04]  /*376f0*/  STL.64 [R1+0x430], R16 ;  /* 0x0004301001007387 */ /* 0x000fe80000100a00 */
[----:B------:R-:W-:Y:S04]  /*37700*/  STL.64 [R1+0x438], R18 ;  /* 0x0004381201007387 */ /* 0x000fe80000100a00 */
[----:B0-----:R-:W-:Y:S04]  /*37710*/  STL.64 [R1+0x37e0], R6 ;  /* 0x0037e00601007387 */ /* 0x001fe80000100a00 */
[----:B------:R0:W-:Y:S04]  /*37720*/  STL.64 [R1+0x37d8], R4 ;  /* 0x0037d80401007387 */ /* 0x0001e80000100a00 */
[----:B0-----:R-:W3:Y:S04]  /*37730*/  LDL.LU R4, [R1+0x220] ;  /* 0x0002200001047983 */ /* 0x001ee80000300800 */
[----:B------:R-:W3:Y:S04]  /*37740*/  LDL.LU R5, [R1+0x224] ;  /* 0x0002240001057983 */ /* 0x000ee80000300800 */
[----:B------:R-:W4:Y:S04]  /*37750*/  LDL.LU R6, [R1+0x228] ;  /* 0x0002280001067983 */ /* 0x000f280000300800 */
        /* <DEDUP_REMOVED lines=13> */
[----:B0-----:R-:W2:Y:S04]  /*37830*/  LDL.64 R16, [R1+0xa0] ;  /* 0x0000a00001107983 */ /* 0x001ea80000100a00 */
[----:B--2---:R0:W-:Y:S04]  /*37840*/  STL.64 [R1+0x3950], R16 ;  /* 0x0039501001007387 */ /* 0x0041e80000100a00 */
        /* <DEDUP_REMOVED lines=12> */
[----:B0-----:R-:W2:Y:S04]  /*37910*/  LDL.64 R20, [R1+0xe0] ;  /* 0x0000e00001147983 */ /* 0x001ea80000100a00 */
[----:B---3--:R-:W-:Y:S04]  /*37920*/  STL.64 [R1+0x3968], R18 ;  /* 0x0039681201007387 */ /* 0x008fe80000100a00 */
[----:B------:R-:W-:Y:S04]  /*37930*/  STL.64 [R1+0x3960], R16 ;  /* 0x0039601001007387 */ /* 0x000fe80000100a00 */
[----:B------:R0:W-:Y:S04]  /*37940*/  STL.64 [R1+0x3970], R24 ;  /* 0x0039701801007387 */ /* 0x0001e80000100a00 */
[----:B0-----:R-:W3:Y:S04]  /*37950*/  LDL.LU R24, [R1+0x5f0] ;  /* 0x0005f00001187983 */ /* 0x001ee80000300800 */
[----:B------:R-:W3:Y:S04]  /*37960*/  LDL.LU R25, [R1+0x5f4] ;  /* 0x0005f40001197983 */ /* 0x000ee80000300800 */
[----:B------:R-:W4:Y:S04]  /*37970*/  LDL.LU R26, [R1+0x5f8] ;  /* 0x0005f800011a7983 */ /* 0x000f280000300800 */
[----:B------:R-:W4:Y:S04]  /*37980*/  LDL.LU R27, [R1+0x5fc] ;  /* 0x0005fc00011b7983 */ /* 0x000f280000300800 */
[----:B----4-:R-:W-:Y:S04]  /*37990*/  STL.64 [R1+0x3998], R26 ;  /* 0x0039981a01007387 */ /* 0x010fe80000100a00 */
[----:B---3--:R0:W-:Y:S04]  /*379a0*/  STL.64 [R1+0x3990], R24 ;  /* 0x0039901801007387 */ /* 0x0081e80000100a00 */
[----:B0-----:R-:W2:Y:S04]  /*379b0*/  LDL.LU R24, [R1+0x610] ;  /* 0x0006100001187983 */ /* 0x001ea80000300800 */
[----:B------:R-:W2:Y:S04]  /*379c0*/  LDL.LU R25, [R1+0x614] ;  /* 0x0006140001197983 */ /* 0x000ea80000300800 */
[----:B------:R-:W2:Y:S04]  /*379d0*/  LDL.LU R26, [R1+0x618] ;  /* 0x00061800011a7983 */ /* 0x000ea80000300800 */
[----:B------:R-:W2:Y:S04]  /*379e0*/  LDL.LU R27, [R1+0x61c] ;  /* 0x00061c00011b7983 */ /* 0x000ea80000300800 */
[----:B------:R-:W3:Y:S04]  /*379f0*/  LDL.LU R16, [R1+0x5e0] ;  /* 0x0005e00001107983 */ /* 0x000ee80000300800 */
[----:B------:R-:W3:Y:S04]  /*37a00*/  LDL.LU R17, [R1+0x5e4] ;  /* 0x0005e40001117983 */ /* 0x000ee80000300800 */
[----:B------:R-:W3:Y:S04]  /*37a10*/  LDL.LU R18, [R1+0x5e8] ;  /* 0x0005e80001127983 */ /* 0x000ee80000300800 */
[----:B------:R-:W3:Y:S04]  /*37a20*/  LDL.LU R19, [R1+0x5ec] ;  /* 0x0005ec0001137983 */ /* 0x000ee80000300800 */
[----:B------:R-:W4:Y:S04]  /*37a30*/  LDL.64 R8, [R1+0x90] ;  /* 0x0000900001087983 */ /* 0x000f280000100a00 */
[----:B----4-:R0:W-:Y:S04]  /*37a40*/  STL.64 [R1+0x3948], R8 ;  /* 0x0039480801007387 */ /* 0x0101e80000100a00 */
[----:B0-----:R-:W4:Y:S04]  /*37a50*/  LDL.LU R8, [R1+0x5c0] ;  /* 0x0005c00001087983 */ /* 0x001f280000300800 */
[----:B------:R-:W4:Y:S04]  /*37a60*/  LDL.LU R9, [R1+0x5c4] ;  /* 0x0005c40001097983 */ /* 0x000f280000300800 */
[----:B------:R-:W4:Y:S04]  /*37a70*/  LDL.LU R10, [R1+0x5c8] ;  /* 0x0005c800010a7983 */ /* 0x000f280000300800 */
[----:B------:R-:W4:Y:S04]  /*37a80*/  LDL.LU R11, [R1+0x5cc] ;  /* 0x0005cc00010b7983 */ /* 0x000f280000300800 */
[----:B------:R-:W-:Y:S04]  /*37a90*/  STL.64 [R1+0x38d8], R6 ;  /* 0x0038d80601007387 */ /* 0x000fe80000100a00 */
[----:B------:R0:W-:Y:S04]  /*37aa0*/  STL.64 [R1+0x38d0], R4 ;  /* 0x0038d00401007387 */ /* 0x0001e80000100a00 */
[----:B0-----:R-:W3:Y:S04]  /*37ab0*/  LDL.LU R4, [R1+0x240] ;  /* 0x0002400001047983 */ /* 0x001ee80000300800 */
[----:B------:R-:W3:Y:S04]  /*37ac0*/  LDL.LU R5, [R1+0x244] ;  /* 0x0002440001057983 */ /* 0x000ee80000300800 */
[----:B------:R-:W4:Y:S04]  /*37ad0*/  LDL.LU R6, [R1+0x248] ;  /* 0x0002480001067983 */ /* 0x000f280000300800 */
[----:B------:R-:W4:Y:S01]  /*37ae0*/  LDL.LU R7, [R1+0x24c] ;  /* 0x00024c0001077983 */ /* 0x000f220000300800 */
[----:B--2---:R-:W-:Y:S03]  /*37af0*/  HMMA.16816.F32 R24, R12, R20, R24 ;  /* 0x000000140c18723c */ /* 0x004fe60000001818 */
[----:B----4-:R0:W-:Y:S04]  /*37b00*/  STL.64 [R1+0x38e8], R6 ;  /* 0x0038e80601007387 */ /* 0x0101e80000100a00 */
[----:B---3--:R1:W-:-:S15]  /*37b10*/  STL.64 [R1+0x38e0], R4 ;  /* 0x0038e00401007387 */ /* 0x0083de0000100a00 */
[----:B------:R-:W-:-:S01]  /*37b20*/  NOP ;  /* 0x0000000000007918 */ /* 0x000fc20000000000 */
[----:B------:R-:W-:Y:S04]  /*37b30*/  STL.64 [R1+0x450], R24 ;  /* 0x0004501801007387 */ /* 0x000fe80000100a00 */
[----:B------:R2:W-:Y:S01]  /*37b40*/  STL.64 [R1+0x458], R26 ;  /* 0x0004581a01007387 */ /* 0x0005e20000100a00 */
[----:B0-----:R-:W-:Y:S02]  /*37b50*/  IMAD.MOV.U32 R6, RZ, RZ, R20 ;  /* 0x000000ffff067224 */ /* 0x001fe400078e0014 */
[----:B-1----:R-:W-:Y:S01]  /*37b60*/  IMAD.MOV.U32 R5, RZ, RZ, R2 ;  /* 0x000000ffff057224 */ /* 0x002fe200078e0002 */
[----:B--2---:R-:W2:Y:S04]  /*37b70*/  LDL.LU.64 R26, [R1+0x3998] ;  /* 0x00399800011a7983 */ /* 0x004ea80000300a00 */
[----:B------:R-:W2:Y:S01]  /*37b80*/  LDL.LU.64 R24, [R1+0x3990] ;  /* 0x0039900001187983 */ /* 0x000ea20000300a00 */
[----:B------:R-:W-:-:S03]  /*37b90*/  IMAD.MOV.U32 R2, RZ, RZ, R21 ;  /* 0x000000ffff027224 */ /* 0x000fc600078e0015 */
[----:B------:R-:W3:Y:S04]  /*37ba0*/  LDL.LU.64 R22, [R1+0x3988] ;  /* 0x0039880001167983 */ /* 0x000ee80000300a00 */
[----:B------:R-:W3:Y:S01]  /*37bb0*/  LDL.LU.64 R20, [R1+0x3980] ;  /* 0x0039800001147983 */ /* 0x000ee20000300a00 */
[----:B------:R-:W-:-:S07]  /*37bc0*/  IMAD.MOV.U32 R4, RZ, RZ, R28 ;  /* 0x000000ffff047224 */ /* 0x000fce00078e001c */
[----:B---3--:R-:W-:-:S15]  /*37bd0*/  HMMA.16816.F32 R20, R12, R4, R20 ;  /* 0x000000040c14723c */ /* 0x008fde0000001814 */
[----:B------:R-:W-:-:S08]  /*37be0*/  NOP ;  /* 0x0000000000007918 */ /* 0x000fd00000000000 */
[----:B------:R0:W-:Y:S04]  /*37bf0*/  STL.64 [R1+0x460], R20 ;  /* 0x0004601401007387 */ /* 0x0001e80000100a00 */
[----:B------:R-:W-:Y:S04]  /*37c00*/  STL.64 [R1+0x468], R22 ;  /* 0x0004681601007387 */ /* 0x000fe80000100a00 */
[----:B0-----:R-:W2:Y:S04]  /*37c10*/  LDL.LU.64 R20, [R1+0x3978] ;  /* 0x0039780001147983 */ /* 0x001ea80000300a00 */
[----:B------:R-:W-:Y:S01]  /*37c20*/  STL.64 [R1+0x38f8], R4 ;  /* 0x0038f80401007387 */ /* 0x000fe20000100a00 */
[----:B--2---:R-:W-:-:S15]  /*37c30*/  HMMA.16816.F32 R24, R12, R20, R24 ;  /* 0x000000140c18723c */ /* 0x004fde0000001818 */
[----:B------:R-:W-:-:S08]  /*37c40*/  NOP ;  /* 0x0000000000007918 */ /* 0x000fd00000000000 */
[----:B------:R0:W-:Y:S04]  /*37c50*/  STL.64 [R1+0x470], R24 ;  /* 0x0004701801007387 */ /* 0x0001e80000100a00 */
[----:B------:R-:W-:Y:S04]  /*37c60*/  STL.64 [R1+0x478], R26 ;  /* 0x0004781a01007387 */ /* 0x000fe80000100a00 */
[----:B0-----:R-:W2:Y:S04]  /*37c70*/  LDL.LU.64 R24, [R1+0x3970] ;  /* 0x0039700001187983 */ /* 0x001ea80000300a00 */
[----:B------:R0:W-:Y:S04]  /*37c80*/  STL.64 [R1+0x38f0], R20 ;  /* 0x0038f01401007387 */ /* 0x0001e80000100a00 */
[----:B0-----:R-:W3:Y:S04]  /*37c90*/  LDL.LU R20, [R1+0x260] ;  /* 0x0002600001147983 */ /* 0x001ee80000300800 */
[----:B------:R-:W3:Y:S04]  /*37ca0*/  LDL.LU R21, [R1+0x264] ;  /* 0x0002640001157983 */ /* 0x000ee80000300800 */
[----:B------:R-:W4:Y:S04]  /*37cb0*/  LDL.LU R22, [R1+0x268] ;  /* 0x0002680001167983 */ /* 0x000f280000300800 */
[----:B------:R-:W4:Y:S01]  /*37cc0*/  LDL.LU R23, [R1+0x26c] ;  /* 0x00026c0001177983 */ /* 0x000f220000300800 */
[C---:B--2---:R-:W-:Y:S03]  /*37cd0*/  HMMA.16816.F32 R24, R12.reuse, R24, R16 ;  /* 0x000000180c18723c */ /* 0x044fe60000001810 */
[----:B----4-:R-:W-:Y:S04]  /*37ce0*/  STL.64 [R1+0x3908], R22 ;  /* 0x0039081601007387 */ /* 0x010fe80000100a00 */
[----:B---3--:R0:W-:Y:S04]  /*37cf0*/  STL.64 [R1+0x3900], R20 ;  /* 0x0039001401007387 */ /* 0x0081e80000100a00 */
[----:B0-----:R-:W2:Y:S04]  /*37d00*/  LDL.LU R20, [R1+0x280] ;  /* 0x0002800001147983 */ /* 0x001ea80000300800 */
[----:B------:R-:W2:Y:S04]  /*37d10*/  LDL.LU R21, [R1+0x284] ;  /* 0x0002840001157983 */ /* 0x000ea80000300800 */
[----:B------:R-:W2:Y:S04]  /*37d20*/  LDL.LU R22, [R1+0x288] ;  /* 0x0002880001167983 */ /* 0x000ea80000300800 */
[----:B------:R-:W2:Y:S04]  /*37d30*/  LDL.LU R23, [R1+0x28c] ;  /* 0x00028c0001177983 */ /* 0x000ea80000300800 */
[----:B------:R-:W3:Y:S04]  /*37d40*/  LDL.LU.64 R18, [R1+0x3968] ;  /* 0x0039680001127983 */ /* 0x000ee80000300a00 */
[----:B------:R-:W3:Y:S04]  /*37d50*/  LDL.LU.64 R16, [R1+0x3960] ;  /* 0x0039600001107983 */ /* 0x000ee80000300a00 */
[----:B------:R0:W-:Y:S04]  /*37d60*/  STL.64 [R1+0x480], R24 ;  /* 0x0004801801007387 */ /* 0x0001e80000100a00 */
[----:B------:R-:W-:Y:S04]  /*37d70*/  STL.64 [R1+0x488], R26 ;  /* 0x0004881a01007387 */ /* 0x000fe80000100a00 */
[----:B0-----:R-:W3:Y:S02]  /*37d80*/  LDL.LU.64 R24, [R1+0x3958] ;  /* 0x0039580001187983 */ /* 0x001ee40000300a00 */
[----:B---3--:R-:W-:-:S15]  /*37d90*/  HMMA.16816.F32 R16, R12, R24, R16 ;  /* 0x000000180c10723c */ /* 0x008fde0000001810 */
[----:B------:R-:W-:-:S08]  /*37da0*/  NOP ;  /* 0x0000000000007918 */ /* 0x000fd00000000000 */
[----:B------:R0:W-:Y:S04]  /*37db0*/  STL.64 [R1+0x490], R16 ;  /* 0x0004901001007387 */ /* 0x0001e80000100a00 */
[----:B------:R-:W-:Y:S04]  /*37dc0*/  STL.64 [R1+0x498], R18 ;  /* 0x0004981201007387 */ /* 0x000fe80000100a00 */
[----:B0-----:R-:W3:Y:S02]  /*37dd0*/  LDL.LU.64 R16, [R1+0x3950] ;  /* 0x0039500001107983 */ /* 0x001ee40000300a00 */
[----:B---3--:R-:W-:Y:S06]  /*37de0*/  HMMA.16816.F32 R8, R12, R16, R8 ;  /* 0x000000100c08723c */ /* 0x008fec0000001808 */
[----:B------:R-:W-:-:S15]  /*37df0*/  IMAD.MOV.U32 R28, RZ, RZ, R17 ;  /* 0x000000ffff1c7224 */ /* 0x000fde00078e0011 */
[----:B------:R-:W-:-:S02]  /*37e00*/  NOP ;  /* 0x0000000000007918 */ /* 0x000fc40000000000 */
[----:B------:R0:W-:Y:S04]  /*37e10*/  STL.64 [R1+0x4b0], R8 ;  /* 0x0004b00801007387 */ /* 0x0001e80000100a00 */
[----:B------:R-:W-:Y:S04]  /*37e20*/  STL.64 [R1+0x4b8], R10 ;  /* 0x0004b80a01007387 */ /* 0x000fe80000100a00 */
[----:B0-----:R-:W3:Y:S04]  /*37e30*/  LDL.LU.64 R8, [R1+0x3948] ;  /* 0x0039480001087983 */ /* 0x001ee80000300a00 */
[----:B------:R-:W3:Y:S04]  /*37e40*/  LDL.LU.64 R18, [R1+0x3940] ;  /* 0x0039400001127983 */ /* 0x000ee80000300a00 */
[----:B------:R-:W3:Y:S01]  /*37e50*/  LDL.LU.64 R16, [R1+0x3938] ;  /* 0x0039380001107983 */ /* 0x000ee20000300a00 */
        /* <DEDUP_REMOVED lines=8> */
[----:B------:R-:W3:Y:S01]  /*37ee0*/  LDL.LU.64 R8, [R1+0x3920] ;  /* 0x0039200001087983 */ /* 0x000ee20000300a00 */
[----:B------:R-:W-:Y:S01]  /*37ef0*/  IMAD.MOV.U32 R4, RZ, RZ, R6 ;  /* 0x000000ffff047224 */ /* 0x000fe200078e0006 */
[----:B---3--:R-:W-:Y:S02]  /*37f00*/  HMMA.16816.F32 R12, R12, R8, R16 ;  /* 0x000000080c0c723c */ /* 0x008fe40000001810 */
[----:B------:R-:W2:Y:S04]  /*37f10*/  LDL.LU.64 R18, [R1+0x3918] ;  /* 0x0039180001127983 */ /* 0x000ea80000300a00 */
[----:B------:R-:W2:-:S15]  /*37f20*/  LDL.LU.64 R16, [R1+0x3910] ;  /* 0x0039100001107983 */ /* 0x000e9e0000300a00 */
[----:B------:R-:W-:-:S02]  /*37f30*/  NOP ;  /* 0x0000000000007918 */ /* 0x000fc40000000000 */
[----:B------:R0:W-:Y:S04]  /*37f40*/  STL.64 [R1+0x4a0], R12 ;  /* 0x0004a00c01007387 */ /* 0x0001e80000100a00 */
[----:B------:R-:W-:Y:S04]  /*37f50*/  STL.64 [R1+0x4a8], R14 ;  /* 0x0004a80e01007387 */ /* 0x000fe80000100a00 */
[----:B0-----:R-:W3:Y:S04]  /*37f60*/  LDL.LU.64 R12, [R1+0xb0] ;  /* 0x0000b000010c7983 */ /* 0x001ee80000300a00 */
[----:B------:R0:W-:Y:S04]  /*37f70*/  STL.64 [R1+0x3888], R8 ;  /* 0x0038880801007387 */ /* 0x0001e80000100a00 */
[----:B0-----:R-:W3:Y:S04]  /*37f80*/  LDL.LU R8, [R1+0x230] ;  /* 0x0002300001087983 */ /* 0x001ee80000300800 */
[----:B------:R-:W3:Y:S01]  /*37f90*/  LDL.LU R9, [R1+0x234] ;  /* 0x0002340001097983 */ /* 0x000ee20000300800 */
[----:B--2---:R-:W-:Y:S03]  /*37fa0*/  HMMA.16816.F32 R4, R16, R4, R20 ;  /* 0x000000041004723c */ /* 0x004fe60000001814 */
[----:B------:R-:W2:Y:S04]  /*37fb0*/  LDL.LU.64 R22, [R1+0x3908] ;  /* 0x0039080001167983 */ /* 0x000ea80000300a00 */
[----:B------:R-:W2:-:S15]  /*37fc0*/  LDL.LU.64 R20, [R1+0x3900] ;  /* 0x0039000001147983 */ /* 0x000e9e0000300a00 */
[----:B------:R-:W-:-:S01]  /*37fd0*/  NOP ;  /* 0x0000000000007918 */ /* 0x000fc20000000000 */
[----:B------:R0:W-:Y:S04]  /*37fe0*/  STL.64 [R1+0x510], R4 ;  /* 0x0005100401007387 */ /* 0x0001e80000100a00 */
[----:B0-----:R-:W2:Y:S01]  /*37ff0*/  LDL.LU.64 R4, [R1+0x38f8] ;  /* 0x0038f80001047983 */ /* 0x001ea20000300a00 */
[----:B------:R-:W-:Y:S02]  /*38000*/  IMAD.MOV.U32 R10, RZ, RZ, R3 ;  /* 0x000000ffff0a7224 */ /* 0x000fe400078e0003 */
[----:B------:R-:W-:Y:S02]  /*38010*/  IMAD.MOV.U32 R11, RZ, RZ, R0 ;  /* 0x000000ffff0b7224 */ /* 0x000fe400078e0000 */
[----:B------:R-:W-:Y:S02]  /*38020*/  IMAD.MOV.U32 R3, RZ, RZ, R6 ;  /* 0x000000ffff037224 */ /* 0x000fe400078e0006 */
[----:B------:R-:W-:-:S05]  /*38030*/  IMAD.MOV.U32 R0, RZ, RZ, R7 ;  /* 0x000000ffff007224 */ /* 0x000fca00078e0007 */
[----:B------:R-:W-:Y:S04]  /*38040*/  STL [R1+0x34f0], R0 ;  /* 0x0034f00001007387 */ /* 0x000fe80000100800 */
[----:B------:R-:W-:Y:S01]  /*38050*/  STL [R1+0x34ec], R3 ;  /* 0x0034ec0301007387 */ /* 0x000fe20000100800 */
[----:B--2---:R-:W-:Y:S03]  /*38060*/  HMMA.16816.F32 R4, R16, R4, R20 ;  /* 0x000000041004723c */ /* 0x004fe60000001814 */
[----:B------:R-:W2:-:S15]  /*38070*/  LDL.LU.64 R20, [R1+0x38f0] ;  /* 0x0038f00001147983 */ /* 0x000e9e0000300a00 */
[----:B------:R-:W-:-:S05]  /*38080*/  NOP ;  /* 0x0000000000007918 */ /* 0x000fca0000000000 */
[----:B------:R-:W-:Y:S04]  /*38090*/  STL.64 [R1+0x500], R4 ;  /* 0x0005000401007387 */ /* 0x000fe80000100a00 */
[----:B------:R0:W-:Y:S04]  /*380a0*/  STL.64 [R1+0x508], R6 ;  /* 0x0005080601007387 */ /* 0x0001e80000100a00 */
[----:B0-----:R-:W2:Y:S04]  /*380b0*/  LDL.LU.64 R6, [R1+0x38e8] ;  /* 0x0038e80001067983 */ /* 0x001ea80000300a00 */
[----:B------:R-:W2:Y:S01]  /*380c0*/  LDL.LU.64 R4, [R1+0x38e0] ;  /* 0x0038e00001047983 */ /* 0x000ea20000300a00 */
[C---:B---3--:R-:W-:Y:S06]  /*380d0*/  HMMA.16816.F32 R8, R16.reuse, R12, R8 ;  /* 0x0000000c1008723c */ /* 0x048fec0000001808 */
[----:B--2---:R-:W-:Y:S01]  /*380e0*/  HMMA.16816.F32 R20, R16, R20, R4 ;  /* 0x000000141014723c */ /* 0x004fe20000001804 */
[----:B------:R-:W2:Y:S04]  /*380f0*/  LDL.LU.64 R6, [R1+0x38d8] ;  /* 0x0038d80001067983 */ /* 0x000ea80000300a00 */
[----:B------:R-:W2:-:S15]  /*38100*/  LDL.LU.64 R4, [R1+0x38d0] ;  /* 0x0038d00001047983 */ /* 0x000e9e0000300a00 */
[----:B------:R-:W-:-:S03]  /*38110*/  NOP ;  /* 0x0000000000007918 */ /* 0x000fc60000000000 */
[----:B------:R0:W-:Y:S01]  /*38120*/  STL.64 [R1+0x4f0], R20 ;  /* 0x0004f01401007387 */ /* 0x0001e20000100a00 */
[----:B------:R-:W-:Y:S02]  /*38130*/  IMAD.MOV.U32 R0, RZ, RZ, R22 ;  /* 0x000000ffff007224 */ /* 0x000fe400078e0016 */
[----:B------:R-:W-:Y:S02]  /*38140*/  IMAD.MOV.U32 R3, RZ, RZ, R23 ;  /* 0x000000ffff037224 */ /* 0x000fe400078e0017 */
[----:B------:R-:W3:Y:S04]  /*38150*/  LDL.LU.64 R22, [R1+0x38c8] ;  /* 0x0038c80001167983 */ /* 0x000ee80000300a00 */
[----:B0-----:R-:W4:Y:S04]  /*38160*/  LDL.LU.64 R20, [R1+0x38c0] ;  /* 0x0038c00001147983 */ /* 0x001f280000300a00 */
[----:B------:R-:W-:Y:S04]  /*38170*/  STL [R1+0x34f8], R3 ;  /* 0x0034f80301007387 */ /* 0x000fe80000100800 */
[----:B------:R-:W-:Y:S04]  /*38180*/  STL [R1+0x34f4], R0 ;  /* 0x0034f40001007387 */ /* 0x000fe80000100800 */
[----:B------:R-:W-:Y:S04]  /*38190*/  STL.64 [R1+0x4d0], R8 ;  /* 0x0004d00801007387 */ /* 0x000fe80000100a00 */
[----:B------:R0:W-:Y:S02]  /*381a0*/  STL.64 [R1+0x4d8], R10 ;  /* 0x0004d80a01007387 */ /* 0x0001e40000100a00 */
[----:B0-----:R-:W-:-:S02]  /*381b0*/  IMAD.MOV.U32 R11, RZ, RZ, R12 ;  /* 0x000000ffff0b7224 */ /* 0x001fc400078e000c */
[----:B------:R-:W-:Y:S02]  /*381c0*/  IMAD.MOV.U32 R10, RZ, RZ, R13 ;  /* 0x000000ffff0a7224 */ /* 0x000fe400078e000d */
[----:B--2---:R-:W-:Y:S07]  /*381d0*/  HMMA.16816.F32 R12, R16, R24, R4 ;  /* 0x00000018100c723c */ /* 0x004fee0000001804 */
[----:B------:R-:W-:Y:S02]  /*381e0*/  IMAD.MOV.U32 R5, RZ, RZ, R24 ;  /* 0x000000ffff057224 */ /* 0x000fe400078e0018 */
[----:B------:R-:W-:-:S02]  /*381f0*/  IMAD.MOV.U32 R4, RZ, RZ, R25 ;  /* 0x000000ffff047224 */ /* 0x000fc400078e0019 */
[----:B---3--:R-:W-:Y:S02]  /*38200*/  IMAD.MOV.U32 R24, RZ, RZ, R23 ;  /* 0x000000ffff187224 */ /* 0x008fe400078e0017 */
[----:B------:R-:W-:-:S10]  /*38210*/  IMAD.MOV.U32 R25, RZ, RZ, R22 ;  /* 0x000000ffff197224 */ /* 0x000fd400078e0016 */
[----:B------:R-:W-:Y:S01]  /*38220*/  STL.64 [R1+0x4e0], R12 ;  /* 0x0004e00c01007387 */ /* 0x000fe20000100a00 */
[----:B----4-:R-:W-:Y:S02]  /*38230*/  IMAD.MOV.U32 R26, RZ, RZ, R21 ;  /* 0x000000ffff1a7224 */ /* 0x010fe400078e0015 */
[----:B------:R-:W-:-:S05]  /*38240*/  IMAD.MOV.U32 R27, RZ, RZ, R20 ;  /* 0x000000ffff1b7224 */ /* 0x000fca00078e0014 */
[----:B------:R-:W-:Y:S04]  /*38250*/  STL.64 [R1+0x3760], R26 ;  /* 0x0037601a01007387 */ /* 0x000fe80000100a00 */
[----:B------:R0:W-:Y:S02]  /*38260*/  STL.64 [R1+0x3758], R24 ;  /* 0x0037581801007387 */ /* 0x0001e40000100a00 */
[----:B0-----:R-:W-:Y:S02]  /*38270*/  IMAD.MOV.U32 R24, RZ, RZ, R5 ;  /* 0x000000ffff187224 */ /* 0x001fe400078e0005 */
[----:B------:R-:W-:-:S05]  /*38280*/  IMAD.MOV.U32 R25, RZ, RZ, R4 ;  /* 0x000000ffff197224 */ /* 0x000fca00078e0004 */
[----:B------:R0:W-:Y:S04]  /*38290*/  STL.64 [R1+0x3830], R24 ;  /* 0x0038301801007387 */ /* 0x0001e80000100a00 */
[----:B0-----:R-:W2:Y:S01]  /*382a0*/  LDL.LU.64 R24, [R1+0xc0] ;  /* 0x0000c00001187983 */ /* 0x001ea20000300a00 */
[----:B------:R-:W-:Y:S02]  /*382b0*/  IMAD.MOV.U32 R8, RZ, RZ, R2 ;  /* 0x000000ffff087224 */ /* 0x000fe400078e0002 */
[----:B------:R-:W-:Y:S01]  /*382c0*/  IMAD.MOV.U32 R9, RZ, RZ, R29 ;  /* 0x000000ffff097224 */ /* 0x000fe200078e001d */
[----:B--2---:R-:W-:Y:S04]  /*382d0*/  STL.64 [R1+0x3848], R24 ;  /* 0x0038481801007387 */ /* 0x004fe80000100a00 */
[----:B------:R-:W2:Y:S04]  /*382e0*/  LDL.LU R20, [R1+0x1c0] ;  /* 0x0001c00001147983 */ /* 0x000ea80000300800 */
[----:B------:R-:W2:Y:S04]  /*382f0*/  LDL.LU R21, [R1+0x1c4] ;  /* 0x0001c40001157983 */ /* 0x000ea80000300800 */
[----:B------:R-:W3:Y:S04]  /*38300*/  LDL.LU R22, [R1+0x1c8] ;  /* 0x0001c80001167983 */ /* 0x000ee80000300800 */
[----:B------:R-:W3:Y:S04]  /*38310*/  LDL.LU R23, [R1+0x1cc] ;  /* 0x0001cc0001177983 */ /* 0x000ee80000300800 */
[----:B------:R-:W4:Y:S04]  /*38320*/  LDL.LU R4, [R1+0x1f0] ;  /* 0x0001f00001047983 */ /* 0x000f280000300800 */
[----:B------:R-:W4:Y:S04]  /*38330*/  LDL.LU R5, [R1+0x1f4] ;  /* 0x0001f40001057983 */ /* 0x000f280000300800 */
[----:B------:R-:W2:Y:S04]  /*38340*/  LDL.LU R6, [R1+0x1f8] ;  /* 0x0001f80001067983 */ /* 0x000ea80000300800 */
[----:B------:R-:W2:Y:S04]  /*38350*/  LDL.LU R7, [R1+0x1fc] ;  /* 0x0001fc0001077983 */ /* 0x000ea80000300800 */
[----:B------:R-:W3:Y:S01]  /*38360*/  LDL R12, [R1+0xa0] ;  /* 0x0000a000010c7983 */ /* 0x000ee20000100800 */
[----:B------:R-:W-:-:S03]  /*38370*/  IMAD.MOV.U32 R13, RZ, RZ, R28 ;  /* 0x000000ffff0d7224 */ /* 0x000fc600078e001c */
[----:B------:R-:W3:Y:S04]  /*38380*/  LDL.LU R28, [R1+0x38bc] ;  /* 0x0038bc00011c7983 */ /* 0x000ee80000300800 */
[----:B------:R-:W3:Y:S04]  /*38390*/  LDL.LU R2, [R1+0x38b8] ;  /* 0x0038b80001027983 */ /* 0x000ee80000300800 */
[----:B------:R-:W-:Y:S04]  /*383a0*/  STL.64 [R1+0x38b0], R10 ;  /* 0x0038b00a01007387 */ /* 0x000fe80000100a00 */
[----:B------:R0:W-:Y:S04]  /*383b0*/  STL.64 [R1+0x38a8], R8 ;  /* 0x0038a80801007387 */ /* 0x0001e80000100a00 */
[----:B0-----:R-:W3:Y:S04]  /*383c0*/  LDL.LU R8, [R1+0x210] ;  /* 0x0002100001087983 */ /* 0x001ee80000300800 */
[----:B------:R-:W3:Y:S04]  /*383d0*/  LDL.LU R9, [R1+0x214] ;  /* 0x0002140001097983 */ /* 0x000ee80000300800 */
[----:B------:R-:W3:Y:S04]  /*383e0*/  LDL.LU R10, [R1+0x218] ;  /* 0x00021800010a7983 */ /* 0x000ee80000300800 */
[----:B------:R-:W3:Y:S04]  /*383f0*/  LDL.LU R11, [R1+0x21c] ;  /* 0x00021c00010b7983 */ /* 0x000ee80000300800 */
[----:B--2---:R-:W-:Y:S04]  /*38400*/  STL.64 [R1+0x3880], R6 ;  /* 0x0038800601007387 */ /* 0x004fe80000100a00 */
[----:B----4-:R0:W-:Y:S04]  /*38410*/  STL.64 [R1+0x3878], R4 ;  /* 0x0038780401007387 */ /* 0x0101e80000100a00 */
[----:B0-----:R-:W2:Y:S04]  /*38420*/  LDL.LU R4, [R1+0x200] ;  /* 0x0002000001047983 */ /* 0x001ea80000300800 */
[----:B------:R-:W2:Y:S04]  /*38430*/  LDL.LU R5, [R1+0x204] ;  /* 0x0002040001057983 */ /* 0x000ea80000300800 */
[----:B------:R-:W4:Y:S04]  /*38440*/  LDL.LU R6, [R1+0x208] ;  /* 0x0002080001067983 */ /* 0x000f280000300800 */
[----:B------:R-:W4:Y:S04]  /*38450*/  LDL.LU R7, [R1+0x20c] ;  /* 0x00020c0001077983 */ /* 0x000f280000300800 */
[----:B----4-:R-:W-:Y:S04]  /*38460*/  STL.64 [R1+0x3898], R6 ;  /* 0x0038980601007387 */ /* 0x010fe80000100a00 */
[----:B--2---:R0:W-:Y:S04]  /*38470*/  STL.64 [R1+0x3890], R4 ;  /* 0x0038900401007387 */ /* 0x0041e80000100a00 */
[----:B0-----:R-:W2:Y:S04]  /*38480*/  LDL.LU R4, [R1+0x330] ;  /* 0x0003300001047983 */ /* 0x001ea80000300800 */
[----:B------:R-:W2:Y:S04]  /*38490*/  LDL.LU R5, [R1+0x334] ;  /* 0x0003340001057983 */ /* 0x000ea80000300800 */
[----:B------:R-:W2:Y:S04]  /*384a0*/  LDL.LU R6, [R1+0x338] ;  /* 0x0003380001067983 */ /* 0x000ea80000300800 */
[----:B------:R-:W2:Y:S04]  /*384b0*/  LDL.LU R7, [R1+0x33c] ;  /* 0x00033c0001077983 */ /* 0x000ea80000300800 */
[----:B------:R-:W4:Y:S01]  /*384c0*/  LDL.LU.64 R24, [R1+0xd0] ;  /* 0x0000d00001187983 */ /* 0x000f220000300a00 */
[----:B------:R-:W-:-:S02]  /*384d0*/  IMAD.MOV.U32 R3, RZ, RZ, R14 ;  /* 0x000000ffff037224 */ /* 0x000fc400078e000e */
[----:B------:R-:W-:Y:S02]  /*384e0*/  IMAD.MOV.U32 R0, RZ, RZ, R15 ;  /* 0x000000ffff007224 */ /* 0x000fe400078e000f */
[----:B---3--:R-:W-:Y:S01]  /*384f0*/  HMMA.16816.F32 R12, R16, R12, R8 ;  /* 0x0000000c100c723c */ /* 0x008fe20000001808 */
[----:B----4-:R0:W-:Y:S04]  /*38500*/  STL.64 [R1+0x3860], R24 ;  /* 0x0038601801007387 */ /* 0x0101e80000100a00 */
[----:B0-----:R-:W3:Y:S04]  /*38510*/  LDL.LU.64 R24, [R1+0xe0] ;  /* 0x0000e00001187983 */ /* 0x001ee80000300a00 */
[----:B------:R-:W-:Y:S04]  /*38520*/  STL.64 [R1+0x3840], R22 ;  /* 0x0038401601007387 */ /* 0x000fe80000100a00 */
        /* <DEDUP_REMOVED lines=9> */
[----:B------:R-:W2:Y:S04]  /*385c0*/  LDL.LU R22, [R1+0x1e8] ;  /* 0x0001e80001167983 */ /* 0x000ea80000300800 */
[----:B------:R-:W2:Y:S04]  /*385d0*/  LDL.LU R23, [R1+0x1ec] ;  /* 0x0001ec0001177983 */ /* 0x000ea80000300800 */
[----:B------:R-:W-:Y:S04]  /*385e0*/  STL [R1+0x3510], R3 ;  /* 0x0035100301007387 */ /* 0x000fe80000100800 */
[----:B------:R-:W4:Y:S04]  /*385f0*/  LDL.LU.64 R10, [R1+0x38b0] ;  /* 0x0038b000010a7983 */ /* 0x000f280000300a00 */
[----:B------:R-:W3:Y:S04]  /*38600*/  LDL.LU.64 R8, [R1+0x38a8] ;  /* 0x0038a80001087983 */ /* 0x000ee80000300a00 */
[----:B------:R-:W-:Y:S04]  /*38610*/  STL.64 [R1+0x4c0], R12 ;  /* 0x0004c00c01007387 */ /* 0x000fe80000100a00 */
[----:B------:R-:W-:Y:S04]  /*38620*/  STL.64 [R1+0x4c8], R14 ;  /* 0x0004c80e01007387 */ /* 0x000fe80000100a00 */
[----:B------:R-:W0:Y:S04]  /*38630*/  LDSM.16.MT88.4 R12, [R28+UR4+0x6000] ;  /* 0x006000041c0c783b */ /* 0x000e280008004200 */
[----:B0-----:R-:W-:Y:S04]  /*38640*/  STL.64 [R1+0x3770], R14 ;  /* 0x0037700e01007387 */ /* 0x001fe80000100a00 */
[----:B------:R0:W-:Y:S04]  /*38650*/  STL.64 [R1+0x3768], R12 ;  /* 0x0037680c01007387 */ /* 0x0001e80000100a00 */
[----:B0-----:R-:W2:Y:S04]  /*38660*/  LDL.LU R12, [R1+0x150] ;  /* 0x00015000010c7983 */ /* 0x001ea80000300800 */
[----:B------:R-:W2:Y:S04]  /*38670*/  LDL.LU R13, [R1+0x154] ;  /* 0x00015400010d7983 */ /* 0x000ea80000300800 */
[----:B------:R-:W4:Y:S01]  /*38680*/  LDL.LU R14, [R1+0x158] ;  /* 0x00015800010e7983 */ /* 0x000f220000300800 */
[----:B------:R-:W-:-:S03]  /*38690*/  IMAD.MOV.U32 R15, RZ, RZ, R2 ;  /* 0x000000ffff0f7224 */ /* 0x000fc600078e0002 */
[----:B------:R-:W3:Y:S04]  /*386a0*/  LDL.LU R2, [R1+0x38a0] ;  /* 0x0038a00001027983 */ /* 0x000ee80000300800 */
[----:B----4-:R-:W-:Y:S04]  /*386b0*/  STL.64 [R1+0x3780], R14 ;  /* 0x0037800e01007387 */ /* 0x010fe80000100a00 */
[----:B--2---:R0:W-:Y:S02]  /*386c0*/  STL.64 [R1+0x3778], R12 ;  /* 0x0037780c01007387 */ /* 0x0041e40000100a00 */
[----:B0-----:R-:W-:-:S02]  /*386d0*/  IMAD.MOV.U32 R12, RZ, RZ, R11 ;  /* 0x000000ffff0c7224 */ /* 0x001fc400078e000b */
[----:B------:R-:W-:Y:S02]  /*386e0*/  IMAD.MOV.U32 R13, RZ, RZ, R10 ;  /* 0x000000ffff0d7224 */ /* 0x000fe400078e000a */
[----:B---3--:R-:W-:Y:S01]  /*386f0*/  HMMA.16816.F32 R8, R16, R8, R4 ;  /* 0x000000081008723c */ /* 0x008fe20000001804 */
[----:B------:R-:W2:Y:S04]  /*38700*/  LDL.LU.64 R6, [R1+0x3898] ;  /* 0x0038980001067983 */ /* 0x000ea80000300a00 */
[----:B------:R-:W2:-:S15]  /*38710*/  LDL.LU.64 R4, [R1+0x3890] ;  /* 0x0038900001047983 */ /* 0x000e9e0000300a00 */
[----:B------:R-:W-:-:S03]  /*38720*/  NOP ;  /* 0x0000000000007918 */ /* 0x000fc60000000000 */
[----:B------:R0:W-:Y:S04]  /*38730*/  STL.64 [R1+0x530], R8 ;  /* 0x0005300801007387 */ /* 0x0001e80000100a00 */
[----:B------:R1:W-:Y:S04]  /*38740*/  STL.64 [R1+0x538], R10 ;  /* 0x0005380a01007387 */ /* 0x0003e80000100a00 */
[----:B0-----:R-:W2:Y:S02]  /*38750*/  LDL.LU.64 R8, [R1+0x3888] ;  /* 0x0038880001087983 */ /* 0x001ea40000300a00 */
[----:B--2---:R-:W-:Y:S02]  /*38760*/  HMMA.16816.F32 R16, R16, R8, R4 ;  /* 0x000000081010723c */ /* 0x004fe40000001804 */
[----:B------:R-:W2:Y:S04]  /*38770*/  LDL.LU.64 R6, [R1+0x3880] ;  /* 0x0038800001067983 */ /* 0x000ea80000300a00 */
[----:B------:R-:W2:Y:S01]  /*38780*/  LDL.LU.64 R4, [R1+0x3878] ;  /* 0x0038780001047983 */ /* 0x000ea20000300a00 */
[----:B------:R-:W-:-:S02]  /*38790*/  IMAD.MOV.U32 R14, RZ, RZ, R8 ;  /* 0x000000ffff0e7224 */ /* 0x000fc400078e0008 */
[----:B------:R-:W-:-:S14]  /*387a0*/  IMAD.MOV.U32 R3, RZ, RZ, R9 ;  /* 0x000000ffff037224 */ /* 0x000fdc00078e0009 */
[----:B------:R0:W-:Y:S04]  /*387b0*/  STL.64 [R1+0x550], R16 ;  /* 0x0005501001007387 */ /* 0x0001e80000100a00 */
[----:B------:R-:W-:Y:S04]  /*387c0*/  STL.64 [R1+0x558], R18 ;  /* 0x0005581201007387 */ /* 0x000fe80000100a00 */
[----:B-1----:R-:W2:Y:S04]  /*387d0*/  LDL.LU.64 R10, [R1+0x3870] ;  /* 0x00387000010a7983 */ /* 0x002ea80000300a00 */
[----:B------:R-:W2:Y:S01]  /*387e0*/  LDL.LU.64 R8, [R1+0x3868] ;  /* 0x0038680001087983 */ /* 0x000ea20000300a00 */
[----:B0-----:R-:W-:-:S02]  /*387f0*/  IMAD.MOV.U32 R16, RZ, RZ, R14 ;  /* 0x000000ffff107224 */ /* 0x001fc400078e000e */
[----:B------:R-:W-:-:S05]  /*38800*/  IMAD.MOV.U32 R17, RZ, RZ, R3 ;  /* 0x000000ffff117224 */ /* 0x000fca00078e0003 */
[----:B------:R0:W-:Y:S01]  /*38810*/  STL.64 [R1+0x37e8], R16 ;  /* 0x0037e81001007387 */ /* 0x0001e20000100a00 */
[----:B------:R-:W-:-:S03]  /*38820*/  IMAD.MOV.U32 R3, RZ, RZ, R25 ;  /* 0x000000ffff037224 */ /* 0x000fc600078e0019 */
[----:B0-----:R-:W3:Y:S04]  /*38830*/  LDL.LU R16, [R1+0x1b0] ;  /* 0x0001b00001107983 */ /* 0x001ee80000300800 */
[----:B------:R-:W3:Y:S04]  /*38840*/  LDL.LU R17, [R1+0x1b4] ;  /* 0x0001b40001117983 */ /* 0x000ee80000300800 */
[----:B------:R-:W3:Y:S04]  /*38850*/  LDL.LU R18, [R1+0x1b8] ;  /* 0x0001b80001127983 */ /* 0x000ee80000300800 */
[----:B------:R-:W3:Y:S01]  /*38860*/  LDL.LU R19, [R1+0x1bc] ;  /* 0x0001bc0001137983 */ /* 0x000ee20000300800 */
[----:B--2---:R-:W-:-:S15]  /*38870*/  HMMA.16816.F32 R4, R8, R24, R4 ;  /* 0x000000180804723c */ /* 0x004fde0000001804 */
[----:B------:R-:W-:-:S08]  /*38880*/  NOP ;  /* 0x0000000000007918 */ /* 0x000fd00000000000 */
[----:B------:R0:W-:Y:S04]  /*38890*/  STL.64 [R1+0x5e0], R4 ;  /* 0x0005e00401007387 */ /* 0x0001e80000100a00 */
[----:B------:R1:W-:Y:S01]  /*388a0*/  STL.64 [R1+0x5e8], R6 ;  /* 0x0005e80601007387 */ /* 0x0003e20000100a00 */
[----:B0-----:R-:W-:-:S03]  /*388b0*/  IMAD.MOV.U32 R4, RZ, RZ, R24 ;  /* 0x000000ffff047224 */ /* 0x001fc600078e0018 */
[----:B------:R-:W2:Y:S02]  /*388c0*/  LDL.LU.64 R24, [R1+0x3860] ;  /* 0x0038600001187983 */ /* 0x000ea40000300a00 */
[----:B--2---:R-:W-:Y:S06]  /*388d0*/  HMMA.16816.F32 R20, R8, R24, R20 ;  /* 0x000000180814723c */ /* 0x004fec0000001814 */
[----:B-1----:R-:W-:Y:S02]  /*388e0*/  IMAD.MOV.U32 R6, RZ, RZ, R24 ;  /* 0x000000ffff067224 */ /* 0x002fe400078e0018 */
[----:B------:R-:W-:-:S15]  /*388f0*/  IMAD.MOV.U32 R5, RZ, RZ, R25 ;  /* 0x000000ffff057224 */ /* 0x000fde00078e0019 */
[----:B------:R-:W-:Y:S04]  /*38900*/  STL.64 [R1+0x580], R20 ;  /* 0x0005801401007387 */ /* 0x000fe80000100a00 */
[----:B------:R0:W-:Y:S04]  /*38910*/  STL.64 [R1+0x588], R22 ;  /* 0x0005881601007387 */ /* 0x0001e80000100a00 */
[----:B0-----:R-:W2:Y:S04]  /*38920*/  LDL.LU.64 R22, [R1+0x3858] ;  /* 0x0038580001167983 */ /* 0x001ea80000300a00 */
[----:B------:R-:W2:Y:S04]  /*38930*/  LDL.LU.64 R20, [R1+0x3850] ;  /* 0x0038500001147983 */ /* 0x000ea80000300a00 */
[----:B------:R-:W2:Y:S02]  /*38940*/  LDL.LU.64 R24, [R1+0x3848] ;  /* 0x0038480001187983 */ /* 0x000ea40000300a00 */
[----:B--2---:R-:W-:-:S15]  /*38950*/  HMMA.16816.F32 R20, R8, R24, R20 ;  /* 0x000000180814723c */ /* 0x004fde0000001814 */
[----:B------:R-:W-:-:S08]  /*38960*/  NOP ;  /* 0x0000000000007918 */ /* 0x000fd00000000000 */
[----:B------:R-:W-:Y:S04]  /*38970*/  STL.64 [R1+0x590], R20 ;  /* 0x0005901401007387 */ /* 0x000fe80000100a00 */
[----:B------:R0:W-:Y:S04]  /*38980*/  STL.64 [R1+0x598], R22 ;  /* 0x0005981601007387 */ /* 0x0001e80000100a00 */
[----:B0-----:R-:W2:Y:S04]  /*38990*/  LDL.LU.64 R22, [R1+0x3840] ;  /* 0x0038400001167983 */ /* 0x001ea80000300a00 */
[----:B------:R-:W2:Y:S01]  /*389a0*/  LDL.LU.64 R20, [R1+0x3838] ;  /* 0x0038380001147983 */ /* 0x000ea20000300a00 */
[----:B------:R-:W-:-:S02]  /*389b0*/  IMAD.MOV.U32 R14, RZ, RZ, R24 ;  /* 0x000000ffff0e7224 */ /* 0x000fc400078e0018 */
[----:B------:R-:W-:Y:S02]  /*389c0*/  IMAD.MOV.U32 R7, RZ, RZ, R25 ;  /* 0x000000ffff077224 */ /* 0x000fe400078e0019 */
[----:B------:R-:W3:Y:S01]  /*389d0*/  LDL.LU.64 R24, [R1+0x3830] ;  /* 0x0038300001187983 */ /* 0x000ee20000300a00 */
[----:B--2---:R-:W-:-:S15]  /*389e0*/  HMMA.16816.F32 R20, R8, R12, R20 ;  /* 0x0000000c0814723c */ /* 0x004fde0000001814 */
[----:B------:R-:W-:-:S08]  /*389f0*/  NOP ;  /* 0x0000000000007918 */ /* 0x000fd00000000000 */
[----:B------:R-:W-:Y:S04]  /*38a00*/  STL.64 [R1+0x5d0], R20 ;  /* 0x0005d01401007387 */ /* 0x000fe80000100a00 */
[----:B------:R0:W-:Y:S04]  /*38a10*/  STL.64 [R1+0x5d8], R22 ;  /* 0x0005d81601007387 */ /* 0x0001e80000100a00 */
[----:B0-----:R-:W2:Y:S04]  /*38a20*/  LDL.LU.64 R22, [R1+0x3828] ;  /* 0x0038280001167983 */ /* 0x001ea80000300a00 */
[----:B------:R-:W4:Y:S01]  /*38a30*/  LDL.LU.64 R20, [R1+0x3820] ;  /* 0x0038200001147983 */ /* 0x000f220000300a00 */
[----:B---3--:R-:W-:Y:S03]  /*38a40*/  HMMA.16816.F32 R16, R8, R24, R16 ;  /* 0x000000180810723c */ /* 0x008fe60000001810 */
[----:B------:R0:W-:Y:S02]  /*38a50*/  STL.64 [R1+0x3790], R12 ;  /* 0x0037900c01007387 */ /* 0x0001e40000100a00 */
[----:B0-----:R-:W-:-:S02]  /*38a60*/  IMAD.MOV.U32 R12, RZ, RZ, R14 ;  /* 0x000000ffff0c7224 */ /* 0x001fc400078e000e */
[----:B------:R-:W-:-:S05]  /*38a70*/  IMAD.MOV.U32 R13, RZ, RZ, R7 ;  /* 0x000000ffff0d7224 */ /* 0x000fca00078e0007 */
[----:B------:R0:W-:Y:S02]  /*38a80*/  STL.64 [R1+0x37a8], R12 ;  /* 0x0037a80c01007387 */ /* 0x0001e40000100a00 */
[----:B0-----:R-:W-:Y:S02]  /*38a90*/  IMAD.MOV.U32 R12, RZ, RZ, R6 ;  /* 0x000000ffff0c7224 */ /* 0x001fe400078e0006 */
[----:B------:R-:W-:-:S05]  /*38aa0*/  IMAD.MOV.U32 R13, RZ, RZ, R5 ;  /* 0x000000ffff0d7224 */ /* 0x000fca00078e0005 */
[----:B------:R-:W-:Y:S04]  /*38ab0*/  STL.64 [R1+0x37c0], R12 ;  /* 0x0037c00c01007387 */ /* 0x000fe80000100a00 */
[----:B------:R-:W-:Y:S04]  /*38ac0*/  STL.64 [R1+0x5c0], R16 ;  /* 0x0005c01001007387 */ /* 0x000fe80000100a00 */
[----:B------:R-:W-:Y:S04]  /*38ad0*/  STL.64 [R1+0x5c8], R18 ;  /* 0x0005c81201007387 */ /* 0x000fe80000100a00 */
[----:B------:R0:W-:Y:S04]  /*38ae0*/  STL.64 [R1+0x3788], R24 ;  /* 0x0037881801007387 */ /* 0x0001e80000100a00 */
[----:B0-----:R-:W3:Y:S01]  /*38af0*/  LDL.LU R24, [R1+0x160] ;  /* 0x0001600001187983 */ /* 0x001ee20000300800 */
[----:B--2---:R-:W-:-:S02]  /*38b00*/  IMAD.MOV.U32 R25, RZ, RZ, R23 ;  /* 0x000000ffff197224 */ /* 0x004fc400078e0017 */
[----:B------:R-:W-:Y:S01]  /*38b10*/  IMAD.MOV.U32 R26, RZ, RZ, R22 ;  /* 0x000000ffff1a7224 */ /* 0x000fe200078e0016 */
[----:B------:R-:W2:Y:S04]  /*38b20*/  LDL.LU R23, [R1+0x381c] ;  /* 0x00381c0001177983 */ /* 0x000ea80000300800 */
[----:B------:R-:W2:Y:S01]  /*38b30*/  LDL.LU R22, [R1+0x3818] ;  /* 0x0038180001167983 */ /* 0x000ea20000300800 */
[----:B----4-:R-:W-:-:S03]  /*38b40*/  IMAD.MOV.U32 R27, RZ, RZ, R21 ;  /* 0x000000ffff1b7224 */ /* 0x010fc600078e0015 */
[----:B------:R-:W4:Y:S04]  /*38b50*/  LDL.LU R21, [R1+0x3814] ;  /* 0x0038140001157983 */ /* 0x000f280000300800 */
[----:B------:R-:W3:Y:S04]  /*38b60*/  LDL.LU R16, [R1+0x250] ;  /* 0x0002500001107983 */ /* 0x000ee80000300800 */
[----:B------:R-:W3:Y:S04]  /*38b70*/  LDL.LU R17, [R1+0x254] ;  /* 0x0002540001117983 */ /* 0x000ee80000300800 */
[----:B------:R-:W2:Y:S04]  /*38b80*/  LDL.LU R18, [R1+0x258] ;  /* 0x0002580001127983 */ /* 0x000ea80000300800 */
[----:B------:R-:W2:Y:S01]  /*38b90*/  LDL.LU R19, [R1+0x25c] ;  /* 0x00025c0001137983 */ /* 0x000ea20000300800 */
[----:B------:R-:W-:-:S03]  /*38ba0*/  IMAD.MOV.U32 R12, RZ, RZ, R4 ;  /* 0x000000ffff0c7224 */ /* 0x000fc600078e0004 */
[----:B--2---:R-:W-:Y:S04]  /*38bb0*/  STL.64 [R1+0x37f8], R18 ;  /* 0x0037f81201007387 */ /* 0x004fe80000100a00 */
[----:B---3--:R0:W-:Y:S04]  /*38bc0*/  STL.64 [R1+0x37f0], R16 ;  /* 0x0037f01001007387 */ /* 0x0081e80000100a00 */
[----:B0-----:R-:W2:Y:S04]  /*38bd0*/  LDL.LU.64 R16, [R1+0xa0] ;  /* 0x0000a00001107983 */ /* 0x001ea80000300a00 */
[----:B------:R-:W3:Y:S04]  /*38be0*/  LDL.LU R4, [R1+0x1a0] ;  /* 0x0001a00001047983 */ /* 0x000ee80000300800 */
[----:B------:R-:W3:Y:S04]  /*38bf0*/  LDL.LU R5, [R1+0x1a4] ;  /* 0x0001a40001057983 */ /* 0x000ee80000300800 */
[----:B------:R-:W3:Y:S04]  /*38c00*/  LDL.LU R6, [R1+0x1a8] ;  /* 0x0001a80001067983 */ /* 0x000ee80000300800 */
[----:B------:R-:W3:Y:S04]  /*38c10*/  LDL.LU R7, [R1+0x1ac] ;  /* 0x0001ac0001077983 */ /* 0x000ee80000300800 */
[----:B------:R-:W-:Y:S04]  /*38c20*/  STL.64 [R1+0x37a0], R26 ;  /* 0x0037a01a01007387 */ /* 0x000fe80000100a00 */
[----:B------:R0:W-:Y:S04]  /*38c30*/  STL.64 [R1+0x3798], R24 ;  /* 0x0037981801007387 */ /* 0x0001e80000100a00 */
[----:B0-----:R-:W4:Y:S04]  /*38c40*/  LDL.LU R24, [R1+0x170] ;  /* 0x0001700001187983 */ /* 0x001f280000300800 */
[----:B------:R-:W4:Y:S01]  /*38c50*/  LDL.LU R25, [R1+0x174] ;  /* 0x0001740001197983 */ /* 0x000f220000300800 */
[----:B------:R-:W-:-:S02]  /*38c60*/  IMAD.MOV.U32 R26, RZ, RZ, R2 ;  /* 0x000000ffff1a7224 */ /* 0x000fc400078e0002 */
[----:B------:R-:W-:Y:S01]  /*38c70*/  IMAD.MOV.U32 R27, RZ, RZ, R20 ;  /* 0x000000ffff1b7224 */ /* 0x000fe200078e0014 */
[----:B------:R-:W3:Y:S04]  /*38c80*/  LDL.LU R2, [R1+0x3810] ;  /* 0x0038100001027983 */ /* 0x000ee80000300800 */
[----:B------:R-:W3:Y:S04]  /*38c90*/  LDL.LU R20, [R1+0x380c] ;  /* 0x00380c0001147983 */ /* 0x000ee80000300800 */
[----:B------:R0:W-:Y:S02]  /*38ca0*/  STL.64 [R1+0x37b8], R26 ;  /* 0x0037b81a01007387 */ /* 0x0001e40000100a00 */
[----:B0-----:R-:W-:-:S02]  /*38cb0*/  IMAD.MOV.U32 R26, RZ, RZ, R23 ;  /* 0x000000ffff1a7224 */ /* 0x001fc400078e0017 */
[----:B----4-:R0:W-:Y:S02]  /*38cc0*/  STL.64 [R1+0x37b0], R24 ;  /* 0x0037b01801007387 */ /* 0x0101e40000100a00 */
[----:B0-----:R-:W-:Y:S02]  /*38cd0*/  IMAD.MOV.U32 R24, RZ, RZ, R21 ;  /* 0x000000ffff187224 */ /* 0x001fe400078e0015 */
[----:B------:R-:W-:Y:S01]  /*38ce0*/  IMAD.MOV.U32 R25, RZ, RZ, R22 ;  /* 0x000000ffff197224 */ /* 0x000fe200078e0016 */
[----:B------:R-:W3:Y:S04]  /*38cf0*/  LDL.LU R21, [R1+0x3808] ;  /* 0x0038080001157983 */ /* 0x000ee80000300800 */
[----:B------:R-:W3:Y:S04]  /*38d00*/  LDL.LU R22, [R1+0x3804] ;  /* 0x0038040001167983 */ /* 0x000ee80000300800 */
[----:B------:R-:W3:Y:S04]  /*38d10*/  LDL.LU R23, [R1+0x3800] ;  /* 0x0038000001177983 */ /* 0x000ee80000300800 */
[----:B------:R-:W4:Y:S01]  /*38d20*/  LDL.LU R27, [R1+0x18c] ;  /* 0x00018c00011b7983 */ /* 0x000f220000300800 */
[----:B------:R-:W-:-:S02]  /*38d30*/  IMAD.MOV.U32 R13, RZ, RZ, R3 ;  /* 0x000000ffff0d7224 */ /* 0x000fc400078e0003 */
[----:B--2---:R-:W-:Y:S02]  /*38d40*/  IMAD.MOV.U32 R14, RZ, RZ, R16 ;  /* 0x000000ffff0e7224 */ /* 0x004fe400078e0010 */
[----:B------:R-:W-:Y:S01]  /*38d50*/  IMAD.MOV.U32 R3, RZ, RZ, R17 ;  /* 0x000000ffff037224 */ /* 0x000fe200078e0011 */
[----:B---3--:R-:W-:Y:S01]  /*38d60*/  HMMA.16816.F32 R20, R8, R16, R20 ;  /* 0x000000100814723c */ /* 0x008fe20000001814 */
[----:B----4-:R-:W-:Y:S04]  /*38d70*/  STL.64 [R1+0x37d0], R26 ;  /* 0x0037d01a01007387 */ /* 0x010fe80000100a00 */
[----:B------:R0:W-:Y:S04]  /*38d80*/  STL.64 [R1+0x37c8], R24 ;  /* 0x0037c81801007387 */ /* 0x0001e80000100a00 */
[----:B0-----:R-:W2:Y:S04]  /*38d90*/  LDL.LU R24, [R1+0x190] ;  /* 0x0001900001187983 */ /* 0x001ea80000300800 */
[----:B------:R-:W2:Y:S04]  /*38da0*/  LDL.LU R25, [R1+0x194] ;  /* 0x0001940001197983 */ /* 0x000ea80000300800 */
[----:B------:R-:W2:Y:S04]  /*38db0*/  LDL.LU R26, [R1+0x198] ;  /* 0x00019800011a7983 */ /* 0x000ea80000300800 */
[----:B------:R-:W3:Y:S04]  /*38dc0*/  LDL.LU.64 R18, [R1+0x37f8] ;  /* 0x0037f80001127983 */ /* 0x000ee80000300a00 */
[----:B------:R-:W3:Y:S01]  /*38dd0*/  LDL.LU.64 R16, [R1+0x37f0] ;  /* 0x0037f00001107983 */ /* 0x000ee20000300a00 */
[----:B------:R-:W-:-:S03]  /*38de0*/  IMAD.MOV.U32 R27, RZ, RZ, R2 ;  /* 0x000000ffff1b7224 */ /* 0x000fc600078e0002 */
[----:B------:R-:W-:Y:S04]  /*38df0*/  STL.64 [R1+0x5b0], R20 ;  /* 0x0005b01401007387 */ /* 0x000fe80000100a00 */
[----:B------:R-:W-:Y:S01]  /*38e00*/  STL [R1+0x5b8], R22 ;  /* 0x0005b81601007387 */ /* 0x000fe20000100800 */
[----:B------:R-:W-:-:S03]  /*38e10*/  IMAD.MOV.U32 R2, RZ, RZ, R23 ;  /* 0x000000ffff027224 */ /* 0x000fc600078e0017 */
[----:B------:R-:W0:Y:S04]  /*38e20*/  LDSM.16.MT88.4 R20, [R28+UR4+0x6080] ;  /* 0x006080041c14783b */ /* 0x000e280008004200 */
[----:B------:R1:W-:Y:S04]  /*38e30*/  STL [R1+0x34e8], R2 ;  /* 0x0034e80201007387 */ /* 0x0003e80000100800 */
[----:B-1----:R-:W4:Y:S04]  /*38e40*/  LDL R2, [R1+0x1fe8] ;  /* 0x001fe80001027983 */ /* 0x002f280000100800 */
[----:B0-----:R-:W-:Y:S04]  /*38e50*/  STL.64 [R1+0x36f0], R22 ;  /* 0x0036f01601007387 */ /* 0x001fe80000100a00 */
[----:B------:R0:W-:Y:S04]  /*38e60*/  STL.64 [R1+0x36e8], R20 ;  /* 0x0036e81401007387 */ /* 0x0001e80000100a00 */
[----:B0-----:R-:W3:Y:S04]  /*38e70*/  LDL.LU.64 R20, [R1+0x90] ;  /* 0x0000900001147983 */ /* 0x001ee80000300a00 */
[----:B------:R-:W4:Y:S01]  /*38e80*/  LDL.64 R22, [R1+0x98] ;  /* 0x0000980001167983 */ /* 0x000f220000100a00 */
[----:B---3--:R-:W-:-:S15]  /*38e90*/  HMMA.16816.F32 R16, R8, R20, R16 ;  /* 0x000000140810723c */ /* 0x008fde0000001810 */
[----:B------:R-:W-:-:S08]  /*38ea0*/  NOP ;  /* 0x0000000000007918 */ /* 0x000fd00000000000 */
[----:B------:R0:W-:Y:S04]  /*38eb0*/  STL.64 [R1+0x5a0], R16 ;  /* 0x0005a01001007387 */ /* 0x0001e80000100a00 */
[----:B------:R-:W-:Y:S04]  /*38ec0*/  STL.64 [R1+0x5a8], R18 ;  /* 0x0005a81201007387 */ /* 0x000fe80000100a00 */
[----:B0-----:R-:W3:Y:S02]  /*38ed0*/  LDL.LU.64 R16, [R1+0x37e8] ;  /* 0x0037e80001107983 */ /* 0x001ee40000300a00 */
[----:B---3--:R-:W-:Y:S02]  /*38ee0*/  HMMA.16816.F32 R8, R8, R16, R4 ;  /* 0x000000100808723c */ /* 0x008fe40000001804 */
[----:B------:R-:W2:Y:S04]  /*38ef0*/  LDL.LU.64 R6, [R1+0x37e0] ;  /* 0x0037e00001067983 */ /* 0x000ea80000300a00 */
[----:B------:R-:W2:-:S15]  /*38f00*/  LDL.LU.64 R4, [R1+0x37d8] ;  /* 0x0037d80001047983 */ /* 0x000e9e0000300a00 */
[----:B------:R-:W-:-:S02]  /*38f10*/  NOP ;  /* 0x0000000000007918 */ /* 0x000fc40000000000 */
[----:B------:R0:W-:Y:S02]  /*38f20*/  STL.64 [R1+0x570], R8 ;  /* 0x0005700801007387 */ /* 0x0001e40000100a00 */
[----:B0-----:R-:W-:Y:S02]  /*38f30*/  IMAD.MOV.U32 R8, RZ, RZ, R14 ;  /* 0x000000ffff087224 */ /* 0x001fe400078e000e */
[----:B------:R-:W-:Y:S01]  /*38f40*/  STL.64 [R1+0x578], R10 ;  /* 0x0005780a01007387 */ /* 0x000fe20000100a00 */
        /* <DEDUP_REMOVED lines=35> */
[----:B------:R-:W3:Y:S01]  /*39180*/  LDL.LU.64 R24, [R1+0x3758] ;  /* 0x0037580001187983 */ /* 0x000ee20000300a00 */
[----:B------:R-:W-:-:S07]  /*39190*/  IMAD.MOV.U32 R9, RZ, RZ, R3 ;  /* 0x000000ffff097224 */ /* 0x000fce00078e0003 */
[----:B---3--:R-:W-:Y:S01]  /*391a0*/  HMMA.16816.F32 R8, R4, R8, R24 ;  /* 0x000000080408723c */ /* 0x008fe20000001818 */
[----:B------:R-:W3:Y:S04]  /*391b0*/  LDL.LU.64 R26, [R1+0x3750] ;  /* 0x00375000011a7983 */ /* 0x000ee80000300a00 */
[----:B------:R-:W3:-:S15]  /*391c0*/  LDL.LU.64 R24, [R1+0x3748] ;  /* 0x0037480001187983 */ /* 0x000ede0000300a00 */
[----:B------:R-:W-:-:S03]  /*391d0*/  NOP ;  /* 0x0000000000007918 */ /* 0x000fc60000000000 */
[----:B------:R-:W-:Y:S04]  /*391e0*/  STL.64 [R1+0x350], R8 ;  /* 0x0003500801007387 */ /* 0x000fe80000100a00 */
[----:B------:R-:W-:Y:S04]  /*391f0*/  STL.64 [R1+0x358], R10 ;  /* 0x0003580a01007387 */ /* 0x000fe80000100a00 */
[----:B------:R-:W0:Y:S04]  /*39200*/  LDSM.16.MT88.4 R8, [R28+UR4+0x6100] ;  /* 0x006100041c08783b */ /* 0x000e280008004200 */
[----:B0-----:R0:W-:Y:S04]  /*39210*/  STL.64 [R1+0x3670], R10 ;  /* 0x0036700a01007387 */ /* 0x0011e80000100a00 */
[----:B------:R1:W-:Y:S04]  /*39220*/  STL.64 [R1+0x3668], R8 ;  /* 0x0036680801007387 */ /* 0x0003e80000100a00 */
[----:B0-----:R-:W4:Y:S04]  /*39230*/  LDL R10, [R1+0xd8] ;  /* 0x0000d800010a7983 */ /* 0x001f280000100800 */
[----:B------:R-:W4:Y:S04]  /*39240*/  LDL R11, [R1+0xdc] ;  /* 0x0000dc00010b7983 */ /* 0x000f280000100800 */
[----:B----4-:R0:W-:Y:S04]  /*39250*/  STL.64 [R1+0x3730], R10 ;  /* 0x0037300a01007387 */ /* 0x0101e80000100a00 */
[----:B-1----:R-:W4:Y:S04]  /*39260*/  LDL.LU R8, [R1+0x130] ;  /* 0x0001300001087983 */ /* 0x002f280000300800 */
[----:B------:R-:W4:Y:S04]  /*39270*/  LDL.LU R9, [R1+0x134] ;  /* 0x0001340001097983 */ /* 0x000f280000300800 */
[----:B0-----:R-:W4:Y:S04]  /*39280*/  LDL.LU R10, [R1+0x138] ;  /* 0x00013800010a7983 */ /* 0x001f280000300800 */
[----:B------:R-:W4:Y:S04]  /*39290*/  LDL.LU R11, [R1+0x13c] ;  /* 0x00013c00010b7983 */ /* 0x000f280000300800 */
[----:B------:R0:W-:Y:S04]  /*392a0*/  STL.64 [R1+0x3700], R22 ;  /* 0x0037001601007387 */ /* 0x0001e80000100a00 */
[----:B0-----:R-:W2:Y:S01]  /*392b0*/  LDL R22, [R1+0xa8] ;  /* 0x0000a80001167983 */ /* 0x001ea20000100800 */
[----:B----4-:R-:W-:-:S15]  /*392c0*/  HMMA.16816.F32 R8, R4, R20, R8 ;  /* 0x000000140408723c */ /* 0x010fde0000001808 */
[----:B------:R-:W-:-:S08]  /*392d0*/  NOP ;  /* 0x0000000000007918 */ /* 0x000fd00000000000 */
[----:B------:R-:W-:Y:S04]  /*392e0*/  STL.64 [R1+0x330], R8 ;  /* 0x0003300801007387 */ /* 0x000fe80000100a00 */
[----:B------:R0:W-:Y:S04]  /*392f0*/  STL.64 [R1+0x338], R10 ;  /* 0x0003380a01007387 */ /* 0x0001e80000100a00 */
[----:B------:R-:W2:Y:S01]  /*39300*/  LDL R23, [R1+0xac] ;  /* 0x0000ac0001177983 */ /* 0x000ea20000100800 */
[----:B---3--:R-:W-:Y:S03]  /*39310*/  HMMA.16816.F32 R4, R4, R16, R24 ;  /* 0x000000100404723c */ /* 0x008fe60000001818 */
[----:B------:R-:W1:Y:S04]  /*39320*/  LDSM.16.MT88.4 R16, [R28+UR4+0x6180] ;  /* 0x006180041c10783b */ /* 0x000e680008004200 */
[----:B--2---:R-:W-:Y:S04]  /*39330*/  STL.64 [R1+0x3718], R22 ;  /* 0x0037181601007387 */ /* 0x004fe80000100a00 */
[----:B0-----:R-:W2:-:S12]  /*39340*/  LDL R10, [R1+0xe8] ;  /* 0x0000e800010a7983 */ /* 0x001e980000100800 */
[----:B------:R0:W-:Y:S04]  /*39350*/  STL.64 [R1+0x2f0], R4 ;  /* 0x0002f00401007387 */ /* 0x0001e80000100a00 */
[----:B------:R3:W-:Y:S04]  /*39360*/  STL.64 [R1+0x2f8], R6 ;  /* 0x0002f80601007387 */ /* 0x0007e80000100a00 */
[----:B------:R-:W2:Y:S04]  /*39370*/  LDL R11, [R1+0xec] ;  /* 0x0000ec00010b7983 */ /* 0x000ea80000100800 */
[----:B0-----:R-:W4:Y:S04]  /*39380*/  LDL.LU R4, [R1+0x40] ;  /* 0x0000400001047983 */ /* 0x001f280000300800 */
[----:B------:R-:W4:Y:S04]  /*39390*/  LDL.LU R5, [R1+0x44] ;  /* 0x0000440001057983 */ /* 0x000f280000300800 */
[----:B---3--:R-:W3:Y:S04]  /*393a0*/  LDL.LU R6, [R1+0x48] ;  /* 0x0000480001067983 */ /* 0x008ee80000300800 */
[----:B------:R-:W3:Y:S04]  /*393b0*/  LDL.LU R7, [R1+0x4c] ;  /* 0x00004c0001077983 */ /* 0x000ee80000300800 */
[----:B---3--:R-:W-:Y:S04]  /*393c0*/  STL.64 [R1+0x3740], R6 ;  /* 0x0037400601007387 */ /* 0x008fe80000100a00 */
[----:B----4-:R0:W-:Y:S04]  /*393d0*/  STL.64 [R1+0x3738], R4 ;  /* 0x0037380401007387 */ /* 0x0101e80000100a00 */
[----:B0-----:R-:W2:Y:S04]  /*393e0*/  LDL.LU R4, [R1+0x50] ;  /* 0x0000500001047983 */ /* 0x001ea80000300800 */
[----:B------:R-:W2:Y:S04]  /*393f0*/  LDL.LU R5, [R1+0x54] ;  /* 0x0000540001057983 */ /* 0x000ea80000300800 */
[----:B------:R-:W2:Y:S04]  /*39400*/  LDL.LU R6, [R1+0x58] ;  /* 0x0000580001067983 */ /* 0x000ea80000300800 */
[----:B------:R-:W2:Y:S04]  /*39410*/  LDL.LU R7, [R1+0x5c] ;  /* 0x00005c0001077983 */ /* 0x000ea80000300800 */
[----:B------:R-:W3:Y:S04]  /*39420*/  LDL.64 R22, [R1+0x78] ;  /* 0x0000780001167983 */ /* 0x000ee80000100a00 */
[----:B---3--:R0:W-:Y:S04]  /*39430*/  STL.64 [R1+0x3720], R22 ;  /* 0x0037201601007387 */ /* 0x0081e80000100a00 */
[----:B0-----:R-:W3:Y:S04]  /*39440*/  LDL.64 R22, [R1+0xb8] ;  /* 0x0000b80001167983 */ /* 0x001ee80000100a00 */
[----:B---3--:R0:W-:Y:S04]  /*39450*/  STL.64 [R1+0x3728], R22 ;  /* 0x0037281601007387 */ /* 0x0081e80000100a00 */
[----:B------:R-:W3:Y:S04]  /*39460*/  LDL.LU R20, [R1+0x120] ;  /* 0x0001200001147983 */ /* 0x000ee80000300800 */
[----:B------:R-:W3:Y:S04]  /*39470*/  LDL.LU R21, [R1+0x124] ;  /* 0x0001240001157983 */ /* 0x000ee80000300800 */
[----:B0-----:R-:W3:Y:S04]  /*39480*/  LDL.LU R22, [R1+0x128] ;  /* 0x0001280001167983 */ /* 0x001ee80000300800 */
[----:B------:R-:W3:Y:S04]  /*39490*/  LDL.LU R23, [R1+0x12c] ;  /* 0x00012c0001177983 */ /* 0x000ee80000300800 */
[----:B------:R-:W4:Y:S01]  /*394a0*/  LDL.LU.64 R26, [R1+0x88] ;  /* 0x00008800011a7983 */ /* 0x000f220000300a00 */
[C---:B--2---:R-:W-:Y:S03]  /*394b0*/  HMMA.16816.F32 R8, R12.reuse, R10, R4 ;  /* 0x0000000a0c08723c */ /* 0x044fe60000001804 */
[----:B----4-:R0:W-:Y:S04]  /*394c0*/  STL.64 [R1+0x36f8], R26 ;  /* 0x0036f81a01007387 */ /* 0x0101e80000100a00 */
[----:B------:R-:W2:Y:S04]  /*394d0*/  LDL.LU R24, [R1+0x60] ;  /* 0x0000600001187983 */ /* 0x000ea80000300800 */
[----:B------:R-:W2:Y:S04]  /*394e0*/  LDL.LU R25, [R1+0x64] ;  /* 0x0000640001197983 */ /* 0x000ea80000300800 */
[----:B0-----:R-:W4:Y:S04]  /*394f0*/  LDL.LU R26, [R1+0x68] ;  /* 0x00006800011a7983 */ /* 0x001f280000300800 */
[----:B------:R-:W4:Y:S04]  /*39500*/  LDL.LU R27, [R1+0x6c] ;  /* 0x00006c00011b7983 */ /* 0x000f280000300800 */
[----:B----4-:R-:W-:Y:S04]  /*39510*/  STL.64 [R1+0x3710], R26 ;  /* 0x0037101a01007387 */ /* 0x010fe80000100a00 */
[----:B--2---:R0:W-:Y:S04]  /*39520*/  STL.64 [R1+0x3708], R24 ;  /* 0x0037081801007387 */ /* 0x0041e80000100a00 */
[----:B0-----:R-:W2:Y:S04]  /*39530*/  LDL.LU R24, [R1+0xf0] ;  /* 0x0000f00001187983 */ /* 0x001ea80000300800 */
[----:B------:R-:W2:Y:S04]  /*39540*/  LDL.LU R25, [R1+0xf4] ;  /* 0x0000f40001197983 */ /* 0x000ea80000300800 */
[----:B------:R-:W2:Y:S04]  /*39550*/  LDL.LU R26, [R1+0xf8] ;  /* 0x0000f800011a7983 */ /* 0x000ea80000300800 */
[----:B------:R-:W2:Y:S04]  /*39560*/  LDL.LU R27, [R1+0xfc] ;  /* 0x0000fc00011b7983 */ /* 0x000ea80000300800 */
[----:B-1----:R-:W-:Y:S04]  /*39570*/  STL.64 [R1+0x35f0], R18 ;  /* 0x0035f01201007387 */ /* 0x002fe80000100a00 */
[----:B------:R0:W-:Y:S04]  /*39580*/  STL.64 [R1+0x35e8], R16 ;  /* 0x0035e81001007387 */ /* 0x0001e80000100a00 */
[----:B0-----:R-:W4:Y:S04]  /*39590*/  LDL.LU R16, [R1+0x110] ;  /* 0x0001100001107983 */ /* 0x001f280000300800 */
[----:B------:R-:W4:Y:S04]  /*395a0*/  LDL.LU R17, [R1+0x114] ;  /* 0x0001140001117983 */ /* 0x000f280000300800 */
[----:B------:R-:W4:Y:S04]  /*395b0*/  LDL.LU R18, [R1+0x118] ;  /* 0x0001180001127983 */ /* 0x000f280000300800 */
[----:B------:R-:W4:Y:S04]  /*395c0*/  LDL.LU R19, [R1+0x11c] ;  /* 0x00011c0001137983 */ /* 0x000f280000300800 */
[----:B------:R-:W3:Y:S04]  /*395d0*/  LDL.LU.64 R6, [R1+0x3740] ;  /* 0x0037400001067983 */ /* 0x000ee80000300a00 */
[----:B------:R-:W3:Y:S04]  /*395e0*/  LDL.LU.64 R4, [R1+0x3738] ;  /* 0x0037380001047983 */ /* 0x000ee80000300a00 */
[----:B------:R-:W-:Y:S04]  /*395f0*/  STL.64 [R1+0x2e0], R8 ;  /* 0x0002e00801007387 */ /* 0x000fe80000100a00 */
[----:B------:R0:W-:Y:S04]  /*39600*/  STL.64 [R1+0x2e8], R10 ;  /* 0x0002e80a01007387 */ /* 0x0001e80000100a00 */
[----:B0-----:R-:W3:Y:S02]  /*39610*/  LDL.LU.64 R10, [R1+0x3730] ;  /* 0x00373000010a7983 */ /* 0x001ee40000300a00 */
[----:B---3--:R-:W-:Y:S06]  /*39620*/  HMMA.16816.F32 R4, R12, R10, R4 ;  /* 0x0000000a0c04723c */ /* 0x008fec0000001804 */
[----:B------:R0:W-:Y:S04]  /*39630*/  STL.64 [R1+0x36c8], R10 ;  /* 0x0036c80a01007387 */ /* 0x0001e80000100a00 */
[----:B------:R-:W3:-:S13]  /*39640*/  LDL.LU R8, [R1+0x30] ;  /* 0x0000300001087983 */ /* 0x000eda0000300800 */
[----:B------:R-:W-:Y:S04]  /*39650*/  STL.64 [R1+0x2b0], R4 ;  /* 0x0002b00401007387 */ /* 0x000fe80000100a00 */
[----:B------:R-:W-:Y:S04]  /*39660*/  STL.64 [R1+0x2b8], R6 ;  /* 0x0002b80601007387 */ /* 0x000fe80000100a00 */
[----:B------:R-:W1:Y:S04]  /*39670*/  LDSM.16.MT88.4 R4, [R2+UR4+0x6000] ;  /* 0x006000040204783b */ /* 0x000e680008004200 */
[----:B------:R-:W3:Y:S04]  /*39680*/  LDL.LU R9, [R1+0x34] ;  /* 0x0000340001097983 */ /* 0x000ee80000300800 */
[----:B0-----:R-:W3:Y:S04]  /*39690*/  LDL.LU R10, [R1+0x38] ;  /* 0x00003800010a7983 */ /* 0x001ee80000300800 */
[----:B------:R-:W3:Y:S04]  /*396a0*/  LDL.LU R11, [R1+0x3c] ;  /* 0x00003c00010b7983 */ /* 0x000ee80000300800 */
[----:B-1----:R0:W-:Y:S04]  /*396b0*/  STL.64 [R1+0x3590], R6 ;  /* 0x0035900601007387 */ /* 0x0021e80000100a00 */
[----:B------:R-:W-:Y:S04]  /*396c0*/  STL.64 [R1+0x3588], R4 ;  /* 0x0035880401007387 */ /* 0x000fe80000100a00 */
[----:B0-----:R-:W2:Y:S04]  /*396d0*/  LDL R6, [R1+0xc8] ;  /* 0x0000c80001067983 */ /* 0x001ea80000100800 */
[----:B------:R-:W2:Y:S02]  /*396e0*/  LDL R7, [R1+0xcc] ;  /* 0x0000cc0001077983 */ /* 0x000ea40000100800 */
[----:B--2---:R-:W-:-:S15]  /*396f0*/  HMMA.16816.F32 R20, R12, R6, R20 ;  /* 0x000000060c14723c */ /* 0x004fde0000001814 */
[----:B------:R-:W-:-:S08]  /*39700*/  NOP ;  /* 0x0000000000007918 */ /* 0x000fd00000000000 */
[----:B------:R-:W-:Y:S04]  /*39710*/  STL.64 [R1+0x280], R20 ;  /* 0x0002801401007387 */ /* 0x000fe80000100a00 */
[----:B------:R0:W-:Y:S04]  /*39720*/  STL.64 [R1+0x288], R22 ;  /* 0x0002881601007387 */ /* 0x0001e80000100a00 */
[----:B0-----:R-:W4:Y:S04]  /*39730*/  LDL.LU.64 R22, [R1+0x3728] ;  /* 0x0037280001167983 */ /* 0x001f280000300a00 */
[----:B------:R0:W-:Y:S04]  /*39740*/  STL.64 [R1+0x36c0], R6 ;  /* 0x0036c00601007387 */ /* 0x0001e80000100a00 */
[----:B------:R-:W2:Y:S04]  /*39750*/  LDL.LU R4, [R1+0x100] ;  /* 0x0001000001047983 */ /* 0x000ea80000300800 */
[----:B------:R-:W2:Y:S04]  /*39760*/  LDL.LU R5, [R1+0x104] ;  /* 0x0001040001057983 */ /* 0x000ea80000300800 */
[----:B0-----:R-:W2:Y:S04]  /*39770*/  LDL.LU R6, [R1+0x108] ;  /* 0x0001080001067983 */ /* 0x001ea80000300800 */
[----:B------:R-:W2:Y:S01]  /*39780*/  LDL.LU R7, [R1+0x10c] ;  /* 0x00010c0001077983 */ /* 0x000ea20000300800 */
[----:B----4-:R-:W-:-:S15]  /*39790*/  HMMA.16816.F32 R16, R12, R22, R16 ;  /* 0x000000160c10723c */ /* 0x010fde0000001810 */
[----:B------:R-:W-:-:S08]  /*397a0*/  NOP ;  /* 0x0000000000007918 */ /* 0x000fd00000000000 */
[----:B------:R0:W-:Y:S04]  /*397b0*/  STL.64 [R1+0x260], R16 ;  /* 0x0002601001007387 */ /* 0x0001e80000100a00 */
[----:B------:R-:W-:Y:S01]  /*397c0*/  STL.64 [R1+0x268], R18 ;  /* 0x0002681201007387 */ /* 0x000fe20000100a00 */
[----:B0-----:R-:W-:Y:S02]  /*397d0*/  IMAD.MOV.U32 R17, RZ, RZ, R22 ;  /* 0x000000ffff117224 */ /* 0x001fe400078e0016 */
[----:B------:R-:W-:Y:S02]  /*397e0*/  IMAD.MOV.U32 R16, RZ, RZ, R23 ;  /* 0x000000ffff107224 */ /* 0x000fe400078e0017 */
[----:B------:R-:W2:Y:S02]  /*397f0*/  LDL.LU.64 R22, [R1+0x3720] ;  /* 0x0037200001167983 */ /* 0x000ea40000300a00 */
[----:B--2---:R-:W-:-:S15]  /*39800*/  HMMA.16816.F32 R4, R12, R22, R4 ;  /* 0x000000160c04723c */ /* 0x004fde0000001804 */
[----:B------:R-:W-:-:S08]  /*39810*/  NOP ;  /* 0x0000000000007918 */ /* 0x000fd00000000000 */
[----:B------:R0:W-:Y:S04]  /*39820*/  STL.64 [R1+0x250], R4 ;  /* 0x0002500401007387 */ /* 0x0001e80000100a00 */
[----:B------:R-:W-:Y:S01]  /*39830*/  STL.64 [R1+0x258], R6 ;  /* 0x0002580601007387 */ /* 0x000fe20000100a00 */
[----:B0-----:R-:W-:Y:S02]  /*39840*/  IMAD.MOV.U32 R5, RZ, RZ, R22 ;  /* 0x000000ffff057224 */ /* 0x001fe400078e0016 */
[----:B------:R-:W-:Y:S02]  /*39850*/  IMAD.MOV.U32 R4, RZ, RZ, R23 ;  /* 0x000000ffff047224 */ /* 0x000fe400078e0017 */
        /* <DEDUP_REMOVED lines=8> */
[----:B--2---:R-:W-:-:S15]  /*398e0*/  HMMA.16816.F32 R24, R12, R22, R24 ;  /* 0x000000160c18723c */ /* 0x004fde0000001818 */
[----:B------:R-:W-:-:S08]  /*398f0*/  NOP ;  /* 0x0000000000007918 */ /* 0x000fd00000000000 */
[----:B------:R-:W-:Y:S04]  /*39900*/  STL.64 [R1+0x200], R24 ;  /* 0x0002001801007387 */ /* 0x000fe80000100a00 */
[----:B------:R0:W-:Y:S04]  /*39910*/  STL.64 [R1+0x208], R26 ;  /* 0x0002081a01007387 */ /* 0x0001e80000100a00 */
[----:B0-----:R-:W3:Y:S01]  /*39920*/  LDL.LU.64 R26, [R1+0x36f8] ;  /* 0x0036f800011a7983 */ /* 0x001ee20000300a00 */
[----:B------:R-:W-:Y:S02]  /*39930*/  IMAD.MOV.U32 R29, RZ, RZ, R22 ;  /* 0x000000ffff1d7224 */ /* 0x000fe400078e0016 */
[----:B------:R-:W-:-:S02]  /*39940*/  IMAD.MOV.U32 R3, RZ, RZ, R23 ;  /* 0x000000ffff037224 */ /* 0x000fc400078e0017 */
[----:B------:R-:W2:Y:S04]  /*39950*/  LDL.LU.64 R22, [R1+0x36f0] ;  /* 0x0036f00001167983 */ /* 0x000ea80000300a00 */
[----:B------:R-:W2:Y:S01]  /*39960*/  LDL.LU.64 R20, [R1+0x36e8] ;  /* 0x0036e80001147983 */ /* 0x000ea20000300a00 */
[----:B---3--:R-:W-:Y:S06]  /*39970*/  HMMA.16816.F32 R8, R12, R26, R8 ;  /* 0x0000001a0c08723c */ /* 0x008fec0000001808 */
[----:B------:R0:W-:Y:S04]  /*39980*/  STL.64 [R1+0x3678], R26 ;  /* 0x0036781a01007387 */ /* 0x0001e80000100a00 */
[----:B------:R-:W3:-:S13]  /*39990*/  LDL.LU R24, [R1+0x2d0] ;  /* 0x0002d00001187983 */ /* 0x000eda0000300800 */
[----:B------:R-:W-:Y:S04]  /*399a0*/  STL.64 [R1+0x1f0], R8 ;  /* 0x0001f00801007387 */ /* 0x000fe80000100a00 */
[----:B------:R-:W-:Y:S04]  /*399b0*/  STL.64 [R1+0x1f8], R10 ;  /* 0x0001f80a01007387 */ /* 0x000fe80000100a00 */
[----:B------:R-:W3:Y:S04]  /*399c0*/  LDL.LU R25, [R1+0x2d4] ;  /* 0x0002d40001197983 */ /* 0x000ee80000300800 */
[----:B0-----:R-:W4:Y:S04]  /*399d0*/  LDL.LU R26, [R1+0x2d8] ;  /* 0x0002d800011a7983 */ /* 0x001f280000300800 */
[----:B------:R-:W4:Y:S04]  /*399e0*/  LDL.LU R27, [R1+0x2dc] ;  /* 0x0002dc00011b7983 */ /* 0x000f280000300800 */
[----:B----4-:R0:W-:Y:S04]  /*399f0*/  STL.64 [R1+0x3688], R26 ;  /* 0x0036881a01007387 */ /* 0x0101e80000100a00 */
[----:B---3--:R-:W-:Y:S04]  /*39a00*/  STL.64 [R1+0x3680], R24 ;  /* 0x0036801801007387 */ /* 0x008fe80000100a00 */
[----:B0-----:R-:W3:Y:S04]  /*39a10*/  LDL.64 R26, [R1+0xa8] ;  /* 0x0000a800011a7983 */ /* 0x001ee80000100a00 */
[----:B---3--:R0:W-:Y:S02]  /*39a20*/  STL.64 [R1+0x3690], R26 ;  /* 0x0036901a01007387 */ /* 0x0081e40000100a00 */
[----:B0-----:R-:W-:-:S02]  /*39a30*/  IMAD.MOV.U32 R27, RZ, RZ, R4 ;  /* 0x000000ffff1b7224 */ /* 0x001fc400078e0004 */
[----:B------:R-:W-:Y:S01]  /*39a40*/  IMAD.MOV.U32 R26, RZ, RZ, R5 ;  /* 0x000000ffff1a7224 */ /* 0x000fe200078e0005 */
[----:B------:R-:W3:Y:S04]  /*39a50*/  LDL.LU R4, [R1+0x10] ;  /* 0x0000100001047983 */ /* 0x000ee80000300800 */
[----:B------:R-:W3:Y:S04]  /*39a60*/  LDL.LU R5, [R1+0x14] ;  /* 0x0000140001057983 */ /* 0x000ee80000300800 */
[----:B------:R-:W4:Y:S04]  /*39a70*/  LDL.LU R6, [R1+0x18] ;  /* 0x0000180001067983 */ /* 0x000f280000300800 */
[----:B------:R-:W4:Y:S04]  /*39a80*/  LDL.LU R7, [R1+0x1c] ;  /* 0x00001c0001077983 */ /* 0x000f280000300800 */
[----:B------:R-:W2:Y:S04]  /*39a90*/  LDL.LU R8, [R1+0x20] ;  /* 0x0000200001087983 */ /* 0x000ea80000300800 */
[----:B------:R-:W2:Y:S04]  /*39aa0*/  LDL.LU R9, [R1+0x24] ;  /* 0x0000240001097983 */ /* 0x000ea80000300800 */
[----:B------:R-:W2:Y:S04]  /*39ab0*/  LDL.LU R10, [R1+0x28] ;  /* 0x00002800010a7983 */ /* 0x000ea80000300800 */
[----:B------:R-:W2:Y:S04]  /*39ac0*/  LDL.LU R11, [R1+0x2c] ;  /* 0x00002c00010b7983 */ /* 0x000ea80000300800 */
[----:B----4-:R0:W-:Y:S04]  /*39ad0*/  STL.64 [R1+0x36d8], R6 ;  /* 0x0036d80601007387 */ /* 0x0101e80000100a00 */
[----:B---3--:R-:W-:Y:S04]  /*39ae0*/  STL.64 [R1+0x36d0], R4 ;  /* 0x0036d00401007387 */ /* 0x008fe80000100a00 */
[----:B0-----:R-:W2:Y:S04]  /*39af0*/  LDL.64 R6, [R1+0xe8] ;  /* 0x0000e80001067983 */ /* 0x001ea80000100a00 */
[----:B------:R0:W-:Y:S02]  /*39b00*/  STL.64 [R1+0x36a0], R26 ;  /* 0x0036a01a01007387 */ /* 0x0001e40000100a00 */
[----:B0-----:R-:W-:-:S02]  /*39b10*/  IMAD.MOV.U32 R26, RZ, RZ, R17 ;  /* 0x000000ffff1a7224 */ /* 0x001fc400078e0011 */
[----:B------:R-:W-:-:S05]  /*39b20*/  IMAD.MOV.U32 R27, RZ, RZ, R16 ;  /* 0x000000ffff1b7224 */ /* 0x000fca00078e0010 */
[----:B------:R0:W-:Y:S04]  /*39b30*/  STL.64 [R1+0x36b8], R26 ;  /* 0x0036b81a01007387 */ /* 0x0001e80000100a00 */
[----:B------:R-:W3:Y:S04]  /*39b40*/  LDL.LU R24, [R1] ;  /* 0x0000000001187983 */ /* 0x000ee80000300800 */
[----:B------:R-:W3:Y:S04]  /*39b50*/  LDL.LU R25, [R1+0x4] ;  /* 0x0000040001197983 */ /* 0x000ee80000300800 */
[----:B0-----:R-:W3:Y:S04]  /*39b60*/  LDL.LU R26, [R1+0x8] ;  /* 0x00000800011a7983 */ /* 0x001ee80000300800 */
[----:B------:R-:W3:Y:S04]  /*39b70*/  LDL.LU R27, [R1+0xc] ;  /* 0x00000c00011b7983 */ /* 0x000ee80000300800 */
[----:B------:R-:W4:Y:S04]  /*39b80*/  LDL.LU R16, [R1+0x390] ;  /* 0x0003900001107983 */ /* 0x000f280000300800 */
[----:B------:R-:W4:Y:S04]  /*39b90*/  LDL.LU R17, [R1+0x394] ;  /* 0x0003940001117983 */ /* 0x000f280000300800 */
[----:B------:R-:W2:Y:S04]  /*39ba0*/  LDL.LU R18, [R1+0x398] ;  /* 0x0003980001127983 */ /* 0x000ea80000300800 */
[----:B------:R-:W2:Y:S04]  /*39bb0*/  LDL.LU R19, [R1+0x39c] ;  /* 0x00039c0001137983 */ /* 0x000ea80000300800 */
[----:B--2---:R0:W-:Y:S04]  /*39bc0*/  STL.64 [R1+0x3600], R18 ;  /* 0x0036001201007387 */ /* 0x0041e80000100a00 */
[----:B----4-:R1:W-:Y:S01]  /*39bd0*/  STL.64 [R1+0x35f8], R16 ;  /* 0x0035f81001007387 */ /* 0x0103e20000100a00 */
[----:B0-----:R-:W-:-:S02]  /*39be0*/  IMAD.MOV.U32 R18, RZ, RZ, R29 ;  /* 0x000000ffff127224 */ /* 0x001fc400078e001d */
[----:B------:R-:W-:Y:S01]  /*39bf0*/  IMAD.MOV.U32 R19, RZ, RZ, R3 ;  /* 0x000000ffff137224 */ /* 0x000fe200078e0003 */
[----:B------:R-:W2:Y:S04]  /*39c00*/  LDL.LU R29, [R1+0x36e0] ;  /* 0x0036e000011d7983 */ /* 0x000ea80000300800 */
[----:B------:R0:W-:Y:S04]  /*39c10*/  STL.64 [R1+0x3698], R18 ;  /* 0x0036981201007387 */ /* 0x0001e80000100a00 */
[----:B-1----:R-:W4:Y:S04]  /*39c20*/  LDL.LU R16, [R1+0x290] ;  /* 0x0002900001107983 */ /* 0x002f280000300800 */
[----:B------:R-:W4:Y:S04]  /*39c30*/  LDL.LU R17, [R1+0x294] ;  /* 0x0002940001117983 */ /* 0x000f280000300800 */
[----:B0-----:R-:W3:Y:S04]  /*39c40*/  LDL.LU R18, [R1+0x298] ;  /* 0x0002980001127983 */ /* 0x001ee80000300800 */
[----:B------:R-:W3:Y:S01]  /*39c50*/  LDL.LU R19, [R1+0x29c] ;  /* 0x00029c0001137983 */ /* 0x000ee20000300800 */
[----:B------:R-:W-:Y:S06]  /*39c60*/  HMMA.16816.F32 R8, R20, R6, R8 ;  /* 0x000000061408723c */ /* 0x000fec0000001808 */
[----:B------:R-:W-:-:S02]  /*39c70*/  IMAD.MOV.U32 R12, RZ, RZ, R6 ;  /* 0x000000ffff0c7224 */ /* 0x000fc400078e0006 */
[----:B------:R-:W-:Y:S01]  /*39c80*/  IMAD.MOV.U32 R3, RZ, RZ, R7 ;  /* 0x000000ffff037224 */ /* 0x000fe200078e0007 */
[----:B---3--:R-:W-:Y:S04]  /*39c90*/  STL.64 [R1+0x36b0], R18 ;  /* 0x0036b01201007387 */ /* 0x008fe80000100a00 */
[----:B----4-:R0:W-:Y:S04]  /*39ca0*/  STL.64 [R1+0x36a8], R16 ;  /* 0x0036a81001007387 */ /* 0x0101e80000100a00 */
[----:B0-----:R-:W3:Y:S04]  /*39cb0*/  LDL.LU R16, [R1+0x270] ;  /* 0x0002700001107983 */ /* 0x001ee80000300800 */
[----:B------:R-:W3:Y:S04]  /*39cc0*/  LDL.LU R17, [R1+0x274] ;  /* 0x0002740001117983 */ /* 0x000ee80000300800 */
[----:B------:R-:W3:Y:S04]  /*39cd0*/  LDL.LU R18, [R1+0x278] ;  /* 0x0002780001127983 */ /* 0x000ee80000300800 */
[----:B------:R-:W4:Y:S04]  /*39ce0*/  LDL.LU.64 R6, [R1+0x36d8] ;  /* 0x0036d80001067983 */ /* 0x000f280000300a00 */
[----:B------:R-:W4:Y:S01]  /*39cf0*/  LDL.LU.64 R4, [R1+0x36d0] ;  /* 0x0036d00001047983 */ /* 0x000f220000300a00 */
[----:B--2---:R-:W-:-:S03]  /*39d00*/  IMAD.MOV.U32 R19, RZ, RZ, R29 ;  /* 0x000000ffff137224 */ /* 0x004fc600078e001d */
[----:B------:R-:W-:Y:S04]  /*39d10*/  STL.64 [R1+0x1e0], R8 ;  /* 0x0001e00801007387 */ /* 0x000fe80000100a00 */
[----:B------:R0:W-:Y:S01]  /*39d20*/  STL [R1+0x1e8], R10 ;  /* 0x0001e80a01007387 */ /* 0x0001e20000100800 */
[----:B------:R-:W-:-:S03]  /*39d30*/  IMAD.MOV.U32 R29, RZ, RZ, R11 ;  /* 0x000000ffff1d7224 */ /* 0x000fc600078e000b */
[----:B0-----:R-:W4:Y:S04]  /*39d40*/  LDL.LU.64 R10, [R1+0x36c8] ;  /* 0x0036c800010a7983 */ /* 0x001f280000300a00 */
[----:B------:R-:W-:Y:S01]  /*39d50*/  STL [R1+0x32e0], R29 ;  /* 0x0032e01d01007387 */ /* 0x000fe20000100800 */
[----:B----4-:R-:W-:Y:S03]  /*39d60*/  HMMA.16816.F32 R8, R20, R10, R4 ;  /* 0x0000000a1408723c */ /* 0x010fe60000001804 */
[----:B------:R-:W2:-:S15]  /*39d70*/  LDL.LU.64 R6, [R1+0x36c0] ;  /* 0x0036c00001067983 */ /* 0x000e9e0000300a00 */
[----:B------:R-:W-:-:S05]  /*39d80*/  NOP ;  /* 0x0000000000007918 */ /* 0x000fca0000000000 */
[----:B------:R0:W-:Y:S04]  /*39d90*/  STL.64 [R1+0x1c0], R8 ;  /* 0x0001c00801007387 */ /* 0x0001e80000100a00 */
[----:B------:R1:W-:Y:S04]  /*39da0*/  STL.64 [R1+0x1c8], R10 ;  /* 0x0001c80a01007387 */ /* 0x0003e80000100a00 */
[----:B0-----:R-:W4:Y:S04]  /*39db0*/  LDL.LU R8, [R1+0x2c0] ;  /* 0x0002c00001087983 */ /* 0x001f280000300800 */
[----:B------:R-:W4:Y:S04]  /*39dc0*/  LDL.LU R9, [R1+0x2c4] ;  /* 0x0002c40001097983 */ /* 0x000f280000300800 */
[----:B-1----:R-:W4:Y:S04]  /*39dd0*/  LDL.LU R10, [R1+0x2c8] ;  /* 0x0002c800010a7983 */ /* 0x002f280000300800 */
[----:B------:R-:W4:Y:S01]  /*39de0*/  LDL.LU R11, [R1+0x2cc] ;  /* 0x0002cc00010b7983 */ /* 0x000f220000300800 */
[----:B--2---:R-:W-:-:S15]  /*39df0*/  HMMA.16816.F32 R24, R20, R6, R24 ;  /* 0x000000061418723c */ /* 0x004fde0000001818 */
[----:B------:R-:W-:-:S08]  /*39e00*/  NOP ;  /* 0x0000000000007918 */ /* 0x000fd00000000000 */
[----:B------:R-:W-:Y:S04]  /*39e10*/  STL.64 [R1+0x40], R24 ;  /* 0x0000401801007387 */ /* 0x000fe80000100a00 */
[----:B------:R0:W-:Y:S01]  /*39e20*/  STL [R1+0x48], R26 ;  /* 0x0000481a01007387 */ /* 0x0001e20000100800 */
[----:B------:R-:W-:-:S03]  /*39e30*/  IMAD.MOV.U32 R29, RZ, RZ, R27 ;  /* 0x000000ffff1d7224 */ /* 0x000fc600078e001b */
[----:B0-----:R-:W3:Y:S04]  /*39e40*/  LDL.LU.64 R26, [R1+0x36b8] ;  /* 0x0036b800011a7983 */ /* 0x001ee80000300a00 */
[----:B------:R0:W-:Y:S04]  /*39e50*/  STL.64 [R1+0x3658], R6 ;  /* 0x0036580601007387 */ /* 0x0001e80000100a00 */
[----:B------:R-:W2:Y:S04]  /*39e60*/  LDL.LU R4, [R1+0x2a0] ;  /* 0x0002a00001047983 */ /* 0x000ea80000300800 */
[----:B------:R-:W2:Y:S04]  /*39e70*/  LDL.LU R5, [R1+0x2a4] ;  /* 0x0002a40001057983 */ /* 0x000ea80000300800 */
[----:B0-----:R-:W2:Y:S04]  /*39e80*/  LDL.LU R6, [R1+0x2a8] ;  /* 0x0002a80001067983 */ /* 0x001ea80000300800 */
[----:B------:R-:W2:Y:S04]  /*39e90*/  LDL.LU R7, [R1+0x2ac] ;  /* 0x0002ac0001077983 */ /* 0x000ea80000300800 */
[----:B------:R-:W-:Y:S01]  /*39ea0*/  STL [R1+0x32e4], R29 ;  /* 0x0032e41d01007387 */ /* 0x000fe20000100800 */
[----:B---3--:R-:W-:Y:S03]  /*39eb0*/  HMMA.16816.F32 R24, R20, R26, R16 ;  /* 0x0000001a1418723c */ /* 0x008fe60000001810 */
[----:B------:R-:W3:Y:S04]  /*39ec0*/  LDL.LU.64 R18, [R1+0x36b0] ;  /* 0x0036b00001127983 */ /* 0x000ee80000300a00 */
[----:B------:R-:W3:-:S15]  /*39ed0*/  LDL.LU.64 R16, [R1+0x36a8] ;  /* 0x0036a80001107983 */ /* 0x000ede0000300a00 */
[----:B------:R-:W-:-:S01]  /*39ee0*/  NOP ;  /* 0x0000000000007918 */ /* 0x000fc20000000000 */
[----:B------:R-:W-:Y:S04]  /*39ef0*/  STL.64 [R1+0x30], R24 ;  /* 0x0000301801007387 */ /* 0x000fe80000100a00 */
[----:B------:R0:W-:Y:S04]  /*39f00*/  STL.64 [R1+0x38], R26 ;  /* 0x0000381a01007387 */ /* 0x0001e80000100a00 */
[----:B0-----:R-:W3:Y:S02]  /*39f10*/  LDL.LU.64 R26, [R1+0x36a0] ;  /* 0x0036a000011a7983 */ /* 0x001ee40000300a00 */
[----:B---3--:R-:W-:Y:S02]  /*39f20*/  HMMA.16816.F32 R24, R20, R26, R16 ;  /* 0x0000001a1418723c */ /* 0x008fe40000001810 */
[----:B------:R-:W3:-:S15]  /*39f30*/  LDL.LU.64 R18, [R1+0x3698] ;  /* 0x0036980001127983 */ /* 0x000ede0000300a00 */
[----:B------:R-:W-:-:S06]  /*39f40*/  NOP ;  /* 0x0000000000007918 */ /* 0x000fcc0000000000 */
[----:B------:R-:W-:Y:S04]  /*39f50*/  STL.64 [R1+0x20], R24 ;  /* 0x0000201801007387 */ /* 0x000fe80000100a00 */
[----:B------:R0:W-:Y:S04]  /*39f60*/  STL.64 [R1+0x28], R26 ;  /* 0x0000281a01007387 */ /* 0x0001e80000100a00 */
[----:B0-----:R-:W2:Y:S02]  /*39f70*/  LDL.LU.64 R26, [R1+0x3690] ;  /* 0x00369000011a7983 */ /* 0x001ea40000300a00 */
[----:B--2---:R-:W-:-:S15]  /*39f80*/  HMMA.16816.F32 R4, R20, R26, R4 ;  /* 0x0000001a1404723c */ /* 0x004fde0000001804 */
[----:B------:R-:W-:-:S08]  /*39f90*/  NOP ;  /* 0x0000000000007918 */ /* 0x000fd00000000000 */
[----:B------:R0:W-:Y:S04]  /*39fa0*/  STL.64 [R1+0x1b0], R4 ;  /* 0x0001b00401007387 */ /* 0x0001e80000100a00 */
[----:B------:R-:W-:Y:S01]  /*39fb0*/  STL.64 [R1+0x1b8], R6 ;  /* 0x0001b80601007387 */ /* 0x000fe20000100a00 */
[----:B0-----:R-:W-:Y:S02]  /*39fc0*/  IMAD.MOV.U32 R5, RZ, RZ, R26 ;  /* 0x000000ffff057224 */ /* 0x001fe400078e001a */
[----:B------:R-:W-:Y:S02]  /*39fd0*/  IMAD.MOV.U32 R4, RZ, RZ, R27 ;  /* 0x000000ffff047224 */ /* 0x000fe400078e001b */
[----:B------:R-:W3:Y:S04]  /*39fe0*/  LDL.LU.64 R26, [R1+0x3688] ;  /* 0x00368800011a7983 */ /* 0x000ee80000300a00 */
[----:B------:R-:W3:Y:S02]  /*39ff0*/  LDL.LU.64 R24, [R1+0x3680] ;  /* 0x0036800001187983 */ /* 0x000ee40000300a00 */
[----:B---3--:R-:W-:-:S15]  /*3a000*/  HMMA.16816.F32 R24, R20, R18, R24 ;  /* 0x000000121418723c */ /* 0x008fde0000001818 */
[----:B------:R-:W-:-:S08]  /*3a010*/  NOP ;  /* 0x0000000000007918 */ /* 0x000fd00000000000 */
[----:B------:R-:W-:Y:S04]  /*3a020*/  STL.64 [R1+0x1a0], R24 ;  /* 0x0001a01801007387 */ /* 0x000fe80000100a00 */
[----:B------:R0:W-:Y:S04]  /*3a030*/  STL.64 [R1+0x1a8], R26 ;  /* 0x0001a81a01007387 */ /* 0x0001e80000100a00 */
[----:B0-----:R-:W4:Y:S04]  /*3a040*/  LDL.LU.64 R26, [R1+0x3678] ;  /* 0x00367800011a7983 */ /* 0x001f280000300a00 */
[----:B------:R0:W-:Y:S02]  /*3a050*/  STL.64 [R1+0x3610], R18 ;  /* 0x0036101201007387 */ /* 0x0001e40000100a00 */
[----:B0-----:R-:W-:-:S02]  /*3a060*/  IMAD.MOV.U32 R18, RZ, RZ, R5 ;  /* 0x000000ffff127224 */ /* 0x001fc400078e0005 */
[----:B------:R-:W-:-:S05]  /*3a070*/  IMAD.MOV.U32 R19, RZ, RZ, R4 ;  /* 0x000000ffff137224 */ /* 0x000fca00078e0004 */
[----:B------:R0:W-:Y:S04]  /*3a080*/  STL.64 [R1+0x3628], R18 ;  /* 0x0036281201007387 */ /* 0x0001e80000100a00 */
[----:B0-----:R-:W2:Y:S04]  /*3a090*/  LDL.64 R18, [R1+0x78] ;  /* 0x0000780001127983 */ /* 0x001ea80000100a00 */
[----:B--2---:R0:W-:Y:S04]  /*3a0a0*/  STL.64 [R1+0x3640], R18 ;  /* 0x0036401201007387 */ /* 0x0041e80000100a00 */
[----:B------:R-:W2:Y:S04]  /*3a0b0*/  LDL.LU R16, [R1+0x340] ;  /* 0x0003400001107983 */ /* 0x000ea80000300800 */
[----:B------:R-:W2:Y:S04]  /*3a0c0*/  LDL.LU R17, [R1+0x344] ;  /* 0x0003440001117983 */ /* 0x000ea80000300800 */
[----:B0-----:R-:W3:Y:S04]  /*3a0d0*/  LDL.LU R18, [R1+0x348] ;  /* 0x0003480001127983 */ /* 0x001ee80000300800 */
[----:B------:R-:W3:Y:S04]  /*3a0e0*/  LDL.LU R19, [R1+0x34c] ;  /* 0x00034c0001137983 */ /* 0x000ee80000300800 */
[----:B------:R-:W2:Y:S01]  /*3a0f0*/  LDL.64 R6, [R1+0xd8] ;  /* 0x0000d80001067983 */ /* 0x000ea20000100a00 */
[----:B----4-:R-:W-:Y:S03]  /*3a100*/  HMMA.16816.F32 R20, R20, R26, R8 ;  /* 0x0000001a1414723c */ /* 0x010fe60000001808 */
[----:B--2---:R0:W-:Y:S04]  /*3a110*/  STL.64 [R1+0x3660], R6 ;  /* 0x0036600601007387 */ /* 0x0041e80000100a00 */
[----:B------:R-:W2:Y:S04]  /*3a120*/  LDL.LU R4, [R1+0x300] ;  /* 0x0003000001047983 */ /* 0x000ea80000300800 */
[----:B------:R-:W2:Y:S04]  /*3a130*/  LDL.LU R5, [R1+0x304] ;  /* 0x0003040001057983 */ /* 0x000ea80000300800 */
[----:B0-----:R-:W2:Y:S04]  /*3a140*/  LDL.LU R6, [R1+0x308] ;  /* 0x0003080001067983 */ /* 0x001ea80000300800 */
[----:B------:R-:W2:Y:S04]  /*3a150*/  LDL.LU R7, [R1+0x30c] ;  /* 0x00030c0001077983 */ /* 0x000ea80000300800 */
[----:B---3--:R-:W-:Y:S04]  /*3a160*/  STL.64 [R1+0x3650], R18 ;  /* 0x0036501201007387 */ /* 0x008fe80000100a00 */
[----:B------:R0:W-:Y:S04]  /*3a170*/  STL.64 [R1+0x3648], R16 ;  /* 0x0036481001007387 */ /* 0x0001e80000100a00 */
[----:B0-----:R-:W3:Y:S04]  /*3a180*/  LDL.LU R16, [R1+0x320] ;  /* 0x0003200001107983 */ /* 0x001ee80000300800 */
[----:B------:R-:W3:Y:S04]  /*3a190*/  LDL.LU R17, [R1+0x324] ;  /* 0x0003240001117983 */ /* 0x000ee80000300800 */
[----:B------:R-:W3:Y:S04]  /*3a1a0*/  LDL.LU R18, [R1+0x328] ;  /* 0x0003280001127983 */ /* 0x000ee80000300800 */
[----:B------:R-:W3:Y:S04]  /*3a1b0*/  LDL.LU R19, [R1+0x32c] ;  /* 0x00032c0001137983 */ /* 0x000ee80000300800 */
[----:B------:R-:W2:Y:S04]  /*3a1c0*/  LDL.LU.64 R10, [R1+0x3670] ;  /* 0x00367000010a7983 */ /* 0x000ea80000300a00 */
[----:B------:R-:W2:Y:S04]  /*3a1d0*/  LDL.LU.64 R8, [R1+0x3668] ;  /* 0x0036680001087983 */ /* 0x000ea80000300a00 */
[----:B------:R0:W-:Y:S04]  /*3a1e0*/  STL.64 [R1+0x3608], R26 ;  /* 0x0036081a01007387 */ /* 0x0001e80000100a00 */
[----:B------:R-:W4:Y:S04]  /*3a1f0*/  LDL.LU R24, [R1+0x3b0] ;  /* 0x0003b00001187983 */ /* 0x000f280000300800 */
[----:B------:R-:W-:Y:S04]  /*3a200*/  STL.64 [R1+0x10], R20 ;  /* 0x0000101401007387 */ /* 0x000fe80000100a00 */
[----:B------:R1:W-:Y:S04]  /*3a210*/  STL.64 [R1+0x18], R22 ;  /* 0x0000181601007387 */ /* 0x0003e80000100a00 */
[----:B------:R-:W4:Y:S04]  /*3a220*/  LDL.LU R25, [R1+0x3b4] ;  /* 0x0003b40001197983 */ /* 0x000f280000300800 */
[----:B0-----:R-:W3:Y:S04]  /*3a230*/  LDL.LU R26, [R1+0x3b8] ;  /* 0x0003b800011a7983 */ /* 0x001ee80000300800 */
[----:B------:R-:W3:Y:S01]  /*3a240*/  LDL.LU R27, [R1+0x3bc] ;  /* 0x0003bc00011b7983 */ /* 0x000ee20000300800 */
[----:B-1----:R-:W-:-:S03]  /*3a250*/  IMAD.MOV.U32 R22, RZ, RZ, R12 ;  /* 0x000000ffff167224 */ /* 0x002fc600078e000c */
[----:B------:R-:W0:Y:S01]  /*3a260*/  LDSM.16.MT88.4 R12, [R2+UR4+0x6080] ;  /* 0x00608004020c783b */ /* 0x000e220008004200 */
[----:B------:R-:W-:-:S03]  /*3a270*/  IMAD.MOV.U32 R23, RZ, RZ, R3 ;  /* 0x000000ffff177224 */ /* 0x000fc600078e0003 */
[----:B---3--:R-:W-:Y:S04]  /*3a280*/  STL.64 [R1+0x3620], R26 ;  /* 0x0036201a01007387 */ /* 0x008fe80000100a00 */
[----:B----4-:R1:W-:Y:S04]  /*3a290*/  STL.64 [R1+0x3618], R24 ;  /* 0x0036181801007387 */ /* 0x0103e80000100a00 */
[----:B-1----:R-:W3:Y:S04]  /*3a2a0*/  LDL.LU R24, [R1+0x380] ;  /* 0x0003800001187983 */ /* 0x002ee80000300800 */
[----:B------:R-:W3:Y:S04]  /*3a2b0*/  LDL.LU R25, [R1+0x384] ;  /* 0x0003840001197983 */ /* 0x000ee80000300800 */
[----:B------:R-:W4:Y:S04]  /*3a2c0*/  LDL.LU R26, [R1+0x388] ;  /* 0x00038800011a7983 */ /* 0x000f280000300800 */
[----:B------:R-:W4:Y:S01]  /*3a2d0*/  LDL.LU R27, [R1+0x38c] ;  /* 0x00038c00011b7983 */ /* 0x000f220000300800 */
[C---:B--2---:R-:W-:Y:S03]  /*3a2e0*/  HMMA.16816.F32 R4, R8.reuse, R22, R4 ;  /* 0x000000160804723c */ /* 0x044fe60000001804 */
[----:B----4-:R-:W-:Y:S04]  /*3a2f0*/  STL.64 [R1+0x3638], R26 ;  /* 0x0036381a01007387 */ /* 0x010fe80000100a00 */
[----:B---3--:R1:W-:Y:S04]  /*3a300*/  STL.64 [R1+0x3630], R24 ;  /* 0x0036301801007387 */ /* 0x0083e80000100a00 */
[----:B-1----:R-:W2:Y:S04]  /*3a310*/  LDL.LU R24, [R1+0x370] ;  /* 0x0003700001187983 */ /* 0x002ea80000300800 */
[----:B------:R-:W2:Y:S04]  /*3a320*/  LDL.LU R25, [R1+0x374] ;  /* 0x0003740001197983 */ /* 0x000ea80000300800 */
[----:B------:R-:W2:Y:S04]  /*3a330*/  LDL.LU R26, [R1+0x378] ;  /* 0x00037800011a7983 */ /* 0x000ea80000300800 */
[----:B------:R-:W2:Y:S04]  /*3a340*/  LDL.LU R27, [R1+0x37c] ;  /* 0x00037c00011b7983 */ /* 0x000ea80000300800 */
[----:B0-----:R-:W-:Y:S04]  /*3a350*/  STL.64 [R1+0x3508], R14 ;  /* 0x0035080e01007387 */ /* 0x001fe80000100a00 */
[----:B------:R0:W-:Y:S04]  /*3a360*/  STL.64 [R1+0x3500], R12 ;  /* 0x0035000c01007387 */ /* 0x0001e80000100a00 */
[----:B0-----:R-:W3:Y:S04]  /*3a370*/  LDL.LU R12, [R1+0x310] ;  /* 0x00031000010c7983 */ /* 0x001ee80000300800 */
[----:B------:R-:W3:Y:S04]  /*3a380*/  LDL.LU R13, [R1+0x314] ;  /* 0x00031400010d7983 */ /* 0x000ee80000300800 */
[----:B------:R-:W3:Y:S04]  /*3a390*/  LDL.LU R14, [R1+0x318] ;  /* 0x00031800010e7983 */ /* 0x000ee80000300800 */
[----:B------:R-:W3:Y:S04]  /*3a3a0*/  LDL.LU R15, [R1+0x31c] ;  /* 0x00031c00010f7983 */ /* 0x000ee80000300800 */
[----:B------:R-:W-:Y:S04]  /*3a3b0*/  STL.64 [R1+0x190], R4 ;  /* 0x0001900401007387 */ /* 0x000fe80000100a00 */
[----:B------:R0:W-:Y:S04]  /*3a3c0*/  STL.64 [R1+0x198], R6 ;  /* 0x0001980601007387 */ /* 0x0001e80000100a00 */
[----:B0-----:R-:W3:Y:S02]  /*3a3d0*/  LDL.LU.64 R6, [R1+0x3660] ;  /* 0x0036600001067983 */ /* 0x001ee40000300a00 */
[----:B---3--:R-:W-:-:S15]  /*3a3e0*/  HMMA.16816.F32 R12, R8, R6, R12 ;  /* 0x00000006080c723c */ /* 0x008fde000000180c */
[----:B------:R-:W-:-:S08]  /*3a3f0*/  NOP ;  /* 0x0000000000007918 */ /* 0x000fd00000000000 */
[----:B------:R0:W-:Y:S04]  /*3a400*/  STL.64 [R1+0x180], R12 ;  /* 0x0001800c01007387 */ /* 0x0001e80000100a00 */
[----:B------:R1:W-:Y:S01]  /*3a410*/  STL.64 [R1+0x188], R14 ;  /* 0x0001880e01007387 */ /* 0x0003e20000100a00 */
[----:B0-----:R-:W-:Y:S02]  /*3a420*/  IMAD.MOV.U32 R13, RZ, RZ, R7 ;  /* 0x000000ffff0d7224 */ /* 0x001fe400078e0007 */
[----:B-1----:R-:W-:Y:S02]  /*3a430*/  IMAD.MOV.U32 R14, RZ, RZ, R6 ;  /* 0x000000ffff0e7224 */ /* 0x002fe400078e0006 */
[----:B------:R-:W3:Y:S02]  /*3a440*/  LDL.LU.64 R6, [R1+0x3658] ;  /* 0x0036580001067983 */ /* 0x000ee40000300a00 */
[----:B---3--:R-:W-:-:S15]  /*3a450*/  HMMA.16816.F32 R16, R8, R6, R16 ;  /* 0x000000060810723c */ /* 0x008fde0000001810 */
[----:B------:R-:W-:-:S08]  /*3a460*/  NOP ;  /* 0x0000000000007918 */ /* 0x000fd00000000000 */
[----:B------:R-:W-:Y:S04]  /*3a470*/  STL.64 [R1+0x170], R16 ;  /* 0x0001701001007387 */ /* 0x000fe80000100a00 */
[----:B------:R0:W-:Y:S04]  /*3a480*/  STL.64 [R1+0x178], R18 ;  /* 0x0001781201007387 */ /* 0x0001e80000100a00 */
[----:B0-----:R-:W3:Y:S04]  /*3a490*/  LDL.LU.64 R18, [R1+0x3650] ;  /* 0x0036500001127983 */ /* 0x001ee80000300a00 */
[----:B------:R-:W3:Y:S04]  /*3a4a0*/  LDL.LU.64 R16, [R1+0x3648] ;  /* 0x0036480001107983 */ /* 0x000ee80000300a00 */
[----:B------:R0:W-:Y:S04]  /*3a4b0*/  STL.64 [R1+0x35d0], R6 ;  /* 0x0035d00601007387 */ /* 0x0001e80000100a00 */
[----:B0-----:R-:W3:Y:S02]  /*3a4c0*/  LDL.64 R6, [R1+0xb8] ;  /* 0x0000b80001067983 */ /* 0x001ee40000100a00 */
[----:B---3--:R-:W-:-:S15]  /*3a4d0*/  HMMA.16816.F32 R16, R8, R6, R16 ;  /* 0x000000060810723c */ /* 0x008fde0000001810 */
[----:B------:R-:W-:-:S08]  /*3a4e0*/  NOP ;  /* 0x0000000000007918 */ /* 0x000fd00000000000 */
[----:B------:R-:W-:Y:S04]  /*3a4f0*/  STL.64 [R1+0x160], R16 ;  /* 0x0001601001007387 */ /* 0x000fe80000100a00 */
[----:B------:R0:W-:Y:S04]  /*3a500*/  STL.64 [R1+0x168], R18 ;  /* 0x0001681201007387 */ /* 0x0001e80000100a00 */
        /* <DEDUP_REMOVED lines=27> */
[----:B------:R0:W-:Y:S04]  /*3a6c0*/  STL.64 [R1], R8 ;  /* 0x0000000801007387 */ /* 0x0001e80000100a00 */
[----:B------:R1:W-:Y:S04]  /*3a6d0*/  STL.64 [R1+0x8], R10 ;  /* 0x0000080a01007387 */ /* 0x0003e80000100a00 */
[----:B0-----:R-:W2:Y:S04]  /*3a6e0*/  LDL.LU R8, [R1+0x3c0] ;  /* 0x0003c00001087983 */ /* 0x001ea80000300800 */
[----:B------:R-:W2:Y:S04]  /*3a6f0*/  LDL.LU R9, [R1+0x3c4] ;  /* 0x0003c40001097983 */ /* 0x000ea80000300800 */
[----:B-1----:R-:W2:Y:S04]  /*3a700*/  LDL.LU R10, [R1+0x3c8] ;  /* 0x0003c800010a7983 */ /* 0x002ea80000300800 */
[----:B------:R-:W2:Y:S04]  /*3a710*/  LDL.LU R11, [R1+0x3cc] ;  /* 0x0003cc00010b7983 */ /* 0x000ea80000300800 */
[----:B------:R-:W-:Y:S01]  /*3a720*/  STL.64 [R1+0x3598], R26 ;  /* 0x0035981a01007387 */ /* 0x000fe20000100a00 */
[----:B--2---:R-:W-:Y:S03]  /*3a730*/  HMMA.16816.F32 R20, R16, R22, R8 ;  /* 0x000000161014723c */ /* 0x004fe60000001808 */
[----:B------:R-:W2:-:S15]  /*3a740*/  LDL.LU R8, [R1+0x440] ;  /* 0x0004400001087983 */ /* 0x000e9e0000300800 */
[----:B------:R-:W-:-:S05]  /*3a750*/  NOP ;  /* 0x0000000000007918 */ /* 0x000fca0000000000 */
        /* <DEDUP_REMOVED lines=11> */
[----:B------:R-:W-:-:S02]  /*3a810*/  IMAD.MOV.U32 R12, RZ, RZ, R6 ;  /* 0x000000ffff0c7224 */ /* 0x000fc400078e0006 */
[----:B------:R-:W-:Y:S01]  /*3a820*/  IMAD.MOV.U32 R5, RZ, RZ, R7 ;  /* 0x000000ffff057224 */ /* 0x000fe200078e0007 */
[----:B---3--:R0:W-:Y:S04]  /*3a830*/  STL.64 [R1+0x35b8], R10 ;  /* 0x0035b80a01007387 */ /* 0x0081e80000100a00 */
[----:B--2---:R1:W-:Y:S01]  /*3a840*/  STL.64 [R1+0x35b0], R8 ;  /* 0x0035b00801007387 */ /* 0x0043e20000100a00 */
[----:B0-----:R-:W-:Y:S02]  /*3a850*/  IMAD.MOV.U32 R10, RZ, RZ, R12 ;  /* 0x000000ffff0a7224 */ /* 0x001fe400078e000c */
        /* <DEDUP_REMOVED lines=13> */
[----:B---3--:R0:W-:Y:S04]  /*3a930*/  STL.64 [R1+0x35c0], R26 ;  /* 0x0035c01a01007387 */ /* 0x0081e80000100a00 */
[----:B------:R-:W3:Y:S04]  /*3a940*/  LDL.LU R24, [R1+0x400] ;  /* 0x0004000001187983 */ /* 0x000ee80000300800 */
[----:B------:R-:W3:Y:S04]  /*3a950*/  LDL.LU R25, [R1+0x404] ;  /* 0x0004040001197983 */ /* 0x000ee80000300800 */
[----:B0-----:R-:W3:Y:S04]  /*3a960*/  LDL.LU R26, [R1+0x408] ;  /* 0x00040800011a7983 */ /* 0x001ee80000300800 */
[----:B------:R-:W3:Y:S04]  /*3a970*/  LDL.LU R27, [R1+0x40c] ;  /* 0x00040c00011b7983 */ /* 0x000ee80000300800 */
[----:B------:R-:W4:Y:S01]  /*3a980*/  LDL R23, [R1+0x678] ;  /* 0x0006780001177983 */ /* 0x000f220000100800 */
[----:B------:R-:W-:-:S02]  /*3a990*/  IMAD.MOV.U32 R7, RZ, RZ, R13 ;  /* 0x000000ffff077224 */ /* 0x000fc400078e000d */
[----:B------:R-:W-:Y:S02]  /*3a9a0*/  IMAD.MOV.U32 R6, RZ, RZ, R14 ;  /* 0x000000ffff067224 */ /* 0x000fe400078e000e */
[----:B------:R-:W-:-:S05]  /*3a9b0*/  IMAD.MOV.U32 R22, RZ, RZ, R4 ;  /* 0x000000ffff167224 */ /* 0x000fca00078e0004 */
[C---:B--2---:R-:W-:Y:S01]  /*3a9c0*/  HMMA.16816.F32 R4, R16.reuse, R6, R8 ;  /* 0x000000061004723c */ /* 0x044fe20000001808 */
[----:B----4-:R-:W-:Y:S04]  /*3a9d0*/  STL [R1+0x3478], R23 ;  /* 0x0034781701007387 */ /* 0x010fe80000100800 */
[----:B------:R-:W2:Y:S04]  /*3a9e0*/  LDL.LU R12, [R1+0x520] ;  /* 0x00052000010c7983 */ /* 0x000ea80000300800 */
[----:B------:R-:W2:Y:S04]  /*3a9f0*/  LDL.LU R13, [R1+0x524] ;  /* 0x00052400010d7983 */ /* 0x000ea80000300800 */
[----:B------:R-:W4:Y:S04]  /*3aa00*/  LDL.LU R14, [R1+0x528] ;  /* 0x00052800010e7983 */ /* 0x000f280000300800 */
[----:B------:R-:W4:Y:S04]  /*3aa10*/  LDL.LU R15, [R1+0x52c] ;  /* 0x00052c00010f7983 */ /* 0x000f280000300800 */
[----:B----4-:R0:W-:Y:S04]  /*3aa20*/  STL.64 [R1+0x3520], R14 ;  /* 0x0035200e01007387 */ /* 0x0101e80000100a00 */
[----:B--2---:R-:W-:Y:S04]  /*3aa30*/  STL.64 [R1+0x3518], R12 ;  /* 0x0035180c01007387 */ /* 0x004fe80000100a00 */
[----:B0-----:R-:W2:Y:S04]  /*3aa40*/  LDL.64 R14, [R1+0xa8] ;  /* 0x0000a800010e7983 */ /* 0x001ea80000100a00 */
[----:B------:R-:W4:Y:S04]  /*3aa50*/  LDL.LU.64 R10, [R1+0x35e0] ;  /* 0x0035e000010a7983 */ /* 0x000f280000300a00 */
[----:B------:R-:W4:Y:S04]  /*3aa60*/  LDL.LU.64 R8, [R1+0x35d8] ;  /* 0x0035d80001087983 */ /* 0x000f280000300a00 */
[----:B------:R-:W-:Y:S04]  /*3aa70*/  STL.64 [R1+0x210], R4 ;  /* 0x0002100401007387 */ /* 0x000fe80000100a00 */
[----:B------:R0:W-:Y:S04]  /*3aa80*/  STL.64 [R1+0x218], R6 ;  /* 0x0002180601007387 */ /* 0x0001e80000100a00 */
[----:B0-----:R-:W4:Y:S02]  /*3aa90*/  LDL.LU.64 R6, [R1+0x35d0] ;  /* 0x0035d00001067983 */ /* 0x001f240000300a00 */
[----:B----4-:R-:W-:Y:S02]  /*3aaa0*/  HMMA.16816.F32 R4, R16, R6, R8 ;  /* 0x000000061004723c */ /* 0x010fe40000001808 */
[----:B------:R-:W3:-:S15]  /*3aab0*/  LDL.LU.64 R10, [R1+0x35c8] ;  /* 0x0035c800010a7983 */ /* 0x000ede0000300a00 */
[----:B------:R-:W-:-:S06]  /*3aac0*/  NOP ;  /* 0x0000000000007918 */ /* 0x000fcc0000000000 */
[----:B------:R0:W-:Y:S04]  /*3aad0*/  STL.64 [R1+0x220], R4 ;  /* 0x0002200401007387 */ /* 0x0001e80000100a00 */
[----:B------:R1:W-:Y:S04]  /*3aae0*/  STL.64 [R1+0x228], R6 ;  /* 0x0002280601007387 */ /* 0x0003e80000100a00 */
[----:B0-----:R-:W4:Y:S04]  /*3aaf0*/  LDL.LU R4, [R1+0x430] ;  /* 0x0004300001047983 */ /* 0x001f280000300800 */
[----:B------:R-:W4:Y:S04]  /*3ab00*/  LDL.LU R5, [R1+0x434] ;  /* 0x0004340001057983 */ /* 0x000f280000300800 */
[----:B-1----:R-:W4:Y:S04]  /*3ab10*/  LDL.LU R6, [R1+0x438] ;  /* 0x0004380001067983 */ /* 0x002f280000300800 */
[----:B------:R-:W4:Y:S01]  /*3ab20*/  LDL.LU R7, [R1+0x43c] ;  /* 0x00043c0001077983 */ /* 0x000f220000300800 */
[----:B---3--:R-:W-:Y:S03]  /*3ab30*/  HMMA.16816.F32 R8, R16, R10, R24 ;  /* 0x0000000a1008723c */ /* 0x008fe60000001818 */
[----:B------:R-:W3:-:S15]  /*3ab40*/  LDL.LU.64 R26, [R1+0x35c0] ;  /* 0x0035c000011a7983 */ /* 0x000ede0000300a00 */
[----:B------:R-:W-:-:S05]  /*3ab50*/  NOP ;  /* 0x0000000000007918 */ /* 0x000fca0000000000 */
[----:B------:R-:W-:Y:S04]  /*3ab60*/  STL.64 [R1+0x240], R8 ;  /* 0x0002400801007387 */ /* 0x000fe80000100a00 */
[----:B------:R0:W-:Y:S04]  /*3ab70*/  STL.64 [R1+0x248], R10 ;  /* 0x0002480a01007387 */ /* 0x0001e80000100a00 */
[----:B0-----:R-:W2:Y:S04]  /*3ab80*/  LDL.LU.64 R10, [R1+0x35b8] ;  /* 0x0035b800010a7983 */ /* 0x001ea80000300a00 */
[----:B------:R-:W2:Y:S01]  /*3ab90*/  LDL.LU.64 R8, [R1+0x35b0] ;  /* 0x0035b00001087983 */ /* 0x000ea20000300a00 */
[----:B------:R-:W-:-:S07]  /*3aba0*/  IMAD.MOV.U32 R23, RZ, RZ, R3 ;  /* 0x000000ffff177224 */ /* 0x000fce00078e0003 */
[----:B--2---:R-:W-:-:S15]  /*3abb0*/  HMMA.16816.F32 R8, R16, R22, R8 ;  /* 0x000000161008723c */ /* 0x004fde0000001808 */
[----:B------:R-:W-:-:S08]  /*3abc0*/  NOP ;  /* 0x0000000000007918 */ /* 0x000fd00000000000 */
[----:B------:R-:W-:Y:S04]  /*3abd0*/  STL.64 [R1+0x270], R8 ;  /* 0x0002700801007387 */ /* 0x000fe80000100a00 */
[----:B------:R0:W-:Y:S04]  /*3abe0*/  STL.64 [R1+0x278], R10 ;  /* 0x0002780a01007387 */ /* 0x0001e80000100a00 */
[----:B0-----:R-:W3:Y:S04]  /*3abf0*/  LDL.LU.64 R10, [R1+0x35a8] ;  /* 0x0035a800010a7983 */ /* 0x001ee80000300a00 */
[----:B------:R-:W3:Y:S04]  /*3ac00*/  LDL.LU.64 R8, [R1+0x35a0] ;  /* 0x0035a00001087983 */ /* 0x000ee80000300a00 */
[----:B------:R0:W-:Y:S04]  /*3ac10*/  STL.64 [R1+0x3580], R22 ;  /* 0x0035801601007387 */ /* 0x0001e80000100a00 */
[----:B------:R-:W2:Y:S04]  /*3ac20*/  LDL.LU R20, [R1+0x420] ;  /* 0x0004200001147983 */ /* 0x000ea80000300800 */
[----:B------:R-:W2:Y:S04]  /*3ac30*/  LDL.LU R21, [R1+0x424] ;  /* 0x0004240001157983 */ /* 0x000ea80000300800 */
[----:B0-----:R-:W2:Y:S04]  /*3ac40*/  LDL.LU R22, [R1+0x428] ;  /* 0x0004280001167983 */ /* 0x001ea80000300800 */
[----:B------:R-:W2:Y:S02]  /*3ac50*/  LDL.LU R23, [R1+0x42c] ;  /* 0x00042c0001177983 */ /* 0x000ea40000300800 */
[----:B--2---:R-:W-:-:S15]  /*3ac60*/  HMMA.16816.F32 R20, R16, R14, R20 ;  /* 0x0000000e1014723c */ /* 0x004fde0000001814 */
[----:B------:R-:W-:-:S08]  /*3ac70*/  NOP ;  /* 0x0000000000007918 */ /* 0x000fd00000000000 */
[----:B------:R0:W-:Y:S04]  /*3ac80*/  STL.64 [R1+0x2a0], R20 ;  /* 0x0002a01401007387 */ /* 0x0001e80000100a00 */
[----:B------:R1:W-:Y:S04]  /*3ac90*/  STL.64 [R1+0x2a8], R22 ;  /* 0x0002a81601007387 */ /* 0x0003e80000100a00 */
[----:B0-----:R-:W2:Y:S04]  /*3aca0*/  LDL.LU R20, [R1+0x450] ;  /* 0x0004500001147983 */ /* 0x001ea80000300800 */
[----:B------:R-:W2:Y:S04]  /*3acb0*/  LDL.LU R21, [R1+0x454] ;  /* 0x0004540001157983 */ /* 0x000ea80000300800 */
[----:B-1----:R-:W2:Y:S04]  /*3acc0*/  LDL.LU R22, [R1+0x458] ;  /* 0x0004580001167983 */ /* 0x002ea80000300800 */
[----:B------:R-:W2:Y:S04]  /*3acd0*/  LDL.LU R23, [R1+0x45c] ;  /* 0x00045c0001177983 */ /* 0x000ea80000300800 */
[----:B------:R0:W-:Y:S04]  /*3ace0*/  STL.64 [R1+0x3538], R14 ;  /* 0x0035380e01007387 */ /* 0x0001e80000100a00 */
[----:B0-----:R-:W4:Y:S04]  /*3acf0*/  LDL.64 R14, [R1+0xb8] ;  /* 0x0000b800010e7983 */ /* 0x001f280000100a00 */
[----:B----4-:R0:W-:Y:S04]  /*3ad00*/  STL.64 [R1+0x3550], R14 ;  /* 0x0035500e01007387 */ /* 0x0101e80000100a00 */
[----:B0-----:R-:W4:Y:S01]  /*3ad10*/  LDL.64 R14, [R1+0xc8] ;  /* 0x0000c800010e7983 */ /* 0x001f220000100a00 */
[----:B---3--:R-:W-:Y:S03]  /*3ad20*/  HMMA.16816.F32 R8, R16, R26, R8 ;  /* 0x0000001a1008723c */ /* 0x008fe60000001808 */
[----:B----4-:R0:W-:Y:S04]  /*3ad30*/  STL.64 [R1+0x3560], R14 ;  /* 0x0035600e01007387 */ /* 0x0101e80000100a00 */
[----:B0-----:R-:W3:Y:S04]  /*3ad40*/  LDL.64 R14, [R1+0xd8] ;  /* 0x0000d800010e7983 */ /* 0x001ee80000100a00 */
[----:B---3--:R0:W-:Y:S04]  /*3ad50*/  STL.64 [R1+0x3578], R14 ;  /* 0x0035780e01007387 */ /* 0x0081e80000100a00 */
[----:B0-----:R-:W2:Y:S08]  /*3ad60*/  LDL.64 R14, [R1+0xe8] ;  /* 0x0000e800010e7983 */ /* 0x001eb00000100a00 */
[----:B------:R-:W-:Y:S04]  /*3ad70*/  STL.64 [R1+0x2d0], R8 ;  /* 0x0002d00801007387 */ /* 0x000fe80000100a00 */
[----:B------:R0:W-:Y:S02]  /*3ad80*/  STL.64 [R1+0x2d8], R10 ;  /* 0x0002d80a01007387 */ /* 0x0001e40000100a00 */
[----:B0-----:R-:W-:-:S02]  /*3ad90*/  IMAD.MOV.U32 R11, RZ, RZ, R26 ;  /* 0x000000ffff0b7224 */ /* 0x001fc400078e001a */
[----:B------:R-:W-:Y:S02]  /*3ada0*/  IMAD.MOV.U32 R10, RZ, RZ, R27 ;  /* 0x000000ffff0a7224 */ /* 0x000fe400078e001b */
[----:B------:R-:W3:Y:S04]  /*3adb0*/  LDL.LU.64 R26, [R1+0x3598] ;  /* 0x00359800011a7983 */ /* 0x000ee80000300a00 */
[----:B------:R0:W-:Y:S04]  /*3adc0*/  STL.64 [R1+0x3558], R10 ;  /* 0x0035580a01007387 */ /* 0x0001e80000100a00 */
[----:B------:R-:W4:Y:S04]  /*3add0*/  LDL.LU R8, [R1+0x470] ;  /* 0x0004700001087983 */ /* 0x000f280000300800 */
[----:B------:R-:W4:Y:S04]  /*3ade0*/  LDL.LU R9, [R1+0x474] ;  /* 0x0004740001097983 */ /* 0x000f280000300800 */
[----:B0-----:R-:W2:Y:S04]  /*3adf0*/  LDL.LU R10, [R1+0x478] ;  /* 0x00047800010a7983 */ /* 0x001ea80000300800 */
[----:B------:R-:W2:Y:S01]  /*3ae00*/  LDL.LU R11, [R1+0x47c] ;  /* 0x00047c00010b7983 */ /* 0x000ea20000300800 */
[----:B---3--:R-:W-:Y:S03]  /*3ae10*/  HMMA.16816.F32 R16, R16, R26, R4 ;  /* 0x0000001a1010723c */ /* 0x008fe60000001804 */
[----:B--2---:R-:W-:Y:S04]  /*3ae20*/  STL.64 [R1+0x3570], R10 ;  /* 0x0035700a01007387 */ /* 0x004fe80000100a00 */
[----:B----4-:R0:W-:Y:S04]  /*3ae30*/  STL.64 [R1+0x3568], R8 ;  /* 0x0035680801007387 */ /* 0x0101e80000100a00 */
[----:B0-----:R-:W2:Y:S04]  /*3ae40*/  LDL.LU R8, [R1+0x460] ;  /* 0x0004600001087983 */ /* 0x001ea80000300800 */
[----:B------:R-:W2:Y:S04]  /*3ae50*/  LDL.LU R9, [R1+0x464] ;  /* 0x0004640001097983 */ /* 0x000ea80000300800 */
[----:B------:R-:W2:Y:S04]  /*3ae60*/  LDL.LU R10, [R1+0x468] ;  /* 0x00046800010a7983 */ /* 0x000ea80000300800 */
[----:B------:R-:W2:Y:S04]  /*3ae70*/  LDL.LU R11, [R1+0x46c] ;  /* 0x00046c00010b7983 */ /* 0x000ea80000300800 */
[----:B------:R-:W3:Y:S04]  /*3ae80*/  LDL.LU.64 R6, [R1+0x3590] ;  /* 0x0035900001067983 */ /* 0x000ee80000300a00 */
[----:B------:R-:W3:Y:S04]  /*3ae90*/  LDL.LU.64 R4, [R1+0x3588] ;  /* 0x0035880001047983 */ /* 0x000ee80000300a00 */
[----:B------:R0:W-:Y:S04]  /*3aea0*/  STL.64 [R1+0x2c0], R16 ;  /* 0x0002c01001007387 */ /* 0x0001e80000100a00 */
[----:B------:R1:W-:Y:S04]  /*3aeb0*/  STL.64 [R1+0x2c8], R18 ;  /* 0x0002c81201007387 */ /* 0x0003e80000100a00 */
[----:B0-----:R-:W4:Y:S04]  /*3aec0*/  LDL.LU R16, [R1+0x490] ;  /* 0x0004900001107983 */ /* 0x001f280000300800 */
[----:B------:R-:W4:Y:S04]  /*3aed0*/  LDL.LU R17, [R1+0x494] ;  /* 0x0004940001117983 */ /* 0x000f280000300800 */
[----:B-1----:R-:W2:Y:S04]  /*3aee0*/  LDL.LU R18, [R1+0x498] ;  /* 0x0004980001127983 */ /* 0x002ea80000300800 */
        /* <DEDUP_REMOVED lines=8> */
[----:B------:R0:W-:Y:S04]  /*3af70*/  STL.64 [R1+0x320], R20 ;  /* 0x0003201401007387 */ /* 0x0001e80000100a00 */
[----:B------:R1:W-:Y:S01]  /*3af80*/  STL.64 [R1+0x328], R22 ;  /* 0x0003281601007387 */ /* 0x0003e20000100a00 */
[----:B0-----:R-:W-:-:S03]  /*3af90*/  IMAD.MOV.U32 R21, RZ, RZ, R14 ;  /* 0x000000ffff157224 */ /* 0x001fc600078e000e */
[----:B-1----:R-:W3:Y:S01]  /*3afa0*/  LDL.LU.64 R22, [R1+0x3580] ;  /* 0x0035800001167983 */ /* 0x002ee20000300a00 */
[----:B------:R-:W-:-:S03]  /*3afb0*/  IMAD.MOV.U32 R20, RZ, RZ, R15 ;  /* 0x000000ffff147224 */ /* 0x000fc600078e000f */
[----:B------:R-:W4:Y:S02]  /*3afc0*/  LDL.LU.64 R14, [R1+0x3578] ;  /* 0x00357800010e7983 */ /* 0x000f240000300a00 */
[----:B----4-:R-:W-:Y:S06]  /*3afd0*/  HMMA.16816.F32 R8, R4, R14, R8 ;  /* 0x0000000e0408723c */ /* 0x010fec0000001808 */
[----:B------:R-:W-:Y:S02]  /*3afe0*/  IMAD.MOV.U32 R25, RZ, RZ, R14 ;  /* 0x000000ffff197224 */ /* 0x000fe400078e000e */
[----:B------:R-:W-:-:S15]  /*3aff0*/  IMAD.MOV.U32 R24, RZ, RZ, R15 ;  /* 0x000000ffff187224 */ /* 0x000fde00078e000f */
[----:B------:R-:W-:Y:S04]  /*3b000*/  STL.64 [R1+0x340], R8 ;  /* 0x0003400801007387 */ /* 0x000fe80000100a00 */
[----:B------:R0:W-:Y:S04]  /*3b010*/  STL.64 [R1+0x348], R10 ;  /* 0x0003480a01007387 */ /* 0x0001e80000100a00 */
[----:B0-----:R-:W4:Y:S04]  /*3b020*/  LDL.LU.64 R10, [R1+0x3570] ;  /* 0x00357000010a7983 */ /* 0x001f280000300a00 */
[----:B------:R-:W4:Y:S04]  /*3b030*/  LDL.LU.64 R8, [R1+0x3568] ;  /* 0x0035680001087983 */ /* 0x000f280000300a00 */
[----:B------:R-:W4:Y:S04]  /*3b040*/  LDL.LU.64 R14, [R1+0x3560] ;  /* 0x00356000010e7983 */ /* 0x000f280000300a00 */
[----:B------:R-:W-:Y:S04]  /*3b050*/  STL.64 [R1+0x3530], R26 ;  /* 0x0035301a01007387 */ /* 0x000fe80000100a00 */
[----:B------:R0:W-:Y:S04]  /*3b060*/  STL.64 [R1+0x3528], R24 ;  /* 0x0035281801007387 */ /* 0x0001e80000100a00 */
[----:B0-----:R-:W3:Y:S04]  /*3b070*/  LDL.LU R24, [R1+0x4b0] ;  /* 0x0004b00001187983 */ /* 0x001ee80000300800 */
[----:B------:R-:W3:Y:S04]  /*3b080*/  LDL.LU R25, [R1+0x4b4] ;  /* 0x0004b40001197983 */ /* 0x000ee80000300800 */
[----:B------:R-:W3:Y:S04]  /*3b090*/  LDL.LU R26, [R1+0x4b8] ;  /* 0x0004b800011a7983 */ /* 0x000ee80000300800 */
[----:B------:R-:W3:Y:S01]  /*3b0a0*/  LDL.LU R27, [R1+0x4bc] ;  /* 0x0004bc00011b7983 */ /* 0x000ee20000300800 */
[----:B----4-:R-:W-:-:S15]  /*3b0b0*/  HMMA.16816.F32 R8, R4, R14, R8 ;  /* 0x0000000e0408723c */ /* 0x010fde0000001808 */
[----:B------:R-:W-:-:S08]  /*3b0c0*/  NOP ;  /* 0x0000000000007918 */ /* 0x000fd00000000000 */
[----:B------:R0:W-:Y:S04]  /*3b0d0*/  STL.64 [R1+0x390], R8 ;  /* 0x0003900801007387 */ /* 0x0001e80000100a00 */
[----:B------:R1:W-:Y:S01]  /*3b0e0*/  STL.64 [R1+0x398], R10 ;  /* 0x0003980a01007387 */ /* 0x0003e20000100a00 */
[----:B0-----:R-:W-:-:S03]  /*3b0f0*/  IMAD.MOV.U32 R9, RZ, RZ, R14 ;  /* 0x000000ffff097224 */ /* 0x001fc600078e000e */
[----:B-1----:R-:W4:Y:S01]  /*3b100*/  LDL.LU.64 R10, [R1+0x3558] ;  /* 0x00355800010a7983 */ /* 0x002f220000300a00 */
[----:B------:R-:W-:-:S03]  /*3b110*/  IMAD.MOV.U32 R8, RZ, RZ, R15 ;  /* 0x000000ffff087224 */ /* 0x000fc600078e000f */
        /* <DEDUP_REMOVED lines=9> */
[----:B------:R-:W4:Y:S04]  /*3b1b0*/  LDL.LU.64 R14, [R1+0x3538] ;  /* 0x00353800010e7983 */ /* 0x000f280000300a00 */
[----:B---3--:R-:W-:Y:S01]  /*3b1c0*/  STL.64 [R1+0x3488], R22 ;  /* 0x0034881601007387 */ /* 0x008fe20000100a00 */
[C---:B--2---:R-:W-:Y:S06]  /*3b1d0*/  HMMA.16816.F32 R16, R4.reuse, R22, R16 ;  /* 0x000000160410723c */ /* 0x044fec0000001810 */
[----:B----4-:R-:W-:-:S15]  /*3b1e0*/  HMMA.16816.F32 R24, R4, R14, R24 ;  /* 0x0000000e0418723c */ /* 0x010fde0000001818 */
[----:B------:R-:W-:-:S02]  /*3b1f0*/  NOP ;  /* 0x0000000000007918 */ /* 0x000fc40000000000 */
[----:B------:R-:W-:Y:S04]  /*3b200*/  STL.64 [R1+0x3e0], R16 ;  /* 0x0003e01001007387 */ /* 0x000fe80000100a00 */
[----:B------:R-:W-:Y:S04]  /*3b210*/  STL.64 [R1+0x3e8], R18 ;  /* 0x0003e81201007387 */ /* 0x000fe80000100a00 */
[----:B------:R-:W0:Y:S04]  /*3b220*/  LDSM.16.MT88.4 R16, [R2+UR4+0x6100] ;  /* 0x006100040210783b */ /* 0x000e280008004200 */
[----:B0-----:R0:W-:Y:S04]  /*3b230*/  STL.64 [R1+0x3468], R18 ;  /* 0x0034681201007387 */ /* 0x0011e80000100a00 */
[----:B------:R-:W-:Y:S04]  /*3b240*/  STL.64 [R1+0x3460], R16 ;  /* 0x0034601001007387 */ /* 0x000fe80000100a00 */
[----:B------:R-:W-:Y:S04]  /*3b250*/  STL.64 [R1+0x410], R24 ;  /* 0x0004101801007387 */ /* 0x000fe80000100a00 */
[----:B------:R1:W-:Y:S01]  /*3b260*/  STL.64 [R1+0x418], R26 ;  /* 0x0004181a01007387 */ /* 0x0003e20000100a00 */
[----:B0-----:R-:W-:-:S02]  /*3b270*/  IMAD.MOV.U32 R18, RZ, RZ, R11 ;  /* 0x000000ffff127224 */ /* 0x001fc400078e000b */
[----:B------:R-:W-:Y:S02]  /*3b280*/  IMAD.MOV.U32 R19, RZ, RZ, R10 ;  /* 0x000000ffff137224 */ /* 0x000fe400078e000a */
[----:B------:R-:W-:Y:S01]  /*3b290*/  IMAD.MOV.U32 R11, RZ, RZ, R14 ;  /* 0x000000ffff0b7224 */ /* 0x000fe200078e000e */
[----:B-1----:R-:W2:Y:S04]  /*3b2a0*/  LDL.LU.64 R26, [R1+0x3530] ;  /* 0x00353000011a7983 */ /* 0x002ea80000300a00 */
[----:B------:R-:W3:Y:S01]  /*3b2b0*/  LDL.LU.64 R24, [R1+0x3528] ;  /* 0x0035280001187983 */ /* 0x000ee20000300a00 */
[----:B------:R-:W-:-:S03]  /*3b2c0*/  IMAD.MOV.U32 R10, RZ, RZ, R15 ;  /* 0x000000ffff0a7224 */ /* 0x000fc600078e000f */
[----:B------:R-:W4:Y:S04]  /*3b2d0*/  LDL.LU.64 R14, [R1+0x3520] ;  /* 0x00352000010e7983 */ /* 0x000f280000300a00 */
[----:B------:R-:W4:Y:S01]  /*3b2e0*/  LDL.LU.64 R12, [R1+0x3518] ;  /* 0x00351800010c7983 */ /* 0x000f220000300a00 */
[----:B------:R-:W-:Y:S02]  /*3b2f0*/  IMAD.MOV.U32 R22, RZ, RZ, R3 ;  /* 0x000000ffff167224 */ /* 0x000fe400078e0003 */
[----:B------:R-:W-:Y:S01]  /*3b300*/  IMAD.MOV.U32 R23, RZ, RZ, R29 ;  /* 0x000000ffff177224 */ /* 0x000fe200078e001d */
[----:B------:R-:W2:Y:S04]  /*3b310*/  LDL.LU R3, [R1+0x3510] ;  /* 0x0035100001037983 */ /* 0x000ea80000300800 */
[----:B------:R0:W-:Y:S02]  /*3b320*/  STL.64 [R1+0x34a0], R22 ;  /* 0x0034a01601007387 */ /* 0x0001e40000100a00 */
[----:B0-----:R-:W-:-:S02]  /*3b330*/  IMAD.MOV.U32 R22, RZ, RZ, R9 ;  /* 0x000000ffff167224 */ /* 0x001fc400078e0009 */
[----:B------:R-:W-:Y:S01]  /*3b340*/  IMAD.MOV.U32 R23, RZ, RZ, R8 ;  /* 0x000000ffff177224 */ /* 0x000fe200078e0008 */
[----:B----4-:R-:W-:-:S15]  /*3b350*/  HMMA.16816.F32 R12, R4, R18, R12 ;  /* 0x00000012040c723c */ /* 0x010fde000000180c */
[----:B------:R-:W-:-:S08]  /*3b360*/  NOP ;  /* 0x0000000000007918 */ /* 0x000fd00000000000 */
[----:B------:R-:W-:Y:S04]  /*3b370*/  STL.64 [R1+0x440], R12 ;  /* 0x0004400c01007387 */ /* 0x000fe80000100a00 */
[----:B------:R0:W-:Y:S04]  /*3b380*/  STL.64 [R1+0x448], R14 ;  /* 0x0004480e01007387 */ /* 0x0001e80000100a00 */
[----:B0-----:R-:W4:Y:S04]  /*3b390*/  LDL.LU.64 R14, [R1+0x3508] ;  /* 0x00350800010e7983 */ /* 0x001f280000300a00 */
[----:B------:R-:W4:Y:S04]  /*3b3a0*/  LDL.LU.64 R12, [R1+0x3500] ;  /* 0x00350000010c7983 */ /* 0x000f280000300a00 */
[----:B------:R0:W-:Y:S04]  /*3b3b0*/  STL.64 [R1+0x3470], R18 ;  /* 0x0034701201007387 */ /* 0x0001e80000100a00 */
[----:B------:R-:W4:Y:S04]  /*3b3c0*/  LDL.LU R8, [R1+0x4a0] ;  /* 0x0004a00001087983 */ /* 0x000f280000300800 */
[----:B------:R-:W4:Y:S01]  /*3b3d0*/  LDL.LU R9, [R1+0x4a4] ;  /* 0x0004a40001097983 */ /* 0x000f220000300800 */
[----:B0-----:R-:W-:-:S02]  /*3b3e0*/  IMAD.MOV.U32 R18, RZ, RZ, R11 ;  /* 0x000000ffff127224 */ /* 0x001fc400078e000b */
[----:B------:R-:W-:Y:S02]  /*3b3f0*/  IMAD.MOV.U32 R19, RZ, RZ, R10 ;  /* 0x000000ffff137224 */ /* 0x000fe400078e000a */
[----:B------:R-:W4:Y:S04]  /*3b400*/  LDL.LU R10, [R1+0x4a8] ;  /* 0x0004a800010a7983 */ /* 0x000f280000300800 */
[----:B------:R-:W4:Y:S04]  /*3b410*/  LDL.LU R11, [R1+0x4ac] ;  /* 0x0004ac00010b7983 */ /* 0x000f280000300800 */
[----:B------:R3:W-:Y:S04]  /*3b420*/  STL.64 [R1+0x34b8], R22 ;  /* 0x0034b81601007387 */ /* 0x0007e80000100a00 */
[----:B------:R2:W-:Y:S04]  /*3b430*/  STL.64 [R1+0x3480], R18 ;  /* 0x0034801201007387 */ /* 0x0005e80000100a00 */
[----:B------:R-:W4:Y:S04]  /*3b440*/  LDL.LU R16, [R1+0x4e0] ;  /* 0x0004e00001107983 */ /* 0x000f280000300800 */
[----:B------:R-:W4:Y:S01]  /*3b450*/  LDL.LU R17, [R1+0x4e4] ;  /* 0x0004e40001117983 */ /* 0x000f220000300800 */
[----:B---3--:R-:W-:-:S02]  /*3b460*/  IMAD.MOV.U32 R22, RZ, RZ, R25 ;  /* 0x000000ffff167224 */ /* 0x008fc400078e0019 */
[----:B------:R-:W-:Y:S02]  /*3b470*/  IMAD.MOV.U32 R23, RZ, RZ, R24 ;  /* 0x000000ffff177224 */ /* 0x000fe400078e0018 */
[----:B--2---:R-:W-:Y:S02]  /*3b480*/  IMAD.MOV.U32 R18, RZ, RZ, R3 ;  /* 0x000000ffff127224 */ /* 0x004fe400078e0003 */
[----:B------:R-:W-:Y:S01]  /*3b490*/  IMAD.MOV.U32 R19, RZ, RZ, R0 ;  /* 0x000000ffff137224 */ /* 0x000fe200078e0000 */
[----:B------:R-:W2:Y:S04]  /*3b4a0*/  LDL.LU R3, [R1+0x34f8] ;  /* 0x0034f80001037983 */ /* 0x000ea80000300800 */
[----:B------:R-:W3:Y:S04]  /*3b4b0*/  LDL.LU R0, [R1+0x34f4] ;  /* 0x0034f40001007983 */ /* 0x000ee80000300800 */
[----:B------:R-:W-:Y:S04]  /*3b4c0*/  STL.64 [R1+0x34d0], R22 ;  /* 0x0034d01601007387 */ /* 0x000fe80000100a00 */
[----:B------:R-:W-:Y:S04]  /*3b4d0*/  STL.64 [R1+0x3498], R18 ;  /* 0x0034981201007387 */ /* 0x000fe80000100a00 */
[----:B----4-:R0:W-:Y:S04]  /*3b4e0*/  STL.64 [R1+0x3490], R16 ;  /* 0x0034901001007387 */ /* 0x0101e80000100a00 */
[----:B0-----:R-:W4:Y:S04]  /*3b4f0*/  LDL.LU R16, [R1+0x4d0] ;  /* 0x0004d00001107983 */ /* 0x001f280000300800 */
[----:B------:R-:W4:Y:S04]  /*3b500*/  LDL.LU R17, [R1+0x4d4] ;  /* 0x0004d40001117983 */ /* 0x000f280000300800 */
[----:B------:R-:W2:Y:S04]  /*3b510*/  LDL.LU R18, [R1+0x4d8] ;  /* 0x0004d80001127983 */ /* 0x000ea80000300800 */
[----:B------:R-:W2:Y:S04]  /*3b520*/  LDL.LU R19, [R1+0x4dc] ;  /* 0x0004dc0001137983 */ /* 0x000ea80000300800 */
[----:B--2---:R-:W-:Y:S04]  /*3b530*/  STL.64 [R1+0x34b0], R18 ;  /* 0x0034b01201007387 */ /* 0x004fe80000100a00 */
[----:B----4-:R0:W-:Y:S04]  /*3b540*/  STL.64 [R1+0x34a8], R16 ;  /* 0x0034a81001007387 */ /* 0x0101e80000100a00 */
[----:B0-----:R-:W2:Y:S04]  /*3b550*/  LDL.LU R16, [R1+0x4f0] ;  /* 0x0004f00001107983 */ /* 0x001ea80000300800 */
[----:B------:R-:W2:Y:S01]  /*3b560*/  LDL.LU R17, [R1+0x4f4] ;  /* 0x0004f40001117983 */ /* 0x000ea20000300800 */
[----:B---3--:R-:W-:-:S02]  /*3b570*/  IMAD.MOV.U32 R18, RZ, RZ, R0 ;  /* 0x000000ffff127224 */ /* 0x008fc400078e0000 */
[----:B------:R-:W-:Y:S01]  /*3b580*/  IMAD.MOV.U32 R19, RZ, RZ, R3 ;  /* 0x000000ffff137224 */ /* 0x000fe200078e0003 */
[----:B------:R-:W3:Y:S04]  /*3b590*/  LDL.LU R0, [R1+0x34f0] ;  /* 0x0034f00001007983 */ /* 0x000ee80000300800 */
[----:B------:R-:W4:Y:S04]  /*3b5a0*/  LDL.LU R3, [R1+0x34ec] ;  /* 0x0034ec0001037983 */ /* 0x000f280000300800 */
[----:B------:R-:W-:Y:S04]  /*3b5b0*/  STL.64 [R1+0x34c8], R18 ;  /* 0x0034c81201007387 */ /* 0x000fe80000100a00 */
[----:B--2---:R0:W-:Y:S04]  /*3b5c0*/  STL.64 [R1+0x34c0], R16 ;  /* 0x0034c01001007387 */ /* 0x0041e80000100a00 */
[----:B0-----:R-:W2:Y:S04]  /*3b5d0*/  LDL.LU R16, [R1+0x500] ;  /* 0x0005000001107983 */ /* 0x001ea80000300800 */
[----:B------:R-:W2:Y:S04]  /*3b5e0*/  LDL.LU R17, [R1+0x504] ;  /* 0x0005040001117983 */ /* 0x000ea80000300800 */
[----:B------:R-:W3:Y:S04]  /*3b5f0*/  LDL.LU R18, [R1+0x508] ;  /* 0x0005080001127983 */ /* 0x000ee80000300800 */
[----:B------:R-:W3:Y:S01]  /*3b600*/  LDL.LU R19, [R1+0x50c] ;  /* 0x00050c0001137983 */ /* 0x000ee20000300800 */
[----:B------:R-:W-:Y:S03]  /*3b610*/  HMMA.16816.F32 R4, R4, R26, R8 ;  /* 0x0000001a0404723c */ /* 0x000fe60000001808 */
[----:B------:R-:W0:Y:S01]  /*3b620*/  LDSM.16.MT88.4 R8, [R2+UR4+0x6180] ;  /* 0x006180040208783b */ /* 0x000e220008004200 */
[----:B------:R-:W-:-:S02]  /*3b630*/  IMAD.MOV.U32 R22, RZ, RZ, R21 ;  /* 0x000000ffff167224 */ /* 0x000fc400078e0015 */
[----:B------:R-:W-:Y:S01]  /*3b640*/  IMAD.MOV.U32 R23, RZ, RZ, R20 ;  /* 0x000000ffff177224 */ /* 0x000fe200078e0014 */
[----:B---3--:R-:W-:Y:S04]  /*3b650*/  STL.64 [R1+0x34e0], R18 ;  /* 0x0034e01201007387 */ /* 0x008fe80000100a00 */
[----:B--2---:R1:W-:Y:S04]  /*3b660*/  STL.64 [R1+0x34d8], R16 ;  /* 0x0034d81001007387 */ /* 0x0043e80000100a00 */
[----:B-1----:R-:W2:Y:S04]  /*3b670*/  LDL.LU R16, [R1+0x510] ;  /* 0x0005100001107983 */ /* 0x002ea80000300800 */
[----:B------:R-:W2:Y:S01]  /*3b680*/  LDL.LU R17, [R1+0x514] ;  /* 0x0005140001117983 */ /* 0x000ea20000300800 */
[----:B----4-:R-:W-:-:S02]  /*3b690*/  IMAD.MOV.U32 R18, RZ, RZ, R3 ;  /* 0x000000ffff127224 */ /* 0x010fc400078e0003 */
[----:B------:R-:W-:Y:S01]  /*3b6a0*/  IMAD.MOV.U32 R19, RZ, RZ, R0 ;  /* 0x000000ffff137224 */ /* 0x000fe200078e0000 */
[----:B------:R1:W-:Y:S04]  /*3b6b0*/  STL.64 [R1+0x430], R4 ;  /* 0x0004300401007387 */ /* 0x0003e80000100a00 */
[----:B------:R3:W-:Y:S01]  /*3b6c0*/  STL.64 [R1+0x438], R6 ;  /* 0x0004380601007387 */ /* 0x0007e20000100a00 */
[----:B------:R-:W-:Y:S02]  /*3b6d0*/  IMAD.MOV.U32 R3, RZ, RZ, R26 ;  /* 0x000000ffff037224 */ /* 0x000fe400078e001a */
[----:B------:R-:W-:Y:S01]  /*3b6e0*/  IMAD.MOV.U32 R0, RZ, RZ, R27 ;  /* 0x000000ffff007224 */ /* 0x000fe200078e001b */
[----:B-1----:R-:W4:Y:S04]  /*3b6f0*/  LDL.LU R4, [R1+0x4c0] ;  /* 0x0004c00001047983 */ /* 0x002f280000300800 */
[----:B------:R-:W4:Y:S04]  /*3b700*/  LDL.LU R5, [R1+0x4c4] ;  /* 0x0004c40001057983 */ /* 0x000f280000300800 */
[----:B---3--:R-:W4:Y:S04]  /*3b710*/  LDL.LU R6, [R1+0x4c8] ;  /* 0x0004c80001067983 */ /* 0x008f280000300800 */
[----:B------:R-:W4:Y:S04]  /*3b720*/  LDL.LU R7, [R1+0x4cc] ;  /* 0x0004cc0001077983 */ /* 0x000f280000300800 */
[----:B------:R-:W3:Y:S04]  /*3b730*/  LDL.LU R24, [R1+0x550] ;  /* 0x0005500001187983 */ /* 0x000ee80000300800 */
[----:B------:R-:W3:Y:S04]  /*3b740*/  LDL.LU R25, [R1+0x554] ;  /* 0x0005540001197983 */ /* 0x000ee80000300800 */
[----:B------:R-:W3:Y:S04]  /*3b750*/  LDL.LU R26, [R1+0x558] ;  /* 0x00055800011a7983 */ /* 0x000ee80000300800 */
[----:B------:R-:W3:Y:S04]  /*3b760*/  LDL.LU R27, [R1+0x55c] ;  /* 0x00055c00011b7983 */ /* 0x000ee80000300800 */
[----:B------:R-:W3:Y:S04]  /*3b770*/  LDL.LU R2, [R1+0x34e8] ;  /* 0x0034e80001027983 */ /* 0x000ee80000300800 */
[----:B0-----:R-:W-:Y:S04]  /*3b780*/  STL.64 [R1+0x33d8], R10 ;  /* 0x0033d80a01007387 */ /* 0x001fe80000100a00 */
[----:B------:R0:W-:Y:S04]  /*3b790*/  STL.64 [R1+0x33d0], R8 ;  /* 0x0033d00801007387 */ /* 0x0001e80000100a00 */
[----:B0-----:R-:W3:Y:S04]  /*3b7a0*/  LDL.LU R8, [R1+0x530] ;  /* 0x0005300001087983 */ /* 0x001ee80000300800 */
[----:B------:R-:W3:Y:S04]  /*3b7b0*/  LDL.LU R9, [R1+0x534] ;  /* 0x0005340001097983 */ /* 0x000ee80000300800 */
[----:B------:R-:W3:Y:S04]  /*3b7c0*/  LDL.LU R10, [R1+0x538] ;  /* 0x00053800010a7983 */ /* 0x000ee80000300800 */
[----:B------:R-:W3:Y:S01]  /*3b7d0*/  LDL.LU R11, [R1+0x53c] ;  /* 0x00053c00010b7983 */ /* 0x000ee20000300800 */
[----:B--2---:R-:W-:Y:S03]  /*3b7e0*/  HMMA.16816.F32 R20, R12, R22, R16 ;  /* 0x000000160c14723c */ /* 0x004fe60000001810 */
[----:B------:R-:W2:Y:S04]  /*3b7f0*/  LDL.LU.64 R18, [R1+0x34e0] ;  /* 0x0034e00001127983 */ /* 0x000ea80000300a00 */
[----:B------:R-:W2:-:S15]  /*3b800*/  LDL.LU.64 R16, [R1+0x34d8] ;  /* 0x0034d80001107983 */ /* 0x000e9e0000300a00 */
[----:B------:R-:W-:-:S01]  /*3b810*/  NOP ;  /* 0x0000000000007918 */ /* 0x000fc20000000000 */
[----:B------:R-:W-:Y:S04]  /*3b820*/  STL.64 [R1+0x460], R20 ;  /* 0x0004601401007387 */ /* 0x000fe80000100a00 */
        /* <DEDUP_REMOVED lines=24> */
[----:B------:R-:W4:-:S15]  /*3b9b0*/  LDL.LU.64 R18, [R1+0x3480] ;  /* 0x0034800001127983 */ /* 0x000f1e0000300a00 */
[----:B------:R-:W-:-:S06]  /*3b9c0*/  NOP ;  /* 0x0000000000007918 */ /* 0x000fcc0000000000 */
[----:B------:R-:W-:Y:S04]  /*3b9d0*/  STL.64 [R1+0x4e0], R20 ;  /* 0x0004e01401007387 */ /* 0x000fe80000100a00 */
[----:B------:R0:W-:Y:S04]  /*3b9e0*/  STL.64 [R1+0x4e8], R22 ;  /* 0x0004e81601007387 */ /* 0x0001e80000100a00 */
[----:B0-----:R-:W2:Y:S01]  /*3b9f0*/  LDL.LU R23, [R1+0x3478] ;  /* 0x0034780001177983 */ /* 0x001ea20000300800 */
[----:B----4-:R-:W-:Y:S03]  /*3ba00*/  HMMA.16816.F32 R16, R12, R18, R4 ;  /* 0x000000120c10723c */ /* 0x010fe60000001804 */
[----:B------:R-:W0:Y:S04]  /*3ba10*/  LDSM.16.MT88.4 R4, [R28+UR4+0x8000] ;  /* 0x008000041c04783b */ /* 0x000e280008004200 */
[----:B0-----:R-:W-:-:S15]  /*3ba20*/  STL.64 [R1+0x3320], R6 ;  /* 0x0033200601007387 */ /* 0x001fde0000100a00 */
[----:B------:R-:W-:-:S01]  /*3ba30*/  NOP ;  /* 0x0000000000007918 */ /* 0x000fc20000000000 */
[----:B------:R-:W-:Y:S04]  /*3ba40*/  STL.64 [R1+0x510], R16 ;  /* 0x0005101001007387 */ /* 0x000fe80000100a00 */
[----:B------:R-:W-:Y:S04]  /*3ba50*/  STL.64 [R1+0x518], R18 ;  /* 0x0005181201007387 */ /* 0x000fe80000100a00 */
[----:B--2---:R-:W0:Y:S04]  /*3ba60*/  LDSM.16.M88.4 R16, [R23+UR4+0x10080] ;  /* 0x010080041710783b */ /* 0x004e280008000200 */
[----:B------:R-:W-:Y:S04]  /*3ba70*/  STL.64 [R1+0x3318], R4 ;  /* 0x0033180401007387 */ /* 0x000fe80000100a00 */
[----:B0-----:R-:W-:Y:S04]  /*3ba80*/  STL.64 [R1+0x110], R16 ;  /* 0x0001101001007387 */ /* 0x001fe80000100a00 */
[----:B------:R-:W-:Y:S04]  /*3ba90*/  STL.64 [R1+0x118], R18 ;  /* 0x0001181201007387 */ /* 0x000fe80000100a00 */
[----:B------:R-:W0:Y:S04]  /*3baa0*/  LDSM.16.M88.4 R16, [R23+UR4+0x10880] ;  /* 0x010880041710783b */ /* 0x000e280008000200 */
[----:B0-----:R-:W-:Y:S04]  /*3bab0*/  STL.64 [R1+0x140], R16 ;  /* 0x0001401001007387 */ /* 0x001fe80000100a00 */
[----:B------:R-:W-:Y:S04]  /*3bac0*/  STL.64 [R1+0x148], R18 ;  /* 0x0001481201007387 */ /* 0x000fe80000100a00 */
[----:B------:R-:W0:Y:S04]  /*3bad0*/  LDSM.16.M88.4 R16, [R23+UR4+0x11080] ;  /* 0x011080041710783b */ /* 0x000e280008000200 */
[----:B0-----:R-:W-:Y:S04]  /*3bae0*/  STL.64 [R1+0x130], R16 ;  /* 0x0001301001007387 */ /* 0x001fe80000100a00 */
[----:B------:R0:W-:Y:S04]  /*3baf0*/  STL.64 [R1+0x138], R18 ;  /* 0x0001381201007387 */ /* 0x0001e80000100a00 */
[----:B0-----:R-:W3:Y:S01]  /*3bb00*/  LDL.LU.64 R18, [R1+0x3470] ;  /* 0x0034700001127983 */ /* 0x001ee20000300a00 */
[----:B------:R-:W-:-:S02]  /*3bb10*/  IMAD.MOV.U32 R6, RZ, RZ, R3 ;  /* 0x000000ffff067224 */ /* 0x000fc400078e0003 */
[----:B------:R-:W-:Y:S02]  /*3bb20*/  IMAD.MOV.U32 R7, RZ, RZ, R0 ;  /* 0x000000ffff077224 */ /* 0x000fe400078e0000 */
[----:B------:R-:W-:Y:S02]  /*3bb30*/  IMAD.MOV.U32 R3, RZ, RZ, R16 ;  /* 0x000000ffff037224 */ /* 0x000fe400078e0010 */
[----:B------:R-:W-:-:S05]  /*3bb40*/  IMAD.MOV.U32 R0, RZ, RZ, R17 ;  /* 0x000000ffff007224 */ /* 0x000fca00078e0011 */
[----:B------:R-:W-:Y:S04]  /*3bb50*/  STL [R1+0x33e4], R0 ;  /* 0x0033e40001007387 */ /* 0x000fe80000100800 */
[----:B------:R-:W-:Y:S01]  /*3bb60*/  STL [R1+0x33e0], R3 ;  /* 0x0033e00301007387 */ /* 0x000fe20000100800 */
[----:B---3--:R-:W-:Y:S03]  /*3bb70*/  HMMA.16816.F32 R8, R12, R18, R8 ;  /* 0x000000120c08723c */ /* 0x008fe60000001808 */
[----:B------:R-:W0:-:S15]  /*3bb80*/  LDSM.16.M88.4 R16, [R23+UR4+0x11880] ;  /* 0x011880041710783b */ /* 0x000e1e0008000200 */
[----:B------:R-:W-:-:S05]  /*3bb90*/  NOP ;  /* 0x0000000000007918 */ /* 0x000fca0000000000 */
[----:B------:R-:W-:Y:S04]  /*3bba0*/  STL.64 [R1+0x530], R8 ;  /* 0x0005300801007387 */ /* 0x000fe80000100a00 */
[----:B------:R0:W-:Y:S02]  /*3bbb0*/  STL.64 [R1+0x538], R10 ;  /* 0x0005380a01007387 */ /* 0x0001e40000100a00 */
[----:B0-----:R-:W-:Y:S02]  /*3bbc0*/  IMAD.MOV.U32 R10, RZ, RZ, R16 ;  /* 0x000000ffff0a7224 */ /* 0x001fe400078e0010 */
[----:B------:R-:W-:Y:S01]  /*3bbd0*/  IMAD.MOV.U32 R9, RZ, RZ, R17 ;  /* 0x000000ffff097224 */ /* 0x000fe200078e0011 */
[----:B------:R-:W-:Y:S04]  /*3bbe0*/  STL.64 [R1+0x120], R16 ;  /* 0x0001201001007387 */ /* 0x000fe80000100a00 */
[----:B------:R0:W-:Y:S01]  /*3bbf0*/  STL.64 [R1+0x128], R18 ;  /* 0x0001281201007387 */ /* 0x0001e20000100a00 */
[----:B------:R-:W-:-:S03]  /*3bc00*/  IMAD.MOV.U32 R28, RZ, RZ, R19 ;  /* 0x000000ffff1c7224 */ /* 0x000fc600078e0013 */
[----:B0-----:R-:W2:Y:S04]  /*3bc10*/  LDL.LU.64 R18, [R1+0x3468] ;  /* 0x0034680001127983 */ /* 0x001ea80000300a00 */
[----:B------:R-:W2:Y:S04]  /*3bc20*/  LDL.LU.64 R16, [R1+0x3460] ;  /* 0x0034600001107983 */ /* 0x000ea80000300a00 */
[----:B------:R-:W-:Y:S04]  /*3bc30*/  STL [R1+0x345c], R10 ;  /* 0x00345c0a01007387 */ /* 0x000fe80000100800 */
[----:B------:R0:W-:Y:S02]  /*3bc40*/  STL [R1+0x3458], R9 ;  /* 0x0034580901007387 */ /* 0x0001e40000100800 */
[----:B0-----:R-:W-:Y:S02]  /*3bc50*/  HMMA.16816.F32 R8, R12, R6, R24 ;  /* 0x000000060c08723c */ /* 0x001fe40000001818 */
[----:B------:R0:W-:Y:S04]  /*3bc60*/  STL [R1+0x2ea8], R28 ;  /* 0x002ea81c01007387 */ /* 0x0001e80000100800 */
[----:B------:R-:W-:Y:S04]  /*3bc70*/  LDSM.16.M88.4 R24, [R23+UR4+0x13080] ;  /* 0x013080041718783b */ /* 0x000fe80008000200 */
[----:B0-----:R-:W3:Y:S04]  /*3bc80*/  LDL R28, [R1+0x654] ;  /* 0x00065400011c7983 */ /* 0x001ee80000100800 */
[----:B------:R-:W-:Y:S04]  /*3bc90*/  STL [R1+0x33ec], R6 ;  /* 0x0033ec0601007387 */ /* 0x000fe80000100800 */
[----:B------:R-:W-:Y:S04]  /*3bca0*/  STL [R1+0x33e8], R7 ;  /* 0x0033e80701007387 */ /* 0x000fe80000100800 */
[----:B------:R-:W0:Y:S04]  /*3bcb0*/  LDSM.16.M88.4 R4, [R23+UR4+0x12880] ;  /* 0x012880041704783b */ /* 0x000e280008000200 */
[----:B------:R-:W-:Y:S04]  /*3bcc0*/  STL.64 [R1+0x520], R8 ;  /* 0x0005200801007387 */ /* 0x000fe80000100a00 */
[----:B------:R-:W-:Y:S04]  /*3bcd0*/  STL.64 [R1+0x528], R10 ;  /* 0x0005280a01007387 */ /* 0x000fe80000100a00 */
[----:B------:R-:W1:Y:S04]  /*3bce0*/  LDSM.16.M88.4 R8, [R23+UR4+0x12080] ;  /* 0x012080041708783b */ /* 0x000e680008000200 */
[----:B------:R-:W4:Y:S01]  /*3bcf0*/  LDSM.16.M88.4 R20, [R23+UR4+0x13880] ;  /* 0x013880041714783b */ /* 0x000f220008000200 */
[----:B0-----:R-:W-:-:S03]  /*3bd00*/  IMAD.MOV.U32 R29, RZ, RZ, R5 ;  /* 0x000000ffff1d7224 */ /* 0x001fc600078e0005 */
[----:B------:R-:W-:Y:S04]  /*3bd10*/  STL.64 [R1+0xf0], R4 ;  /* 0x0000f00401007387 */ /* 0x000fe80000100a00 */
[----:B-1----:R-:W-:Y:S04]  /*3bd20*/  STL.64 [R1+0x100], R8 ;  /* 0x0001000801007387 */ /* 0x002fe80000100a00 */
[----:B------:R-:W-:Y:S04]  /*3bd30*/  STL.64 [R1+0x108], R10 ;  /* 0x0001080a01007387 */ /* 0x000fe80000100a00 */
[----:B------:R-:W-:Y:S04]  /*3bd40*/  STL.64 [R1+0xf8], R6 ;  /* 0x0000f80601007387 */ /* 0x000fe80000100a00 */
[----:B------:R-:W-:Y:S04]  /*3bd50*/  STL [R1+0x33f0], R29 ;  /* 0x0033f01d01007387 */ /* 0x000fe80000100800 */
[----:B------:R-:W-:Y:S04]  /*3bd60*/  STL [R1+0x2eb4], R26 ;  /* 0x002eb41a01007387 */ /* 0x000fe80000100800 */
[----:B------:R0:W-:Y:S04]  /*3bd70*/  STL [R1+0x2eb0], R27 ;  /* 0x002eb01b01007387 */ /* 0x0001e80000100800 */
[----:B------:R-:W-:Y:S04]  /*3bd80*/  STL.64 [R1+0x3340], R24 ;  /* 0x0033401801007387 */ /* 0x000fe80000100a00 */
[----:B0-----:R-:W4:Y:S04]  /*3bd90*/  LDL.LU.64 R26, [R1+0x98] ;  /* 0x00009800011a7983 */ /* 0x001f280000300a00 */
[----:B---3--:R-:W0:Y:S04]  /*3bda0*/  LDSM.16.MT88.4 R12, [R28+UR4+0x8080] ;  /* 0x008080041c0c783b */ /* 0x008e280008004200 */
[----:B----4-:R1:W-:Y:S04]  /*3bdb0*/  STL.64 [R1+0x3400], R26 ;  /* 0x0034001a01007387 */ /* 0x0103e80000100a00 */
[----:B-1----:R-:W3:Y:S04]  /*3bdc0*/  LDL.LU.64 R26, [R1+0x78] ;  /* 0x00007800011a7983 */ /* 0x002ee80000300a00 */
[----:B---3--:R1:W-:Y:S04]  /*3bdd0*/  STL.64 [R1+0x3410], R26 ;  /* 0x0034101a01007387 */ /* 0x0083e80000100a00 */
[----:B------:R-:W3:Y:S04]  /*3bde0*/  LDL.LU R24, [R1+0x5d0] ;  /* 0x0005d00001187983 */ /* 0x000ee80000300800 */
[----:B------:R-:W3:Y:S04]  /*3bdf0*/  LDL.LU R25, [R1+0x5d4] ;  /* 0x0005d40001197983 */ /* 0x000ee80000300800 */
[----:B-1----:R-:W4:Y:S04]  /*3be00*/  LDL.LU R26, [R1+0x5d8] ;  /* 0x0005d800011a7983 */ /* 0x002f280000300800 */
[----:B------:R-:W4:Y:S04]  /*3be10*/  LDL.LU R27, [R1+0x5dc] ;  /* 0x0005dc00011b7983 */ /* 0x000f280000300800 */
[----:B------:R-:W2:Y:S04]  /*3be20*/  LDL.LU R8, [R1+0x5e0] ;  /* 0x0005e00001087983 */ /* 0x000ea80000300800 */
[----:B------:R-:W2:Y:S04]  /*3be30*/  LDL.LU R9, [R1+0x5e4] ;  /* 0x0005e40001097983 */ /* 0x000ea80000300800 */
[----:B------:R-:W2:Y:S04]  /*3be40*/  LDL.LU R10, [R1+0x5e8] ;  /* 0x0005e800010a7983 */ /* 0x000ea80000300800 */
[----:B------:R-:W2:Y:S04]  /*3be50*/  LDL.LU R11, [R1+0x5ec] ;  /* 0x0005ec00010b7983 */ /* 0x000ea80000300800 */
[----:B------:R-:W2:Y:S04]  /*3be60*/  LDL.LU.64 R6, [R1+0xe8] ;  /* 0x0000e80001067983 */ /* 0x000ea80000300a00 */
[----:B----4-:R1:W-:Y:S04]  /*3be70*/  STL.64 [R1+0x3430], R26 ;  /* 0x0034301a01007387 */ /* 0x0103e80000100a00 */
[----:B---3--:R-:W-:Y:S04]  /*3be80*/  STL.64 [R1+0x3428], R24 ;  /* 0x0034281801007387 */ /* 0x008fe80000100a00 */
[----:B-1----:R-:W3:Y:S04]  /*3be90*/  LDL.LU.64 R26, [R1+0xc8] ;  /* 0x0000c800011a7983 */ /* 0x002ee80000300a00 */
[----:B---3--:R1:W-:Y:S04]  /*3bea0*/  STL.64 [R1+0x3440], R26 ;  /* 0x0034401a01007387 */ /* 0x0083e80000100a00 */
[----:B-1----:R-:W3:Y:S04]  /*3beb0*/  LDL.LU.64 R26, [R1+0xd8] ;  /* 0x0000d800011a7983 */ /* 0x002ee80000300a00 */
[----:B------:R-:W-:Y:S04]  /*3bec0*/  STL [R1+0x2e44], R22 ;  /* 0x002e441601007387 */ /* 0x000fe80000100800 */
[----:B------:R1:W-:Y:S04]  /*3bed0*/  STL [R1+0x2e40], R23 ;  /* 0x002e401701007387 */ /* 0x0003e80000100800 */
[----:B------:R4:W-:Y:S04]  /*3bee0*/  STL.64 [R1+0x32a8], R20 ;  /* 0x0032a81401007387 */ /* 0x0009e80000100a00 */
[----:B-1----:R-:W2:Y:S04]  /*3bef0*/  LDL.LU.64 R22, [R1+0xa8] ;  /* 0x0000a80001167983 */ /* 0x002ea80000300a00 */
[----:B--2---:R1:W-:Y:S04]  /*3bf00*/  STL.64 [R1+0x3408], R22 ;  /* 0x0034081601007387 */ /* 0x0043e80000100a00 */
[----:B----4-:R-:W2:Y:S04]  /*3bf10*/  LDL.LU R20, [R1+0x5c0] ;  /* 0x0005c00001147983 */ /* 0x010ea80000300800 */
[----:B------:R-:W2:Y:S04]  /*3bf20*/  LDL.LU R21, [R1+0x5c4] ;  /* 0x0005c40001157983 */ /* 0x000ea80000300800 */
[----:B-1----:R-:W4:Y:S04]  /*3bf30*/  LDL.LU R22, [R1+0x5c8] ;  /* 0x0005c80001167983 */ /* 0x002f280000300800 */
[----:B------:R-:W4:Y:S04]  /*3bf40*/  LDL.LU R23, [R1+0x5cc] ;  /* 0x0005cc0001177983 */ /* 0x000f280000300800 */
[----:B----4-:R1:W-:Y:S04]  /*3bf50*/  STL.64 [R1+0x3420], R22 ;  /* 0x0034201601007387 */ /* 0x0103e80000100a00 */
[----:B--2---:R2:W-:Y:S04]  /*3bf60*/  STL.64 [R1+0x3418], R20 ;  /* 0x0034181401007387 */ /* 0x0045e80000100a00 */
[----:B-1----:R-:W4:Y:S04]  /*3bf70*/  LDL.LU.64 R22, [R1+0xb8] ;  /* 0x0000b80001167983 */ /* 0x002f280000300a00 */
[----:B----4-:R1:W-:Y:S04]  /*3bf80*/  STL.64 [R1+0x3438], R22 ;  /* 0x0034381601007387 */ /* 0x0103e80000100a00 */
[----:B--2---:R-:W2:Y:S04]  /*3bf90*/  LDL.LU R20, [R1+0x590] ;  /* 0x0005900001147983 */ /* 0x004ea80000300800 */
[----:B------:R-:W2:Y:S04]  /*3bfa0*/  LDL.LU R21, [R1+0x594] ;  /* 0x0005940001157983 */ /* 0x000ea80000300800 */
[----:B-1----:R-:W4:Y:S04]  /*3bfb0*/  LDL.LU R22, [R1+0x598] ;  /* 0x0005980001167983 */ /* 0x002f280000300800 */
[----:B------:R-:W4:Y:S01]  /*3bfc0*/  LDL.LU R23, [R1+0x59c] ;  /* 0x00059c0001177983 */ /* 0x000f220000300800 */
[----:B------:R-:W-:Y:S03]  /*3bfd0*/  HMMA.16816.F32 R8, R16, R6, R8 ;  /* 0x000000061008723c */ /* 0x000fe60000001808 */
[----:B----4-:R-:W-:Y:S04]  /*3bfe0*/  STL.64 [R1+0x3450], R22 ;  /* 0x0034501601007387 */ /* 0x010fe80000100a00 */
[----:B--2---:R1:W-:Y:S04]  /*3bff0*/  STL.64 [R1+0x3448], R20 ;  /* 0x0034481401007387 */ /* 0x0043e80000100a00 */
[----:B-1----:R-:W2:Y:S04]  /*3c000*/  LDL.LU R20, [R1+0x580] ;  /* 0x0005800001147983 */ /* 0x002ea80000300800 */
[----:B------:R-:W2:Y:S04]  /*3c010*/  LDL.LU R21, [R1+0x584] ;  /* 0x0005840001157983 */ /* 0x000ea80000300800 */
[----:B------:R-:W2:Y:S04]  /*3c020*/  LDL.LU R22, [R1+0x588] ;  /* 0x0005880001167983 */ /* 0x000ea80000300800 */
[----:B------:R-:W2:Y:S04]  /*3c030*/  LDL.LU R23, [R1+0x58c] ;  /* 0x00058c0001177983 */ /* 0x000ea80000300800 */
[----:B------:R-:W-:Y:S04]  /*3c040*/  STL [R1+0x33f4], R28 ;  /* 0x0033f41c01007387 */ /* 0x000fe80000100800 */
[----:B0-----:R-:W-:Y:S04]  /*3c050*/  STL.64 [R1+0x32a0], R14 ;  /* 0x0032a00e01007387 */ /* 0x001fe80000100a00 */
[----:B------:R0:W-:Y:S04]  /*3c060*/  STL.64 [R1+0x3298], R12 ;  /* 0x0032980c01007387 */ /* 0x0001e80000100a00 */
[----:B0-----:R-:W4:Y:S04]  /*3c070*/  LDL.LU R12, [R1+0x5b0] ;  /* 0x0005b000010c7983 */ /* 0x001f280000300800 */
[----:B------:R-:W4:Y:S04]  /*3c080*/  LDL.LU R13, [R1+0x5b4] ;  /* 0x0005b400010d7983 */ /* 0x000f280000300800 */
[----:B------:R-:W4:Y:S04]  /*3c090*/  LDL.LU R14, [R1+0x5b8] ;  /* 0x0005b800010e7983 */ /* 0x000f280000300800 */
[----:B------:R0:W-:Y:S04]  /*3c0a0*/  STL.64 [R1+0x550], R8 ;  /* 0x0005500801007387 */ /* 0x0001e80000100a00 */
[----:B------:R1:W-:Y:S01]  /*3c0b0*/  STL.64 [R1+0x558], R10 ;  /* 0x0005580a01007387 */ /* 0x0003e20000100a00 */
[----:B---3--:R-:W-:-:S02]  /*3c0c0*/  IMAD.MOV.U32 R3, RZ, RZ, R26 ;  /* 0x000000ffff037224 */ /* 0x008fc400078e001a */
[----:B0-----:R-:W-:Y:S01]  /*3c0d0*/  IMAD.MOV.U32 R8, RZ, RZ, R6 ;  /* 0x000000ffff087224 */ /* 0x001fe200078e0006 */
[----:B-1----:R-:W3:Y:S04]  /*3c0e0*/  LDL.LU R10, [R1+0x345c] ;  /* 0x00345c00010a7983 */ /* 0x002ee80000300800 */
[----:B------:R-:W4:Y:S04]  /*3c0f0*/  LDL.LU R9, [R1+0x3458] ;  /* 0x0034580001097983 */ /* 0x000f280000300800 */
[----:B------:R-:W-:Y:S01]  /*3c100*/  STL [R1+0x33f8], R8 ;  /* 0x0033f80801007387 */ /* 0x000fe20000100800 */
[----:B------:R-:W-:Y:S01]  /*3c110*/  IMAD.MOV.U32 R11, RZ, RZ, R27 ;  /* 0x000000ffff0b7224 */ /* 0x000fe200078e001b */
[----:B--2---:R-:W-:-:S15]  /*3c120*/  HMMA.16816.F32 R20, R16, R26, R20 ;  /* 0x0000001a1014723c */ /* 0x004fde0000001814 */
[----:B------:R-:W-:-:S08]  /*3c130*/  NOP ;  /* 0x0000000000007918 */ /* 0x000fd00000000000 */
[----:B------:R-:W-:Y:S04]  /*3c140*/  STL.64 [R1+0x580], R20 ;  /* 0x0005801401007387 */ /* 0x000fe80000100a00 */
[----:B------:R0:W-:Y:S04]  /*3c150*/  STL.64 [R1+0x588], R22 ;  /* 0x0005881601007387 */ /* 0x0001e80000100a00 */
[----:B0-----:R-:W2:Y:S04]  /*3c160*/  LDL.LU.64 R22, [R1+0x3450] ;  /* 0x0034500001167983 */ /* 0x001ea80000300a00 */
[----:B------:R-:W2:Y:S04]  /*3c170*/  LDL.LU.64 R20, [R1+0x3448] ;  /* 0x0034480001147983 */ /* 0x000ea80000300a00 */
[----:B------:R-:W2:Y:S01]  /*3c180*/  LDL.LU.64 R26, [R1+0x3440] ;  /* 0x00344000011a7983 */ /* 0x000ea20000300a00 */
[----:B------:R-:W-:Y:S01]  /*3c190*/  IMAD.MOV.U32 R5, RZ, RZ, R7 ;  /* 0x000000ffff057224 */ /* 0x000fe200078e0007 */
[----:B--2---:R-:W-:Y:S06]  /*3c1a0*/  HMMA.16816.F32 R20, R16, R26, R20 ;  /* 0x0000001a1014723c */ /* 0x004fec0000001814 */
[----:B------:R-:W-:-:S02]  /*3c1b0*/  IMAD.MOV.U32 R7, RZ, RZ, R26 ;  /* 0x000000ffff077224 */ /* 0x000fc400078e001a */
[----:B------:R-:W-:-:S15]  /*3c1c0*/  IMAD.MOV.U32 R0, RZ, RZ, R27 ;  /* 0x000000ffff007224 */ /* 0x000fde00078e001b */
        /* <DEDUP_REMOVED lines=8> */
[----:B------:R-:W-:Y:S02]  /*3c250*/  IMAD.MOV.U32 R6, RZ, RZ, R23 ;  /* 0x000000ffff067224 */ /* 0x000fe400078e0017 */
[----:B------:R-:W2:Y:S04]  /*3c260*/  LDL.LU.64 R22, [R1+0x3420] ;  /* 0x0034200001167983 */ /* 0x000ea80000300a00 */
[----:B------:R-:W2:Y:S09]  /*3c270*/  LDL.LU.64 R20, [R1+0x3418] ;  /* 0x0034180001147983 */ /* 0x000eb20000300a00 */
[----:B------:R-:W-:Y:S04]  /*3c280*/  STL.64 [R1+0x5e0], R24 ;  /* 0x0005e01801007387 */ /* 0x000fe80000100a00 */
[----:B------:R0:W-:Y:S01]  /*3c290*/  STL [R1+0x5e8], R26 ;  /* 0x0005e81a01007387 */ /* 0x0001e20000100800 */
[----:B------:R-:W-:-:S03]  /*3c2a0*/  IMAD.MOV.U32 R2, RZ, RZ, R27 ;  /* 0x000000ffff027224 */ /* 0x000fc600078e001b */
[----:B0-----:R-:W2:Y:S04]  /*3c2b0*/  LDL.LU.64 R26, [R1+0x3410] ;  /* 0x00341000011a7983 */ /* 0x001ea80000300a00 */
[----:B------:R-:W-:Y:S01]  /*3c2c0*/  STL [R1+0x2ff0], R2 ;  /* 0x002ff00201007387 */ /* 0x000fe20000100800 */
[----:B--2---:R-:W-:-:S15]  /*3c2d0*/  HMMA.16816.F32 R20, R16, R26, R20 ;  /* 0x0000001a1014723c */ /* 0x004fde0000001814 */
[----:B------:R-:W-:-:S08]  /*3c2e0*/  NOP ;  /* 0x0000000000007918 */ /* 0x000fd00000000000 */
[----:B------:R-:W-:Y:S04]  /*3c2f0*/  STL.64 [R1+0x5d0], R20 ;  /* 0x0005d01401007387 */ /* 0x000fe80000100a00 */
[----:B------:R0:W-:Y:S04]  /*3c300*/  STL.64 [R1+0x5d8], R22 ;  /* 0x0005d81601007387 */ /* 0x0001e80000100a00 */
[----:B0-----:R-:W2:Y:S01]  /*3c310*/  LDL.LU.64 R22, [R1+0x3408] ;  /* 0x0034080001167983 */ /* 0x001ea20000300a00 */
[----:B---3--:R-:W-:Y:S02]  /*3c320*/  IMAD.MOV.U32 R20, RZ, RZ, R10 ;  /* 0x000000ffff147224 */ /* 0x008fe400078e000a */
[----:B----4-:R-:W-:-:S02]  /*3c330*/  IMAD.MOV.U32 R21, RZ, RZ, R9 ;  /* 0x000000ffff157224 */ /* 0x010fc400078e0009 */
[----:B------:R-:W-:Y:S02]  /*3c340*/  IMAD.MOV.U32 R4, RZ, RZ, R26 ;  /* 0x000000ffff047224 */ /* 0x000fe400078e001a */
[----:B------:R-:W-:Y:S02]  /*3c350*/  IMAD.MOV.U32 R2, RZ, RZ, R27 ;  /* 0x000000ffff027224 */ /* 0x000fe400078e001b */
[----:B------:R-:W3:Y:S01]  /*3c360*/  LDL.LU.64 R26, [R1+0x3400] ;  /* 0x00340000011a7983 */ /* 0x000ee20000300a00 */
[----:B--2---:R-:W-:Y:S06]  /*3c370*/  HMMA.16816.F32 R12, R16, R22, R12 ;  /* 0x00000016100c723c */ /* 0x004fec000000180c */
[----:B------:R-:W-:-:S02]  /*3c380*/  IMAD.MOV.U32 R8, RZ, RZ, R22 ;  /* 0x000000ffff087224 */ /* 0x000fc400078e0016 */
[----:B------:R-:W-:-:S15]  /*3c390*/  IMAD.MOV.U32 R28, RZ, RZ, R23 ;  /* 0x000000ffff1c7224 */ /* 0x000fde00078e0017 */
[----:B------:R-:W-:Y:S04]  /*3c3a0*/  STL.64 [R1+0x600], R12 ;  /* 0x0006000c01007387 */ /* 0x000fe80000100a00 */
[----:B------:R-:W-:Y:S04]  /*3c3b0*/  STL.64 [R1+0x608], R14 ;  /* 0x0006080e01007387 */ /* 0x000fe80000100a00 */
[----:B------:R0:W-:Y:S04]  /*3c3c0*/  STL.64 [R1+0x32e8], R20 ;  /* 0x0032e81401007387 */ /* 0x0001e80000100a00 */
[----:B0-----:R-:W3:Y:S04]  /*3c3d0*/  LDL.LU R20, [R1+0x5a0] ;  /* 0x0005a00001147983 */ /* 0x001ee80000300800 */
[----:B------:R-:W3:Y:S04]  /*3c3e0*/  LDL.LU R21, [R1+0x5a4] ;  /* 0x0005a40001157983 */ /* 0x000ee80000300800 */
[----:B------:R-:W3:Y:S04]  /*3c3f0*/  LDL.LU R22, [R1+0x5a8] ;  /* 0x0005a80001167983 */ /* 0x000ee80000300800 */
[----:B------:R-:W3:Y:S04]  /*3c400*/  LDL.LU R23, [R1+0x5ac] ;  /* 0x0005ac0001177983 */ /* 0x000ee80000300800 */
[----:B------:R-:W2:Y:S04]  /*3c410*/  LDL.LU R12, [R1+0x260] ;  /* 0x00026000010c7983 */ /* 0x000ea80000300800 */
[----:B------:R-:W2:Y:S04]  /*3c420*/  LDL.LU R13, [R1+0x264] ;  /* 0x00026400010d7983 */ /* 0x000ea80000300800 */
[----:B------:R-:W4:Y:S04]  /*3c430*/  LDL.LU R14, [R1+0x268] ;  /* 0x00026800010e7983 */ /* 0x000f280000300800 */
[----:B------:R-:W4:Y:S04]  /*3c440*/  LDL.LU R15, [R1+0x26c] ;  /* 0x00026c00010f7983 */ /* 0x000f280000300800 */
[----:B----4-:R-:W-:Y:S04]  /*3c450*/  STL.64 [R1+0x32f8], R14 ;  /* 0x0032f80e01007387 */ /* 0x010fe80000100a00 */
[----:B--2---:R3:W-:Y:S02]  /*3c460*/  STL.64 [R1+0x32f0], R12 ;  /* 0x0032f00c01007387 */ /* 0x0047e40000100a00 */
[----:B---3--:R-:W-:-:S15]  /*3c470*/  HMMA.16816.F32 R12, R16, R26, R20 ;  /* 0x0000001a100c723c */ /* 0x008fde0000001814 */
[----:B------:R-:W-:-:S08]  /*3c480*/  NOP ;  /* 0x0000000000007918 */ /* 0x000fd00000000000 */
[----:B------:R0:W-:Y:S04]  /*3c490*/  STL.64 [R1+0x5f0], R12 ;  /* 0x0005f00c01007387 */ /* 0x0001e80000100a00 */
[----:B------:R-:W-:Y:S04]  /*3c4a0*/  STL.64 [R1+0x5f8], R14 ;  /* 0x0005f80e01007387 */ /* 0x000fe80000100a00 */
[----:B0-----:R-:W2:Y:S01]  /*3c4b0*/  LDL.64 R12, [R1+0x140] ;  /* 0x00014000010c7983 */ /* 0x001ea20000100a00 */
        /* <DEDUP_REMOVED lines=16> */
[----:B------:R-:W4:Y:S04]  /*3c5c0*/  LDL.LU R28, [R1+0x33f4] ;  /* 0x0033f400011c7983 */ /* 0x000f280000300800 */
[----:B------:R0:W-:Y:S04]  /*3c5d0*/  STL.64 [R1+0x3360], R26 ;  /* 0x0033601a01007387 */ /* 0x0001e80000100a00 */
[----:B-1----:R-:W3:Y:S04]  /*3c5e0*/  LDL.LU R24, [R1+0x360] ;  /* 0x0003600001187983 */ /* 0x002ee80000300800 */
[----:B------:R-:W3:Y:S04]  /*3c5f0*/  LDL.LU R25, [R1+0x364] ;  /* 0x0003640001197983 */ /* 0x000ee80000300800 */
[----:B0-----:R-:W2:Y:S04]  /*3c600*/  LDL.LU R26, [R1+0x368] ;  /* 0x00036800011a7983 */ /* 0x001ea80000300800 */
[----:B------:R-:W2:Y:S04]  /*3c610*/  LDL.LU R27, [R1+0x36c] ;  /* 0x00036c00011b7983 */ /* 0x000ea80000300800 */
[----:B--2---:R0:W-:Y:S04]  /*3c620*/  STL.64 [R1+0x3370], R26 ;  /* 0x0033701a01007387 */ /* 0x0041e80000100a00 */
[----:B---3--:R-:W-:Y:S01]  /*3c630*/  STL.64 [R1+0x3368], R24 ;  /* 0x0033681801007387 */ /* 0x008fe20000100a00 */
[----:B0-----:R-:W-:-:S02]  /*3c640*/  IMAD.MOV.U32 R26, RZ, RZ, R29 ;  /* 0x000000ffff1a7224 */ /* 0x001fc400078e001d */
[----:B------:R-:W-:Y:S01]  /*3c650*/  IMAD.MOV.U32 R27, RZ, RZ, R6 ;  /* 0x000000ffff1b7224 */ /* 0x000fe200078e0006 */
[----:B------:R-:W2:Y:S04]  /*3c660*/  LDL.LU R29, [R1+0x33f0] ;  /* 0x0033f000011d7983 */ /* 0x000ea80000300800 */
[----:B------:R-:W3:Y:S04]  /*3c670*/  LDL.LU R6, [R1+0x33ec] ;  /* 0x0033ec0001067983 */ /* 0x000ee80000300800 */
[----:B------:R0:W-:Y:S02]  /*3c680*/  STL.64 [R1+0x3388], R26 ;  /* 0x0033881a01007387 */ /* 0x0001e40000100a00 */
[----:B0-----:R-:W-:-:S02]  /*3c690*/  IMAD.MOV.U32 R26, RZ, RZ, R7 ;  /* 0x000000ffff1a7224 */ /* 0x001fc400078e0007 */
[----:B------:R-:W-:Y:S01]  /*3c6a0*/  IMAD.MOV.U32 R27, RZ, RZ, R0 ;  /* 0x000000ffff1b7224 */ /* 0x000fe200078e0000 */
[----:B------:R-:W3:Y:S04]  /*3c6b0*/  LDL.LU R7, [R1+0x33e8] ;  /* 0x0033e80001077983 */ /* 0x000ee80000300800 */
[----:B------:R-:W2:Y:S04]  /*3c6c0*/  LDL.LU R0, [R1+0x33e4] ;  /* 0x0033e40001007983 */ /* 0x000ea80000300800 */
[----:B------:R-:W-:Y:S04]  /*3c6d0*/  STL.64 [R1+0x33a0], R26 ;  /* 0x0033a01a01007387 */ /* 0x000fe80000100a00 */
[----:B------:R-:W4:Y:S04]  /*3c6e0*/  LDL.64 R12, [R1+0x110] ;  /* 0x00011000010c7983 */ /* 0x000f280000100a00 */
[----:B----4-:R0:W-:Y:S04]  /*3c6f0*/  STL.64 [R1+0x3328], R12 ;  /* 0x0033280c01007387 */ /* 0x0101e80000100a00 */
[----:B0-----:R-:W4:Y:S04]  /*3c700*/  LDL.LU R12, [R1+0x2f0] ;  /* 0x0002f000010c7983 */ /* 0x001f280000300800 */
[----:B------:R-:W4:Y:S04]  /*3c710*/  LDL.LU R13, [R1+0x2f4] ;  /* 0x0002f400010d7983 */ /* 0x000f280000300800 */
[----:B------:R-:W3:Y:S04]  /*3c720*/  LDL.LU R14, [R1+0x2f8] ;  /* 0x0002f800010e7983 */ /* 0x000ee80000300800 */
[----:B------:R-:W3:Y:S01]  /*3c730*/  LDL.LU R15, [R1+0x2fc] ;  /* 0x0002fc00010f7983 */ /* 0x000ee20000300800 */
[----:B------:R-:W-:-:S02]  /*3c740*/  IMAD.MOV.U32 R26, RZ, RZ, R3 ;  /* 0x000000ffff1a7224 */ /* 0x000fc400078e0003 */
[----:B------:R-:W-:Y:S01]  /*3c750*/  IMAD.MOV.U32 R27, RZ, RZ, R11 ;  /* 0x000000ffff1b7224 */ /* 0x000fe200078e000b */
[----:B------:R-:W2:Y:S04]  /*3c760*/  LDL.LU R3, [R1+0x33e0] ;  /* 0x0033e00001037983 */ /* 0x000ea80000300800 */
[----:B------:R-:W-:Y:S04]  /*3c770*/  STL.64 [R1+0x33b8], R26 ;  /* 0x0033b81a01007387 */ /* 0x000fe80000100a00 */
[----:B---3--:R0:W-:Y:S04]  /*3c780*/  STL.64 [R1+0x3338], R14 ;  /* 0x0033380e01007387 */ /* 0x0081e80000100a00 */
[----:B----4-:R1:W-:Y:S01]  /*3c790*/  STL.64 [R1+0x3330], R12 ;  /* 0x0033300c01007387 */ /* 0x0103e20000100a00 */
[----:B0-----:R-:W-:-:S02]  /*3c7a0*/  IMAD.MOV.U32 R14, RZ, RZ, R10 ;  /* 0x000000ffff0e7224 */ /* 0x001fc400078e000a */
[----:B------:R-:W-:-:S05]  /*3c7b0*/  IMAD.MOV.U32 R15, RZ, RZ, R9 ;  /* 0x000000ffff0f7224 */ /* 0x000fca00078e0009 */
[----:B------:R0:W-:Y:S04]  /*3c7c0*/  STL.64 [R1+0x3358], R14 ;  /* 0x0033580e01007387 */ /* 0x0001e80000100a00 */
[----:B-1----:R-:W3:Y:S04]  /*3c7d0*/  LDL.LU R12, [R1+0x350] ;  /* 0x00035000010c7983 */ /* 0x002ee80000300800 */
[----:B------:R-:W3:Y:S04]  /*3c7e0*/  LDL.LU R13, [R1+0x354] ;  /* 0x00035400010d7983 */ /* 0x000ee80000300800 */
[----:B0-----:R-:W4:Y:S04]  /*3c7f0*/  LDL.LU R14, [R1+0x358] ;  /* 0x00035800010e7983 */ /* 0x001f280000300800 */
[----:B------:R-:W4:Y:S01]  /*3c800*/  LDL.LU R15, [R1+0x35c] ;  /* 0x00035c00010f7983 */ /* 0x000f220000300800 */
[----:B------:R-:W-:-:S03]  /*3c810*/  IMAD.MOV.U32 R26, RZ, RZ, R8 ;  /* 0x000000ffff1a7224 */ /* 0x000fc600078e0008 */
[----:B------:R-:W2:Y:S04]  /*3c820*/  LDL.LU R8, [R1+0x570] ;  /* 0x0005700001087983 */ /* 0x000ea80000300800 */
[----:B------:R-:W2:Y:S04]  /*3c830*/  LDL.LU R9, [R1+0x574] ;  /* 0x0005740001097983 */ /* 0x000ea80000300800 */
[----:B------:R-:W2:Y:S04]  /*3c840*/  LDL.LU R10, [R1+0x578] ;  /* 0x00057800010a7983 */ /* 0x000ea80000300800 */
[----:B------:R-:W2:Y:S04]  /*3c850*/  LDL.LU R11, [R1+0x57c] ;  /* 0x00057c00010b7983 */ /* 0x000ea80000300800 */
[----:B----4-:R-:W-:Y:S04]  /*3c860*/  STL.64 [R1+0x3380], R14 ;  /* 0x0033800e01007387 */ /* 0x010fe80000100a00 */
[----:B---3--:R0:W-:Y:S04]  /*3c870*/  STL.64 [R1+0x3378], R12 ;  /* 0x0033780c01007387 */ /* 0x0081e80000100a00 */
        /* <DEDUP_REMOVED lines=25> */
[----:B0-----:R-:W3:Y:S04]  /*3ca10*/  LDL.LU R20, [R1+0x2b0] ;  /* 0x0002b00001147983 */ /* 0x001ee80000300800 */
[----:B------:R-:W3:Y:S04]  /*3ca20*/  LDL.LU R21, [R1+0x2b4] ;  /* 0x0002b40001157983 */ /* 0x000ee80000300800 */
[----:B------:R-:W3:Y:S04]  /*3ca30*/  LDL.LU R22, [R1+0x2b8] ;  /* 0x0002b80001167983 */ /* 0x000ee80000300800 */
[----:B------:R-:W3:Y:S04]  /*3ca40*/  LDL.LU R23, [R1+0x2bc] ;  /* 0x0002bc0001177983 */ /* 0x000ee80000300800 */
[----:B------:R-:W2:Y:S04]  /*3ca50*/  LDL.LU.64 R10, [R1+0x33d8] ;  /* 0x0033d800010a7983 */ /* 0x000ea80000300a00 */
[----:B------:R-:W2:Y:S01]  /*3ca60*/  LDL.LU.64 R8, [R1+0x33d0] ;  /* 0x0033d00001087983 */ /* 0x000ea20000300a00 */
[----:B------:R-:W-:-:S03]  /*3ca70*/  IMAD.MOV.U32 R27, RZ, RZ, R5 ;  /* 0x000000ffff1b7224 */ /* 0x000fc600078e0005 */
[----:B------:R-:W-:Y:S04]  /*3ca80*/  STL.64 [R1+0x5c0], R16 ;  /* 0x0005c01001007387 */ /* 0x000fe80000100a00 */
[----:B------:R-:W-:Y:S01]  /*3ca90*/  STL.64 [R1+0x5c8], R18 ;  /* 0x0005c81201007387 */ /* 0x000fe20000100a00 */
        /* <DEDUP_REMOVED lines=27> */
[----:B0-----:R-:W4:Y:S04]  /*3cc50*/  LDL.LU.64 R26, [R1+0x3370] ;  /* 0x00337000011a7983 */ /* 0x001f280000300a00 */
[----:B------:R-:W4:Y:S01]  /*3cc60*/  LDL.LU.64 R24, [R1+0x3368] ;  /* 0x0033680001187983 */ /* 0x000f220000300a00 */
[----:B------:R-:W-:-:S02]  /*3cc70*/  IMAD.MOV.U32 R18, RZ, RZ, R4 ;  /* 0x000000ffff127224 */ /* 0x000fc400078e0004 */
[----:B------:R-:W-:-:S07]  /*3cc80*/  IMAD.MOV.U32 R19, RZ, RZ, R2 ;  /* 0x000000ffff137224 */ /* 0x000fce00078e0002 */
[----:B----4-:R-:W-:Y:S01]  /*3cc90*/  HMMA.16816.F32 R16, R8, R18, R24 ;  /* 0x000000120810723c */ /* 0x010fe20000001818 */
[----:B------:R-:W2:-:S15]  /*3cca0*/  LDL.LU.64 R26, [R1+0x3360] ;  /* 0x00336000011a7983 */ /* 0x000e9e0000300a00 */
[----:B------:R-:W-:-:S07]  /*3ccb0*/  NOP ;  /* 0x0000000000007918 */ /* 0x000fce0000000000 */
[----:B------:R-:W-:Y:S04]  /*3ccc0*/  STL.64 [R1+0x540], R16 ;  /* 0x0005401001007387 */ /* 0x000fe80000100a00 */
[----:B------:R-:W-:Y:S01]  /*3ccd0*/  STL [R1+0x548], R18 ;  /* 0x0005481201007387 */ /* 0x000fe20000100800 */
[----:B------:R-:W-:-:S03]  /*3cce0*/  IMAD.MOV.U32 R2, RZ, RZ, R19 ;  /* 0x000000ffff027224 */ /* 0x000fc600078e0013 */
[----:B------:R-:W0:Y:S04]  /*3ccf0*/  LDSM.16.MT88.4 R16, [R28+UR4+0x8100] ;  /* 0x008100041c10783b */ /* 0x000e280008004200 */
[----:B------:R-:W-:Y:S04]  /*3cd00*/  STL [R1+0x3050], R2 ;  /* 0x0030500201007387 */ /* 0x000fe80000100800 */
[----:B0-----:R-:W-:Y:S04]  /*3cd10*/  STL.64 [R1+0x3210], R18 ;  /* 0x0032101201007387 */ /* 0x001fe80000100a00 */
[----:B------:R-:W-:Y:S01]  /*3cd20*/  STL.64 [R1+0x3208], R16 ;  /* 0x0032081001007387 */ /* 0x000fe20000100a00 */
[----:B--2---:R-:W-:Y:S03]  /*3cd30*/  HMMA.16816.F32 R24, R8, R26, R12 ;  /* 0x0000001a0818723c */ /* 0x004fe6000000180c */
[----:B------:R-:W2:-:S15]  /*3cd40*/  LDL.LU.64 R14, [R1+0x3358] ;  /* 0x00335800010e7983 */ /* 0x000e9e0000300a00 */
[----:B------:R-:W-:-:S05]  /*3cd50*/  NOP ;  /* 0x0000000000007918 */ /* 0x000fca0000000000 */
[----:B------:R-:W-:Y:S04]  /*3cd60*/  STL.64 [R1+0x500], R24 ;  /* 0x0005001801007387 */ /* 0x000fe80000100a00 */
[----:B------:R0:W-:Y:S04]  /*3cd70*/  STL.64 [R1+0x508], R26 ;  /* 0x0005081a01007387 */ /* 0x0001e80000100a00 */
[----:B0-----:R-:W2:Y:S04]  /*3cd80*/  LDL.LU.64 R26, [R1+0x3350] ;  /* 0x00335000011a7983 */ /* 0x001ea80000300a00 */
[----:B------:R-:W2:Y:S02]  /*3cd90*/  LDL.LU.64 R24, [R1+0x3348] ;  /* 0x0033480001187983 */ /* 0x000ea40000300a00 */
[----:B--2---:R-:W-:Y:S02]  /*3cda0*/  HMMA.16816.F32 R12, R8, R14, R24 ;  /* 0x0000000e080c723c */ /* 0x004fe40000001818 */
[----:B------:R-:W2:-:S15]  /*3cdb0*/  LDL.LU.64 R24, [R1+0x3340] ;  /* 0x0033400001187983 */ /* 0x000e9e0000300a00 */
[----:B------:R-:W-:-:S06]  /*3cdc0*/  NOP ;  /* 0x0000000000007918 */ /* 0x000fcc0000000000 */
[----:B------:R0:W-:Y:S01]  /*3cdd0*/  STL.64 [R1+0x4f0], R12 ;  /* 0x0004f00c01007387 */ /* 0x0001e20000100a00 */
[----:B------:R-:W-:Y:S02]  /*3cde0*/  IMAD.MOV.U32 R26, RZ, RZ, R14 ;  /* 0x000000ffff1a7224 */ /* 0x000fe400078e000e */
[----:B------:R-:W-:Y:S02]  /*3cdf0*/  IMAD.MOV.U32 R27, RZ, RZ, R15 ;  /* 0x000000ffff1b7224 */ /* 0x000fe400078e000f */
[----:B------:R-:W4:Y:S04]  /*3ce00*/  LDL.LU.64 R14, [R1+0x3338] ;  /* 0x00333800010e7983 */ /* 0x000f280000300a00 */
[----:B0-----:R-:W4:Y:S04]  /*3ce10*/  LDL.LU.64 R12, [R1+0x3330] ;  /* 0x00333000010c7983 */ /* 0x001f280000300a00 */
[----:B------:R-:W-:Y:S04]  /*3ce20*/  STL [R1+0x2ebc], R27 ;  /* 0x002ebc1b01007387 */ /* 0x000fe80000100800 */
[----:B------:R-:W-:Y:S01]  /*3ce30*/  STL [R1+0x2eb8], R26 ;  /* 0x002eb81a01007387 */ /* 0x000fe20000100800 */
[----:B------:R-:W-:-:S02]  /*3ce40*/  IMAD.MOV.U32 R16, RZ, RZ, R3 ;  /* 0x000000ffff107224 */ /* 0x000fc400078e0003 */
[----:B------:R-:W-:Y:S01]  /*3ce50*/  IMAD.MOV.U32 R17, RZ, RZ, R0 ;  /* 0x000000ffff117224 */ /* 0x000fe200078e0000 */
[----:B----4-:R-:W-:Y:S01]  /*3ce60*/  HMMA.16816.F32 R8, R8, R6, R12 ;  /* 0x000000060808723c */ /* 0x010fe2000000180c */
[----:B------:R-:W4:Y:S04]  /*3ce70*/  LDL.LU.64 R12, [R1+0x3328] ;  /* 0x00332800010c7983 */ /* 0x000f280000300a00 */
[----:B------:R-:W3:Y:S04]  /*3ce80*/  LDL.LU.64 R6, [R1+0x3320] ;  /* 0x0033200001067983 */ /* 0x000ee80000300a00 */
[----:B------:R-:W3:-:S14]  /*3ce90*/  LDL.LU.64 R4, [R1+0x3318] ;  /* 0x0033180001047983 */ /* 0x000edc0000300a00 */
[----:B------:R0:W-:Y:S01]  /*3cea0*/  STL.64 [R1+0x4a0], R8 ;  /* 0x0004a00801007387 */ /* 0x0001e20000100a00 */
[----:B------:R-:W-:Y:S02]  /*3ceb0*/  IMAD.MOV.U32 R3, RZ, RZ, R10 ;  /* 0x000000ffff037224 */ /* 0x000fe400078e000a */
[----:B------:R-:W-:Y:S01]  /*3cec0*/  IMAD.MOV.U32 R0, RZ, RZ, R11 ;  /* 0x000000ffff007224 */ /* 0x000fe200078e000b */
[----:B0-----:R-:W3:Y:S04]  /*3ced0*/  LDL.LU R8, [R1+0x2e0] ;  /* 0x0002e00001087983 */ /* 0x001ee80000300800 */
[----:B------:R-:W3:Y:S04]  /*3cee0*/  LDL.LU R9, [R1+0x2e4] ;  /* 0x0002e40001097983 */ /* 0x000ee80000300800 */
[----:B------:R-:W3:Y:S04]  /*3cef0*/  LDL.LU R10, [R1+0x2e8] ;  /* 0x0002e800010a7983 */ /* 0x000ee80000300800 */
[----:B------:R-:W3:Y:S04]  /*3cf00*/  LDL.LU R11, [R1+0x2ec] ;  /* 0x0002ec00010b7983 */ /* 0x000ee80000300800 */
[----:B------:R-:W-:Y:S04]  /*3cf10*/  STL [R1+0x2ec4], R0 ;  /* 0x002ec40001007387 */ /* 0x000fe80000100800 */
[----:B------:R-:W-:Y:S01]  /*3cf20*/  STL [R1+0x2ec0], R3 ;  /* 0x002ec00301007387 */ /* 0x000fe20000100800 */
[----:B----4-:R-:W-:Y:S01]  /*3cf30*/  IMAD.MOV.U32 R2, RZ, RZ, R13 ;  /* 0x000000ffff027224 */ /* 0x010fe200078e000d */
[----:B---3--:R-:W-:-:S15]  /*3cf40*/  HMMA.16816.F32 R8, R4, R12, R8 ;  /* 0x0000000c0408723c */ /* 0x008fde0000001808 */
[----:B------:R-:W-:-:S08]  /*3cf50*/  NOP ;  /* 0x0000000000007918 */ /* 0x000fd00000000000 */
        /* <DEDUP_REMOVED lines=8> */
[----:B0-----:R-:W3:Y:S04]  /*3cfe0*/  LDL.LU.64 R22, [R1+0x3308] ;  /* 0x0033080001167983 */ /* 0x001ee80000300a00 */
[----:B------:R-:W3:Y:S01]  /*3cff0*/  LDL.LU.64 R20, [R1+0x3300] ;  /* 0x0033000001147983 */ /* 0x000ee20000300a00 */
[----:B------:R-:W-:-:S02]  /*3d000*/  IMAD.MOV.U32 R10, RZ, RZ, R12 ;  /* 0x000000ffff0a7224 */ /* 0x000fc400078e000c */
[----:B------:R-:W-:Y:S01]  /*3d010*/  IMAD.MOV.U32 R9, RZ, RZ, R13 ;  /* 0x000000ffff097224 */ /* 0x000fe200078e000d */
[----:B------:R-:W4:Y:S04]  /*3d020*/  LDL.LU.64 R14, [R1+0x32f8] ;  /* 0x0032f800010e7983 */ /* 0x000f280000300a00 */
[----:B------:R-:W4:Y:S01]  /*3d030*/  LDL.LU.64 R12, [R1+0x32f0] ;  /* 0x0032f000010c7983 */ /* 0x000f220000300a00 */
[----:B---3--:R-:W-:Y:S03]  /*3d040*/  HMMA.16816.F32 R16, R4, R16, R20 ;  /* 0x000000100410723c */ /* 0x008fe60000001814 */
[----:B------:R-:W4:-:S15]  /*3d050*/  LDL.LU.64 R20, [R1+0x32e8] ;  /* 0x0032e80001147983 */ /* 0x000f1e0000300a00 */
[----:B------:R-:W-:-:S05]  /*3d060*/  NOP ;  /* 0x0000000000007918 */ /* 0x000fca0000000000 */
[----:B------:R0:W-:Y:S04]  /*3d070*/  STL.64 [R1+0x470], R16 ;  /* 0x0004701001007387 */ /* 0x0001e80000100a00 */
[----:B------:R1:W-:Y:S01]  /*3d080*/  STL.64 [R1+0x478], R18 ;  /* 0x0004781201007387 */ /* 0x0003e20000100a00 */
[----:B----4-:R-:W-:-:S15]  /*3d090*/  HMMA.16816.F32 R12, R4, R20, R12 ;  /* 0x00000014040c723c */ /* 0x010fde000000180c */
[----:B------:R-:W-:-:S09]  /*3d0a0*/  NOP ;  /* 0x0000000000007918 */ /* 0x000fd20000000000 */
[----:B------:R-:W-:Y:S02]  /*3d0b0*/  IMAD.MOV.U32 R27, RZ, RZ, R14 ;  /* 0x000000ffff1b7224 */ /* 0x000fe400078e000e */
[----:B------:R-:W-:-:S05]  /*3d0c0*/  IMAD.MOV.U32 R26, RZ, RZ, R15 ;  /* 0x000000ffff1a7224 */ /* 0x000fca00078e000f */
[----:B------:R-:W-:Y:S04]  /*3d0d0*/  STL.64 [R1+0x32b8], R26 ;  /* 0x0032b81a01007387 */ /* 0x000fe80000100a00 */
[----:B--2---:R-:W-:Y:S04]  /*3d0e0*/  STL.64 [R1+0x32b0], R24 ;  /* 0x0032b01801007387 */ /* 0x004fe80000100a00 */
        /* <DEDUP_REMOVED lines=25> */
[----:B--2---:R0:W-:Y:S02]  /*3d280*/  STL.64 [R1+0x3268], R16 ;  /* 0x0032681001007387 */ /* 0x0041e40000100a00 */
[----:B0-----:R-:W-:-:S02]  /*3d290*/  IMAD.MOV.U32 R16, RZ, RZ, R10 ;  /* 0x000000ffff107224 */ /* 0x001fc400078e000a */
[----:B------:R-:W-:-:S05]  /*3d2a0*/  IMAD.MOV.U32 R17, RZ, RZ, R9 ;  /* 0x000000ffff117224 */ /* 0x000fca00078e0009 */
[----:B------:R0:W-:Y:S02]  /*3d2b0*/  STL.64 [R1+0x3280], R16 ;  /* 0x0032801001007387 */ /* 0x0001e40000100a00 */
[----:B0-----:R-:W-:Y:S02]  /*3d2c0*/  IMAD.MOV.U32 R16, RZ, RZ, R8 ;  /* 0x000000ffff107224 */ /* 0x001fe400078e0008 */
[----:B------:R-:W-:Y:S02]  /*3d2d0*/  IMAD.MOV.U32 R17, RZ, RZ, R2 ;  /* 0x000000ffff117224 */ /* 0x000fe400078e0002 */
[----:B------:R-:W-:Y:S01]  /*3d2e0*/  IMAD.MOV.U32 R25, RZ, RZ, R29 ;  /* 0x000000ffff197224 */ /* 0x000fe200078e001d */
[----:B------:R-:W0:Y:S04]  /*3d2f0*/  LDSM.16.MT88.4 R8, [R28+UR4+0x8180] ;  /* 0x008180041c08783b */ /* 0x000e280008004200 */
[----:B------:R1:W-:Y:S04]  /*3d300*/  STL.64 [R1+0x32c0], R16 ;  /* 0x0032c01001007387 */ /* 0x0003e80000100a00 */
[----:B------:R-:W2:Y:S04]  /*3d310*/  LDL R24, [R1+0xf0] ;  /* 0x0000f00001187983 */ /* 0x000ea80000100800 */
[----:B------:R-:W3:Y:S04]  /*3d320*/  LDL.LU R29, [R1+0x32e4] ;  /* 0x0032e400011d7983 */ /* 0x000ee80000300800 */
[----:B--2---:R-:W-:Y:S04]  /*3d330*/  STL.64 [R1+0x32c8], R24 ;  /* 0x0032c81801007387 */ /* 0x004fe80000100a00 */
[----:B-1----:R-:W2:Y:S04]  /*3d340*/  LDL.LU R16, [R1+0x230] ;  /* 0x0002300001107983 */ /* 0x002ea80000300800 */
[----:B------:R-:W2:Y:S04]  /*3d350*/  LDL.LU R17, [R1+0x234] ;  /* 0x0002340001117983 */ /* 0x000ea80000300800 */
[----:B------:R-:W4:Y:S04]  /*3d360*/  LDL.LU R18, [R1+0x238] ;  /* 0x0002380001127983 */ /* 0x000f280000300800 */
[----:B------:R-:W4:Y:S01]  /*3d370*/  LDL.LU R19, [R1+0x23c] ;  /* 0x00023c0001137983 */ /* 0x000f220000300800 */
[----:B------:R-:W-:-:S02]  /*3d380*/  IMAD.MOV.U32 R0, RZ, RZ, R12 ;  /* 0x000000ffff007224 */ /* 0x000fc400078e000c */
[----:B------:R-:W-:Y:S01]  /*3d390*/  IMAD.MOV.U32 R3, RZ, RZ, R13 ;  /* 0x000000ffff037224 */ /* 0x000fe200078e000d */
[----:B----4-:R-:W-:Y:S04]  /*3d3a0*/  STL.64 [R1+0x32d8], R18 ;  /* 0x0032d81201007387 */ /* 0x010fe80000100a00 */
[----:B--2---:R1:W-:Y:S04]  /*3d3b0*/  STL.64 [R1+0x32d0], R16 ;  /* 0x0032d01001007387 */ /* 0x0043e80000100a00 */
[----:B-1----:R-:W2:Y:S04]  /*3d3c0*/  LDL.LU R16, [R1+0x250] ;  /* 0x0002500001107983 */ /* 0x002ea80000300800 */
[----:B------:R-:W2:Y:S04]  /*3d3d0*/  LDL.LU R17, [R1+0x254] ;  /* 0x0002540001117983 */ /* 0x000ea80000300800 */
[----:B------:R-:W2:Y:S04]  /*3d3e0*/  LDL.LU R18, [R1+0x258] ;  /* 0x0002580001127983 */ /* 0x000ea80000300800 */
[----:B------:R-:W2:Y:S04]  /*3d3f0*/  LDL.LU R19, [R1+0x25c] ;  /* 0x00025c0001137983 */ /* 0x000ea80000300800 */
[----:B------:R-:W2:Y:S04]  /*3d400*/  LDL.64 R24, [R1+0x100] ;  /* 0x0001000001187983 */ /* 0x000ea80000100a00 */
        /* <DEDUP_REMOVED lines=8> */
[----:B------:R1:W-:Y:S04]  /*3d490*/  STL [R1+0x30e8], R3 ;  /* 0x0030e80301007387 */ /* 0x0003e80000100800 */
[----:B-1----:R-:W4:Y:S04]  /*3d4a0*/  LDL R3, [R1+0x1fe8] ;  /* 0x001fe80001037983 */ /* 0x002f280000100800 */
[----:B------:R-:W-:Y:S04]  /*3d4b0*/  STL [R1+0x3054], R0 ;  /* 0x0030540001007387 */ /* 0x000fe80000100800 */
[----:B0-----:R-:W-:Y:S04]  /*3d4c0*/  STL.64 [R1+0x3190], R10 ;  /* 0x0031900a01007387 */ /* 0x001fe80000100a00 */
[----:B------:R0:W-:Y:S04]  /*3d4d0*/  STL.64 [R1+0x3188], R8 ;  /* 0x0031880801007387 */ /* 0x0001e80000100a00 */
[----:B0-----:R-:W2:Y:S04]  /*3d4e0*/  LDL.LU R8, [R1+0x40] ;  /* 0x0000400001087983 */ /* 0x001ea80000300800 */
[----:B------:R-:W2:Y:S04]  /*3d4f0*/  LDL.LU R9, [R1+0x44] ;  /* 0x0000440001097983 */ /* 0x000ea80000300800 */
[----:B------:R-:W4:Y:S01]  /*3d500*/  LDL.LU R10, [R1+0x48] ;  /* 0x00004800010a7983 */ /* 0x000f220000300800 */
[----:B---3--:R-:W-:-:S03]  /*3d510*/  IMAD.MOV.U32 R11, RZ, RZ, R29 ;  /* 0x000000ffff0b7224 */ /* 0x008fc600078e001d */
[----:B------:R-:W3:Y:S04]  /*3d520*/  LDL.LU R29, [R1+0x32e0] ;  /* 0x0032e000011d7983 */ /* 0x000ee80000300800 */
[----:B----4-:R-:W-:Y:S04]  /*3d530*/  STL.64 [R1+0x3278], R10 ;  /* 0x0032780a01007387 */ /* 0x010fe80000100a00 */
[----:B--2---:R0:W-:Y:S04]  /*3d540*/  STL.64 [R1+0x3270], R8 ;  /* 0x0032700801007387 */ /* 0x0041e80000100a00 */
[----:B0-----:R-:W2:Y:S04]  /*3d550*/  LDL.LU R8, [R1+0x1c0] ;  /* 0x0001c00001087983 */ /* 0x001ea80000300800 */
[----:B------:R-:W2:Y:S04]  /*3d560*/  LDL.LU R9, [R1+0x1c4] ;  /* 0x0001c40001097983 */ /* 0x000ea80000300800 */
[----:B------:R-:W4:Y:S04]  /*3d570*/  LDL.LU R10, [R1+0x1c8] ;  /* 0x0001c800010a7983 */ /* 0x000f280000300800 */
[----:B------:R-:W4:Y:S01]  /*3d580*/  LDL.LU R11, [R1+0x1cc] ;  /* 0x0001cc00010b7983 */ /* 0x000f220000300800 */
[----:B------:R-:W-:Y:S06]  /*3d590*/  HMMA.16816.F32 R16, R4, R24, R16 ;  /* 0x000000180410723c */ /* 0x000fec0000001810 */
[----:B------:R-:W-:-:S02]  /*3d5a0*/  IMAD.MOV.U32 R2, RZ, RZ, R24 ;  /* 0x000000ffff027224 */ /* 0x000fc400078e0018 */
[----:B------:R-:W-:Y:S01]  /*3d5b0*/  IMAD.MOV.U32 R0, RZ, RZ, R25 ;  /* 0x000000ffff007224 */ /* 0x000fe200078e0019 */
[----:B----4-:R-:W-:Y:S04]  /*3d5c0*/  STL.64 [R1+0x3290], R10 ;  /* 0x0032900a01007387 */ /* 0x010fe80000100a00 */
[----:B--2---:R0:W-:Y:S04]  /*3d5d0*/  STL.64 [R1+0x3288], R8 ;  /* 0x0032880801007387 */ /* 0x0041e80000100a00 */
[----:B0-----:R-:W2:Y:S04]  /*3d5e0*/  LDL.LU R8, [R1+0x1e0] ;  /* 0x0001e00001087983 */ /* 0x001ea80000300800 */
[----:B------:R-:W2:Y:S04]  /*3d5f0*/  LDL.LU R9, [R1+0x1e4] ;  /* 0x0001e40001097983 */ /* 0x000ea80000300800 */
[----:B------:R-:W2:Y:S04]  /*3d600*/  LDL.LU R10, [R1+0x1e8] ;  /* 0x0001e800010a7983 */ /* 0x000ea80000300800 */
[----:B------:R-:W-:Y:S04]  /*3d610*/  STL.64 [R1+0x420], R16 ;  /* 0x0004201001007387 */ /* 0x000fe80000100a00 */
[----:B------:R0:W-:Y:S04]  /*3d620*/  STL.64 [R1+0x428], R18 ;  /* 0x0004281201007387 */ /* 0x0001e80000100a00 */
[----:B0-----:R-:W4:Y:S04]  /*3d630*/  LDL.LU.64 R18, [R1+0x32d8] ;  /* 0x0032d80001127983 */ /* 0x001f280000300a00 */
[----:B------:R-:W4:Y:S04]  /*3d640*/  LDL.LU.64 R16, [R1+0x32d0] ;  /* 0x0032d00001107983 */ /* 0x000f280000300a00 */
[----:B------:R-:W4:Y:S02]  /*3d650*/  LDL.LU.64 R24, [R1+0x32c8] ;  /* 0x0032c80001187983 */ /* 0x000f240000300a00 */
[----:B----4-:R-:W-:Y:S02]  /*3d660*/  HMMA.16816.F32 R24, R4, R24, R16 ;  /* 0x000000180418723c */ /* 0x010fe40000001810 */
[----:B------:R-:W2:-:S15]  /*3d670*/  LDL.LU.64 R16, [R1+0x32c0] ;  /* 0x0032c00001107983 */ /* 0x000e9e0000300a00 */
[----:B------:R-:W-:-:S06]  /*3d680*/  NOP ;  /* 0x0000000000007918 */ /* 0x000fcc0000000000 */
[----:B------:R-:W-:Y:S04]  /*3d690*/  STL.64 [R1+0x400], R24 ;  /* 0x0004001801007387 */ /* 0x000fe80000100a00 */
[----:B------:R0:W-:Y:S04]  /*3d6a0*/  STL.64 [R1+0x408], R26 ;  /* 0x0004081a01007387 */ /* 0x0001e80000100a00 */
[----:B0-----:R-:W4:Y:S04]  /*3d6b0*/  LDL.LU.64 R26, [R1+0x32b8] ;  /* 0x0032b800011a7983 */ /* 0x001f280000300a00 */
[----:B------:R-:W3:Y:S02]  /*3d6c0*/  LDL.LU.64 R24, [R1+0x32b0] ;  /* 0x0032b00001187983 */ /* 0x000ee40000300a00 */
[----:B---3--:R-:W-:-:S15]  /*3d6d0*/  HMMA.16816.F32 R20, R4, R24, R20 ;  /* 0x000000180414723c */ /* 0x008fde0000001814 */
[----:B------:R-:W-:-:S08]  /*3d6e0*/  NOP ;  /* 0x0000000000007918 */ /* 0x000fd00000000000 */
[----:B------:R0:W-:Y:S04]  /*3d6f0*/  STL [R1+0x3f4], R21 ;  /* 0x0003f41501007387 */ /* 0x0001e80000100800 */
[----:B------:R-:W-:Y:S01]  /*3d700*/  STL.64 [R1+0x3f8], R22 ;  /* 0x0003f81601007387 */ /* 0x000fe20000100a00 */
[----:B------:R-:W-:-:S03]  /*3d710*/  IMAD.MOV.U32 R28, RZ, RZ, R20 ;  /* 0x000000ffff1c7224 */ /* 0x000fc600078e0014 */
[----:B0-----:R-:W3:Y:S04]  /*3d720*/  LDL.LU.64 R20, [R1+0x32a8] ;  /* 0x0032a80001147983 */ /* 0x001ee80000300a00 */
[----:B----4-:R-:W-:Y:S04]  /*3d730*/  STL.64 [R1+0x3250], R26 ;  /* 0x0032501a01007387 */ /* 0x010fe80000100a00 */
[----:B------:R0:W-:Y:S04]  /*3d740*/  STL.64 [R1+0x3248], R24 ;  /* 0x0032481801007387 */ /* 0x0001e80000100a00 */
[----:B0-----:R-:W4:Y:S04]  /*3d750*/  LDL.64 R24, [R1+0x120] ;  /* 0x0001200001187983 */ /* 0x001f280000100a00 */
[----:B------:R-:W-:Y:S01]  /*3d760*/  STL [R1+0x2eac], R28 ;  /* 0x002eac1c01007387 */ /* 0x000fe20000100800 */
[----:B---3--:R-:W-:Y:S03]  /*3d770*/  HMMA.16816.F32 R4, R4, R20, R12 ;  /* 0x000000140404723c */ /* 0x008fe6000000180c */
[----:B------:R-:W2:Y:S04]  /*3d780*/  LDL.LU.64 R14, [R1+0x32a0] ;  /* 0x0032a000010e7983 */ /* 0x000ea80000300a00 */
[----:B------:R-:W2:Y:S01]  /*3d790*/  LDL.LU.64 R12, [R1+0x3298] ;  /* 0x00329800010c7983 */ /* 0x000ea20000300a00 */
[----:B------:R-:W-:-:S15]  /*3d7a0*/  IMAD.MOV.U32 R11, RZ, RZ, R29 ;  /* 0x000000ffff0b7224 */ /* 0x000fde00078e001d */
[----:B------:R-:W-:Y:S04]  /*3d7b0*/  STL.64 [R1+0x3c0], R4 ;  /* 0x0003c00401007387 */ /* 0x000fe80000100a00 */
[----:B------:R-:W-:Y:S01]  /*3d7c0*/  STL.64 [R1+0x3c8], R6 ;  /* 0x0003c80601007387 */ /* 0x000fe20000100a00 */
[----:B--2---:R-:W-:Y:S03]  /*3d7d0*/  HMMA.16816.F32 R16, R12, R16, R8 ;  /* 0x000000100c10723c */ /* 0x004fe60000001808 */
[----:B------:R-:W2:Y:S04]  /*3d7e0*/  LDL.LU.64 R10, [R1+0x3290] ;  /* 0x00329000010a7983 */ /* 0x000ea80000300a00 */
[----:B------:R-:W2:-:S15]  /*3d7f0*/  LDL.LU.64 R8, [R1+0x3288] ;  /* 0x0032880001087983 */ /* 0x000e9e0000300a00 */
[----:B------:R-:W-:-:S01]  /*3d800*/  NOP ;  /* 0x0000000000007918 */ /* 0x000fc20000000000 */
[----:B------:R0:W-:Y:S01]  /*3d810*/  STL [R1+0x3b0], R16 ;  /* 0x0003b01001007387 */ /* 0x0001e20000100800 */
[----:B------:R-:W-:-:S03]  /*3d820*/  IMAD.MOV.U32 R22, RZ, RZ, R17 ;  /* 0x000000ffff167224 */ /* 0x000fc600078e0011 */
[----:B------:R2:W-:Y:S04]  /*3d830*/  STL [R1+0x3bc], R19 ;  /* 0x0003bc1301007387 */ /* 0x0005e80000100800 */
[----:B0-----:R-:W2:Y:S01]  /*3d840*/  LDL.LU.64 R16, [R1+0x3280] ;  /* 0x0032800001107983 */ /* 0x001ea20000300a00 */
[----:B------:R-:W-:Y:S02]  /*3d850*/  IMAD.MOV.U32 R23, RZ, RZ, R18 ;  /* 0x000000ffff177224 */ /* 0x000fe400078e0012 */
[----:B--2---:R-:W-:Y:S01]  /*3d860*/  HMMA.16816.F32 R16, R12, R16, R8 ;  /* 0x000000100c10723c */ /* 0x004fe20000001808 */
[----:B------:R-:W2:Y:S04]  /*3d870*/  LDL.LU.64 R10, [R1+0x3278] ;  /* 0x00327800010a7983 */ /* 0x000ea80000300a00 */
[----:B------:R-:W2:-:S15]  /*3d880*/  LDL.LU.64 R8, [R1+0x3270] ;  /* 0x0032700001087983 */ /* 0x000e9e0000300a00 */
[----:B------:R-:W-:-:S03]  /*3d890*/  NOP ;  /* 0x0000000000007918 */ /* 0x000fc60000000000 */
[----:B------:R0:W-:Y:S04]  /*3d8a0*/  STL.64 [R1+0x3a0], R16 ;  /* 0x0003a01001007387 */ /* 0x0001e80000100a00 */
[----:B------:R1:W-:Y:S04]  /*3d8b0*/  STL.64 [R1+0x3a8], R18 ;  /* 0x0003a81201007387 */ /* 0x0003e80000100a00 */
[----:B0-----:R-:W2:Y:S02]  /*3d8c0*/  LDL.LU.64 R16, [R1+0x3268] ;  /* 0x0032680001107983 */ /* 0x001ea40000300a00 */
[----:B--2---:R-:W-:-:S15]  /*3d8d0*/  HMMA.16816.F32 R8, R12, R16, R8 ;  /* 0x000000100c08723c */ /* 0x004fde0000001808 */
[----:B------:R-:W-:-:S08]  /*3d8e0*/  NOP ;  /* 0x0000000000007918 */ /* 0x000fd00000000000 */
[----:B------:R0:W-:Y:S04]  /*3d8f0*/  STL.64 [R1+0x380], R8 ;  /* 0x0003800801007387 */ /* 0x0001e80000100a00 */
[----:B------:R4:W-:Y:S04]  /*3d900*/  STL.64 [R1+0x388], R10 ;  /* 0x0003880a01007387 */ /* 0x0009e80000100a00 */
[----:B-1----:R-:W2:Y:S01]  /*3d910*/  LDL.LU.64 R18, [R1+0x3260] ;  /* 0x0032600001127983 */ /* 0x002ea20000300a00 */
[----:B0-----:R-:W-:Y:S02]  /*3d920*/  IMAD.MOV.U32 R9, RZ, RZ, R16 ;  /* 0x000000ffff097224 */ /* 0x001fe400078e0010 */
[----:B------:R-:W-:-:S02]  /*3d930*/  IMAD.MOV.U32 R8, RZ, RZ, R17 ;  /* 0x000000ffff087224 */ /* 0x000fc400078e0011 */
[----:B------:R-:W2:Y:S01]  /*3d940*/  LDL.LU.64 R16, [R1+0x3258] ;  /* 0x0032580001107983 */ /* 0x000ea20000300a00 */
[----:B----4-:R-:W-:Y:S02]  /*3d950*/  IMAD.MOV.U32 R11, RZ, RZ, R24 ;  /* 0x000000ffff0b7224 */ /* 0x010fe400078e0018 */
[----:B------:R-:W-:Y:S01]  /*3d960*/  IMAD.MOV.U32 R10, RZ, RZ, R25 ;  /* 0x000000ffff0a7224 */ /* 0x000fe200078e0019 */
[----:B------:R-:W3:Y:S01]  /*3d970*/  LDL.LU.64 R26, [R1+0x3250] ;  /* 0x00325000011a7983 */ /* 0x000ee20000300a00 */
[----:B--2---:R-:W-:Y:S03]  /*3d980*/  HMMA.16816.F32 R16, R12, R24, R16 ;  /* 0x000000180c10723c */ /* 0x004fe60000001810 */
[----:B------:R-:W2:-:S15]  /*3d990*/  LDL.LU.64 R24, [R1+0x3248] ;  /* 0x0032480001187983 */ /* 0x000e9e0000300a00 */
[----:B------:R-:W-:-:S05]  /*3d9a0*/  NOP ;  /* 0x0000000000007918 */ /* 0x000fca0000000000 */
[----:B------:R-:W-:Y:S04]  /*3d9b0*/  STL.64 [R1+0x370], R16 ;  /* 0x0003701001007387 */ /* 0x000fe80000100a00 */
[----:B------:R0:W-:Y:S01]  /*3d9c0*/  STL [R1+0x378], R18 ;  /* 0x0003781201007387 */ /* 0x0001e20000100800 */
[----:B------:R-:W-:-:S03]  /*3d9d0*/  IMAD.MOV.U32 R29, RZ, RZ, R19 ;  /* 0x000000ffff1d7224 */ /* 0x000fc600078e0013 */
[----:B0-----:R-:W4:Y:S04]  /*3d9e0*/  LDL.LU.64 R18, [R1+0x3240] ;  /* 0x0032400001127983 */ /* 0x001f280000300a00 */
[----:B------:R-:W4:Y:S01]  /*3d9f0*/  LDL.LU.64 R16, [R1+0x3238] ;  /* 0x0032380001107983 */ /* 0x000f220000300a00 */
[----:B------:R-:W-:Y:S02]  /*3da00*/  IMAD.MOV.U32 R4, RZ, RZ, R2 ;  /* 0x000000ffff047224 */ /* 0x000fe400078e0002 */
[----:B------:R-:W-:-:S07]  /*3da10*/  IMAD.MOV.U32 R5, RZ, RZ, R0 ;  /* 0x000000ffff057224 */ /* 0x000fce00078e0000 */
[----:B----4-:R-:W-:Y:S01]  /*3da20*/  HMMA.16816.F32 R4, R12, R4, R16 ;  /* 0x000000040c04723c */ /* 0x010fe20000001810 */
[----:B------:R-:W4:Y:S04]  /*3da30*/  LDL.LU.64 R18, [R1+0x3230] ;  /* 0x0032300001127983 */ /* 0x000f280000300a00 */
[----:B------:R-:W4:-:S15]  /*3da40*/  LDL.LU.64 R16, [R1+0x3228] ;  /* 0x0032280001107983 */ /* 0x000f1e0000300a00 */
[----:B------:R-:W-:-:S03]  /*3da50*/  NOP ;  /* 0x0000000000007918 */ /* 0x000fc60000000000 */
[----:B------:R-:W-:Y:S04]  /*3da60*/  STL.64 [R1+0x360], R4 ;  /* 0x0003600401007387 */ /* 0x000fe80000100a00 */
[----:B------:R-:W-:Y:S04]  /*3da70*/  STL.64 [R1+0x368], R6 ;  /* 0x0003680601007387 */ /* 0x000fe80000100a00 */
[----:B------:R-:W0:Y:S04]  /*3da80*/  LDSM.16.MT88.4 R4, [R3+UR4+0x8000] ;  /* 0x008000040304783b */ /* 0x000e280008004200 */
[----:B0-----:R-:W-:Y:S04]  /*3da90*/  STL.64 [R1+0x30f8], R6 ;  /* 0x0030f80601007387 */ /* 0x001fe80000100a00 */
[----:B------:R0:W-:Y:S04]  /*3daa0*/  STL.64 [R1+0x30f0], R4 ;  /* 0x0030f00401007387 */ /* 0x0001e80000100a00 */
[----:B0-----:R-:W4:Y:S02]  /*3dab0*/  LDL.64 R4, [R1+0xf0] ;  /* 0x0000f00001047983 */ /* 0x001f240000100a00 */
[----:B----4-:R-:W-:-:S15]  /*3dac0*/  HMMA.16816.F32 R16, R12, R4, R16 ;  /* 0x000000040c10723c */ /* 0x010fde0000001810 */
[----:B------:R-:W-:-:S08]  /*3dad0*/  NOP ;  /* 0x0000000000007918 */ /* 0x000fd00000000000 */
[----:B------:R-:W-:Y:S04]  /*3dae0*/  STL.64 [R1+0x350], R16 ;  /* 0x0003501001007387 */ /* 0x000fe80000100a00 */
[----:B------:R0:W-:Y:S04]  /*3daf0*/  STL.64 [R1+0x358], R18 ;  /* 0x0003581201007387 */ /* 0x0001e80000100a00 */
[----:B0-----:R-:W4:Y:S04]  /*3db00*/  LDL.LU.64 R18, [R1+0x3220] ;  /* 0x0032200001127983 */ /* 0x001f280000300a00 */
[----:B------:R-:W4:Y:S01]  /*3db10*/  LDL.LU.64 R16, [R1+0x3218] ;  /* 0x0032180001107983 */ /* 0x000f220000300a00 */
[----:B------:R-:W-:-:S02]  /*3db20*/  IMAD.MOV.U32 R2, RZ, RZ, R4 ;  /* 0x000000ffff027224 */ /* 0x000fc400078e0004 */
[----:B------:R-:W-:Y:S01]  /*3db30*/  IMAD.MOV.U32 R0, RZ, RZ, R5 ;  /* 0x000000ffff007224 */ /* 0x000fe200078e0005 */
[----:B---3--:R-:W-:Y:S04]  /*3db40*/  STL.64 [R1+0x31b0], R26 ;  /* 0x0031b01a01007387 */ /* 0x008fe80000100a00 */
[----:B--2---:R0:W-:Y:S01]  /*3db50*/  STL.64 [R1+0x31a8], R24 ;  /* 0x0031a81801007387 */ /* 0x0041e20000100a00 */
[----:B----4-:R-:W-:-:S15]  /*3db60*/  HMMA.16816.F32 R4, R12, R24, R16 ;  /* 0x000000180c04723c */ /* 0x010fde0000001810 */
[----:B------:R-:W-:-:S08]  /*3db70*/  NOP ;  /* 0x0000000000007918 */ /* 0x000fd00000000000 */
[----:B------:R-:W-:Y:S04]  /*3db80*/  STL.64 [R1+0x330], R4 ;  /* 0x0003300401007387 */ /* 0x000fe80000100a00 */
[----:B------:R-:W-:Y:S04]  /*3db90*/  STL.64 [R1+0x338], R6 ;  /* 0x0003380601007387 */ /* 0x000fe80000100a00 */
[----:B0-----:R-:W2:Y:S04]  /*3dba0*/  LDL.LU R24, [R1+0x150] ;  /* 0x0001500001187983 */ /* 0x001ea80000300800 */
[----:B------:R-:W2:Y:S04]  /*3dbb0*/  LDL.LU R25, [R1+0x154] ;  /* 0x0001540001197983 */ /* 0x000ea80000300800 */
[----:B------:R-:W3:Y:S04]  /*3dbc0*/  LDL.LU R26, [R1+0x158] ;  /* 0x00015800011a7983 */ /* 0x000ee80000300800 */
[----:B------:R-:W3:Y:S04]  /*3dbd0*/  LDL.LU R27, [R1+0x15c] ;  /* 0x00015c00011b7983 */ /* 0x000ee80000300800 */
[----:B---3--:R-:W-:Y:S04]  /*3dbe0*/  STL.64 [R1+0x31c0], R26 ;  /* 0x0031c01a01007387 */ /* 0x008fe80000100a00 */
[----:B--2---:R0:W-:Y:S02]  /*3dbf0*/  STL.64 [R1+0x31b8], R24 ;  /* 0x0031b81801007387 */ /* 0x0041e40000100a00 */
[----:B0-----:R-:W-:-:S02]  /*3dc00*/  IMAD.MOV.U32 R24, RZ, RZ, R11 ;  /* 0x000000ffff187224 */ /* 0x001fc400078e000b */
[----:B------:R-:W-:-:S05]  /*3dc10*/  IMAD.MOV.U32 R25, RZ, RZ, R10 ;  /* 0x000000ffff197224 */ /* 0x000fca00078e000a */
[----:B------:R0:W-:Y:S04]  /*3dc20*/  STL.64 [R1+0x31d0], R24 ;  /* 0x0031d01801007387 */ /* 0x0001e80000100a00 */
[----:B------:R-:W2:Y:S04]  /*3dc30*/  LDL.LU R16, [R1+0x10] ;  /* 0x0000100001107983 */ /* 0x000ea80000300800 */
[----:B------:R-:W2:Y:S04]  /*3dc40*/  LDL.LU R17, [R1+0x14] ;  /* 0x0000140001117983 */ /* 0x000ea80000300800 */
[----:B------:R-:W2:Y:S04]  /*3dc50*/  LDL.LU R18, [R1+0x18] ;  /* 0x0000180001127983 */ /* 0x000ea80000300800 */
[----:B------:R-:W2:Y:S01]  /*3dc60*/  LDL.LU R19, [R1+0x1c] ;  /* 0x00001c0001137983 */ /* 0x000ea20000300800 */
[----:B0-----:R-:W-:-:S02]  /*3dc70*/  IMAD.MOV.U32 R24, RZ, RZ, R9 ;  /* 0x000000ffff187224 */ /* 0x001fc400078e0009 */
[----:B------:R-:W-:-:S05]  /*3dc80*/  IMAD.MOV.U32 R25, RZ, RZ, R8 ;  /* 0x000000ffff197224 */ /* 0x000fca00078e0008 */
[----:B------:R0:W-:Y:S04]  /*3dc90*/  STL.64 [R1+0x31e8], R24 ;  /* 0x0031e81801007387 */ /* 0x0001e80000100a00 */
[----:B------:R-:W3:Y:S04]  /*3dca0*/  LDL.LU R4, [R1+0x2d0] ;  /* 0x0002d00001047983 */ /* 0x000ee80000300800 */
        /* <DEDUP_REMOVED lines=9> */
[----:B0-----:R-:W2:Y:S04]  /*3dd40*/  LDL.64 R24, [R1+0x140] ;  /* 0x0001400001187983 */ /* 0x001ea80000100a00 */
[----:B-1----:R-:W3:Y:S04]  /*3dd50*/  LDL.64 R8, [R1+0x110] ;  /* 0x0001100001087983 */ /* 0x002ee80000100a00 */
[----:B--2---:R0:W-:Y:S04]  /*3dd60*/  STL.64 [R1+0x3200], R24 ;  /* 0x0032001801007387 */ /* 0x0041e80000100a00 */
[----:B0-----:R-:W2:Y:S04]  /*3dd70*/  LDL.LU R24, [R1+0x190] ;  /* 0x0001900001187983 */ /* 0x001ea80000300800 */
[----:B------:R-:W2:Y:S04]  /*3dd80*/  LDL.LU R25, [R1+0x194] ;  /* 0x0001940001197983 */ /* 0x000ea80000300800 */
[----:B------:R-:W2:Y:S04]  /*3dd90*/  LDL.LU R26, [R1+0x198] ;  /* 0x00019800011a7983 */ /* 0x000ea80000300800 */
[----:B------:R-:W2:Y:S04]  /*3dda0*/  LDL.LU R27, [R1+0x19c] ;  /* 0x00019c00011b7983 */ /* 0x000ea80000300800 */
[----:B----4-:R-:W-:Y:S04]  /*3ddb0*/  STL.64 [R1+0x3108], R6 ;  /* 0x0031080601007387 */ /* 0x010fe80000100a00 */
[----:B------:R0:W-:Y:S02]  /*3ddc0*/  STL.64 [R1+0x3100], R4 ;  /* 0x0031000401007387 */ /* 0x0001e40000100a00 */
[----:B0-----:R-:W-:-:S02]  /*3ddd0*/  IMAD.MOV.U32 R4, RZ, RZ, R2 ;  /* 0x000000ffff047224 */ /* 0x001fc400078e0002 */
[----:B------:R-:W-:-:S05]  /*3dde0*/  IMAD.MOV.U32 R5, RZ, RZ, R0 ;  /* 0x000000ffff057224 */ /* 0x000fca00078e0000 */
[----:B------:R0:W-:Y:S04]  /*3ddf0*/  STL.64 [R1+0x31c8], R4 ;  /* 0x0031c80401007387 */ /* 0x0001e80000100a00 */
[----:B0-----:R-:W4:Y:S04]  /*3de00*/  LDL.LU R4, [R1+0x160] ;  /* 0x0001600001047983 */ /* 0x001f280000300800 */
[----:B------:R-:W4:Y:S04]  /*3de10*/  LDL.LU R5, [R1+0x164] ;  /* 0x0001640001057983 */ /* 0x000f280000300800 */
[----:B------:R-:W3:Y:S04]  /*3de20*/  LDL.LU R6, [R1+0x168] ;  /* 0x0001680001067983 */ /* 0x000ee80000300800 */
[----:B------:R-:W3:Y:S01]  /*3de30*/  LDL.LU R7, [R1+0x16c] ;  /* 0x00016c0001077983 */ /* 0x000ee20000300800 */
[----:B------:R-:W-:Y:S03]  /*3de40*/  HMMA.16816.F32 R12, R12, R20, R16 ;  /* 0x000000140c0c723c */ /* 0x000fe60000001810 */
[----:B---3--:R-:W-:Y:S04]  /*3de50*/  STL.64 [R1+0x31e0], R6 ;  /* 0x0031e00601007387 */ /* 0x008fe80000100a00 */
[----:B----4-:R0:W-:Y:S04]  /*3de60*/  STL.64 [R1+0x31d8], R4 ;  /* 0x0031d80401007387 */ /* 0x0101e80000100a00 */
[----:B0-----:R-:W3:Y:S04]  /*3de70*/  LDL.LU R4, [R1+0x170] ;  /* 0x0001700001047983 */ /* 0x001ee80000300800 */
[----:B------:R-:W3:Y:S04]  /*3de80*/  LDL.LU R5, [R1+0x174] ;  /* 0x0001740001057983 */ /* 0x000ee80000300800 */
[----:B------:R-:W3:Y:S04]  /*3de90*/  LDL.LU R6, [R1+0x178] ;  /* 0x0001780001067983 */ /* 0x000ee80000300800 */
[----:B------:R-:W3:Y:S04]  /*3dea0*/  LDL.LU R7, [R1+0x17c] ;  /* 0x00017c0001077983 */ /* 0x000ee80000300800 */
[----:B------:R-:W2:Y:S04]  /*3deb0*/  LDL.LU.64 R18, [R1+0x3210] ;  /* 0x0032100001127983 */ /* 0x000ea80000300a00 */
[----:B------:R-:W2:Y:S04]  /*3dec0*/  LDL.LU.64 R16, [R1+0x3208] ;  /* 0x0032080001107983 */ /* 0x000ea80000300a00 */
[----:B------:R-:W-:Y:S04]  /*3ded0*/  STL.64 [R1+0x31a0], R22 ;  /* 0x0031a01601007387 */ /* 0x000fe80000100a00 */
[----:B------:R0:W-:Y:S04]  /*3dee0*/  STL.64 [R1+0x3198], R20 ;  /* 0x0031981401007387 */ /* 0x0001e80000100a00 */
[----:B------:R-:W-:Y:S04]  /*3def0*/  STL.64 [R1+0x310], R12 ;  /* 0x0003100c01007387 */ /* 0x000fe80000100a00 */
[----:B------:R-:W-:Y:S04]  /*3df00*/  STL.64 [R1+0x318], R14 ;  /* 0x0003180e01007387 */ /* 0x000fe80000100a00 */
[----:B------:R-:W1:Y:S04]  /*3df10*/  LDSM.16.MT88.4 R12, [R3+UR4+0x8080] ;  /* 0x00808004030c783b */ /* 0x000e680008004200 */
[----:B0-----:R-:W4:Y:S04]  /*3df20*/  LDL.LU R20, [R1+0x60] ;  /* 0x0000600001147983 */ /* 0x001f280000300800 */
[----:B------:R-:W4:Y:S04]  /*3df30*/  LDL.LU R21, [R1+0x64] ;  /* 0x0000640001157983 */ /* 0x000f280000300800 */
[----:B------:R-:W4:Y:S04]  /*3df40*/  LDL.LU R22, [R1+0x68] ;  /* 0x0000680001167983 */ /* 0x000f280000300800 */
[----:B------:R-:W4:Y:S01]  /*3df50*/  LDL.LU R23, [R1+0x6c] ;  /* 0x00006c0001177983 */ /* 0x000f220000300800 */
[----:B------:R-:W-:-:S02]  /*3df60*/  IMAD.MOV.U32 R2, RZ, RZ, R8 ;  /* 0x000000ffff027224 */ /* 0x000fc400078e0008 */
[----:B------:R-:W-:Y:S01]  /*3df70*/  IMAD.MOV.U32 R0, RZ, RZ, R9 ;  /* 0x000000ffff007224 */ /* 0x000fe200078e0009 */
[----:B-1----:R-:W-:Y:S04]  /*3df80*/  STL.64 [R1+0x3048], R14 ;  /* 0x0030480e01007387 */ /* 0x002fe80000100a00 */
[----:B------:R0:W-:Y:S04]  /*3df90*/  STL.64 [R1+0x3040], R12 ;  /* 0x0030400c01007387 */ /* 0x0001e80000100a00 */
[----:B0-----:R-:W4:Y:S01]  /*3dfa0*/  LDL.64 R12, [R1+0x100] ;  /* 0x00010000010c7983 */ /* 0x001f220000100a00 */
[----:B--2---:R-:W-:-:S15]  /*3dfb0*/  HMMA.16816.F32 R24, R16, R8, R24 ;  /* 0x000000081018723c */ /* 0x004fde0000001818 */
[----:B------:R-:W-:-:S08]  /*3dfc0*/  NOP ;  /* 0x0000000000007918 */ /* 0x000fd00000000000 */
[----:B------:R0:W-:Y:S04]  /*3dfd0*/  STL.64 [R1+0x300], R24 ;  /* 0x0003001801007387 */ /* 0x0001e80000100a00 */
[----:B------:R-:W-:Y:S04]  /*3dfe0*/  STL.64 [R1+0x308], R26 ;  /* 0x0003081a01007387 */ /* 0x000fe80000100a00 */
[----:B0-----:R-:W2:Y:S04]  /*3dff0*/  LDL.LU.64 R24, [R1+0x3200] ;  /* 0x0032000001187983 */ /* 0x001ea80000300a00 */
[----:B------:R-:W2:Y:S04]  /*3e000*/  LDL.LU.64 R10, [R1+0x31f8] ;  /* 0x0031f800010a7983 */ /* 0x000ea80000300a00 */
[----:B------:R-:W2:Y:S04]  /*3e010*/  LDL.LU.64 R8, [R1+0x31f0] ;  /* 0x0031f00001087983 */ /* 0x000ea80000300a00 */
[----:B------:R-:W4:Y:S01]  /*3e020*/  LDL R28, [R1+0x654] ;  /* 0x00065400011c7983 */ /* 0x000f220000100800 */
[----:B--2---:R-:W-:-:S15]  /*3e030*/  HMMA.16816.F32 R8, R16, R24, R8 ;  /* 0x000000181008723c */ /* 0x004fde0000001808 */
        /* <DEDUP_REMOVED lines=18> */
[----:B0-----:R-:W3:Y:S04]  /*3e160*/  LDL.LU.64 R26, [R1+0x31c0] ;  /* 0x0031c000011a7983 */ /* 0x001ee80000300a00 */
[----:B------:R-:W3:Y:S01]  /*3e170*/  LDL.LU.64 R24, [R1+0x31b8] ;  /* 0x0031b80001187983 */ /* 0x000ee20000300a00 */
[----:B----4-:R-:W-:-:S02]  /*3e180*/  IMAD.MOV.U32 R7, RZ, RZ, R12 ;  /* 0x000000ffff077224 */ /* 0x010fc400078e000c */
[----:B------:R-:W-:Y:S01]  /*3e190*/  IMAD.MOV.U32 R6, RZ, RZ, R13 ;  /* 0x000000ffff067224 */ /* 0x000fe200078e000d */
[C---:B--2---:R-:W-:Y:S06]  /*3e1a0*/  HMMA.16816.F32 R20, R16.reuse, R4, R20 ;  /* 0x000000041014723c */ /* 0x044fec0000001814 */
[----:B---3--:R-:W-:-:S15]  /*3e1b0*/  HMMA.16816.F32 R24, R16, R12, R24 ;  /* 0x0000000c1018723c */ /* 0x008fde0000001818 */
[----:B------:R-:W-:-:S08]  /*3e1c0*/  NOP ;  /* 0x0000000000007918 */ /* 0x000fd00000000000 */
[----:B------:R-:W-:Y:S04]  /*3e1d0*/  STL.64 [R1+0x290], R24 ;  /* 0x0002901801007387 */ /* 0x000fe80000100a00 */
[----:B------:R0:W-:Y:S04]  /*3e1e0*/  STL.64 [R1+0x298], R26 ;  /* 0x0002981a01007387 */ /* 0x0001e80000100a00 */
[----:B0-----:R-:W2:Y:S04]  /*3e1f0*/  LDL.LU.64 R26, [R1+0x31b0] ;  /* 0x0031b000011a7983 */ /* 0x001ea80000300a00 */
[----:B------:R-:W3:Y:S04]  /*3e200*/  LDL.LU.64 R24, [R1+0x31a8] ;  /* 0x0031a80001187983 */ /* 0x000ee80000300a00 */
[----:B------:R-:W4:Y:S04]  /*3e210*/  LDL.LU R12, [R1+0x240] ;  /* 0x00024000010c7983 */ /* 0x000f280000300800 */
[----:B------:R0:W-:Y:S04]  /*3e220*/  STL.64 [R1+0x200], R20 ;  /* 0x0002001401007387 */ /* 0x0001e80000100a00 */
[----:B------:R1:W-:Y:S04]  /*3e230*/  STL.64 [R1+0x208], R22 ;  /* 0x0002081601007387 */ /* 0x0003e80000100a00 */
[----:B------:R-:W4:Y:S04]  /*3e240*/  LDL.LU R13, [R1+0x244] ;  /* 0x00024400010d7983 */ /* 0x000f280000300800 */
[----:B------:R-:W2:Y:S04]  /*3e250*/  LDL.LU R14, [R1+0x248] ;  /* 0x00024800010e7983 */ /* 0x000ea80000300800 */
[----:B------:R-:W2:Y:S04]  /*3e260*/  LDL.LU R15, [R1+0x24c] ;  /* 0x00024c00010f7983 */ /* 0x000ea80000300800 */
[----:B0-----:R-:W3:Y:S04]  /*3e270*/  LDL.LU R20, [R1+0x50] ;  /* 0x0000500001147983 */ /* 0x001ee80000300800 */
[----:B------:R-:W3:Y:S04]  /*3e280*/  LDL.LU R21, [R1+0x54] ;  /* 0x0000540001157983 */ /* 0x000ee80000300800 */
[----:B-1----:R-:W3:Y:S04]  /*3e290*/  LDL.LU R22, [R1+0x58] ;  /* 0x0000580001167983 */ /* 0x002ee80000300800 */
[----:B------:R-:W3:Y:S04]  /*3e2a0*/  LDL.LU R23, [R1+0x5c] ;  /* 0x00005c0001177983 */ /* 0x000ee80000300800 */
[----:B--2---:R-:W-:Y:S04]  /*3e2b0*/  STL.64 [R1+0x3148], R14 ;  /* 0x0031480e01007387 */ /* 0x004fe80000100a00 */
[----:B----4-:R0:W-:Y:S04]  /*3e2c0*/  STL.64 [R1+0x3140], R12 ;  /* 0x0031400c01007387 */ /* 0x0101e80000100a00 */
[----:B0-----:R-:W2:Y:S04]  /*3e2d0*/  LDL.64 R12, [R1+0x130] ;  /* 0x00013000010c7983 */ /* 0x001ea80000100a00 */
[----:B--2---:R0:W-:Y:S02]  /*3e2e0*/  STL.64 [R1+0x3158], R12 ;  /* 0x0031580c01007387 */ /* 0x0041e40000100a00 */
[----:B0-----:R-:W-:-:S02]  /*3e2f0*/  IMAD.MOV.U32 R12, RZ, RZ, R9 ;  /* 0x000000ffff0c7224 */ /* 0x001fc400078e0009 */
[----:B------:R-:W-:-:S05]  /*3e300*/  IMAD.MOV.U32 R13, RZ, RZ, R8 ;  /* 0x000000ffff0d7224 */ /* 0x000fca00078e0008 */
[----:B------:R-:W-:Y:S04]  /*3e310*/  STL.64 [R1+0x3170], R12 ;  /* 0x0031700c01007387 */ /* 0x000fe80000100a00 */
[----:B------:R0:W-:Y:S04]  /*3e320*/  STL.64 [R1+0x3120], R4 ;  /* 0x0031200401007387 */ /* 0x0001e80000100a00 */
[----:B------:R-:W2:Y:S04]  /*3e330*/  LDL.LU R8, [R1] ;  /* 0x0000000001087983 */ /* 0x000ea80000300800 */
[----:B------:R-:W2:Y:S04]  /*3e340*/  LDL.LU R9, [R1+0x4] ;  /* 0x0000040001097983 */ /* 0x000ea80000300800 */
[----:B------:R-:W2:Y:S04]  /*3e350*/  LDL.LU R10, [R1+0x8] ;  /* 0x00000800010a7983 */ /* 0x000ea80000300800 */
[----:B------:R-:W2:Y:S01]  /*3e360*/  LDL.LU R11, [R1+0xc] ;  /* 0x00000c00010b7983 */ /* 0x000ea20000300800 */
[----:B0-----:R-:W-:-:S02]  /*3e370*/  IMAD.MOV.U32 R4, RZ, RZ, R7 ;  /* 0x000000ffff047224 */ /* 0x001fc400078e0007 */
[----:B------:R-:W-:-:S05]  /*3e380*/  IMAD.MOV.U32 R5, RZ, RZ, R6 ;  /* 0x000000ffff057224 */ /* 0x000fca00078e0006 */
[----:B------:R0:W-:Y:S04]  /*3e390*/  STL.64 [R1+0x3138], R4 ;  /* 0x0031380401007387 */ /* 0x0001e80000100a00 */
[----:B0-----:R-:W4:Y:S04]  /*3e3a0*/  LDL.64 R4, [R1+0x120] ;  /* 0x0001200001047983 */ /* 0x001f280000100a00 */
[----:B----4-:R0:W-:Y:S04]  /*3e3b0*/  STL.64 [R1+0x3150], R4 ;  /* 0x0031500401007387 */ /* 0x0101e80000100a00 */
[----:B0-----:R-:W4:Y:S04]  /*3e3c0*/  LDL.LU R4, [R1+0x220] ;  /* 0x0002200001047983 */ /* 0x001f280000300800 */
[----:B------:R-:W4:Y:S04]  /*3e3d0*/  LDL.LU R5, [R1+0x224] ;  /* 0x0002240001057983 */ /* 0x000f280000300800 */
[----:B------:R-:W2:Y:S04]  /*3e3e0*/  LDL.LU R6, [R1+0x228] ;  /* 0x0002280001067983 */ /* 0x000ea80000300800 */
[----:B------:R-:W2:Y:S01]  /*3e3f0*/  LDL.LU R7, [R1+0x22c] ;  /* 0x00022c0001077983 */ /* 0x000ea20000300800 */
[C---:B---3--:R-:W-:Y:S03]  /*3e400*/  HMMA.16816.F32 R20, R16.reuse, R24, R20 ;  /* 0x000000181014723c */ /* 0x048fe60000001814 */
[----:B--2---:R-:W-:Y:S04]  /*3e410*/  STL.64 [R1+0x3168], R6 ;  /* 0x0031680601007387 */ /* 0x004fe80000100a00 */
[----:B----4-:R0:W-:Y:S04]  /*3e420*/  STL.64 [R1+0x3160], R4 ;  /* 0x0031600401007387 */ /* 0x0101e80000100a00 */
        /* <DEDUP_REMOVED lines=12> */
[----:B0-----:R-:W3:Y:S04]  /*3e4f0*/  LDL.LU.64 R22, [R1+0x31a0] ;  /* 0x0031a00001167983 */ /* 0x001ee80000300a00 */
[----:B------:R-:W4:Y:S04]  /*3e500*/  LDL.LU.64 R20, [R1+0x3198] ;  /* 0x0031980001147983 */ /* 0x000f280000300a00 */
[----:B------:R-:W-:Y:S04]  /*3e510*/  STL.64 [R1+0x3118], R26 ;  /* 0x0031181a01007387 */ /* 0x000fe80000100a00 */
[----:B------:R0:W-:Y:S04]  /*3e520*/  STL.64 [R1+0x3110], R24 ;  /* 0x0031101801007387 */ /* 0x0001e80000100a00 */
[----:B0-----:R-:W2:Y:S04]  /*3e530*/  LDL.LU R24, [R1+0x2a0] ;  /* 0x0002a00001187983 */ /* 0x001ea80000300800 */
[----:B------:R-:W2:Y:S04]  /*3e540*/  LDL.LU R25, [R1+0x2a4] ;  /* 0x0002a40001197983 */ /* 0x000ea80000300800 */
[----:B------:R-:W3:Y:S04]  /*3e550*/  LDL.LU R26, [R1+0x2a8] ;  /* 0x0002a800011a7983 */ /* 0x000ee80000300800 */
[----:B------:R-:W3:Y:S01]  /*3e560*/  LDL.LU R27, [R1+0x2ac] ;  /* 0x0002ac00011b7983 */ /* 0x000ee20000300800 */
[----:B----4-:R-:W-:Y:S03]  /*3e570*/  HMMA.16816.F32 R16, R16, R20, R8 ;  /* 0x000000141010723c */ /* 0x010fe60000001808 */
[----:B---3--:R-:W-:Y:S04]  /*3e580*/  STL.64 [R1+0x3130], R26 ;  /* 0x0031301a01007387 */ /* 0x008fe80000100a00 */
[----:B--2---:R0:W-:Y:S04]  /*3e590*/  STL.64 [R1+0x3128], R24 ;  /* 0x0031281801007387 */ /* 0x0041e80000100a00 */
[----:B0-----:R-:W2:Y:S04]  /*3e5a0*/  LDL.LU R24, [R1+0x270] ;  /* 0x0002700001187983 */ /* 0x001ea80000300800 */
[----:B------:R-:W2:Y:S04]  /*3e5b0*/  LDL.LU R25, [R1+0x274] ;  /* 0x0002740001197983 */ /* 0x000ea80000300800 */
[----:B------:R-:W2:Y:S04]  /*3e5c0*/  LDL.LU R26, [R1+0x278] ;  /* 0x00027800011a7983 */ /* 0x000ea80000300800 */
[----:B------:R-:W2:Y:S04]  /*3e5d0*/  LDL.LU R27, [R1+0x27c] ;  /* 0x00027c00011b7983 */ /* 0x000ea80000300800 */
[----:B------:R-:W3:Y:S04]  /*3e5e0*/  LDL.LU.64 R10, [R1+0x3190] ;  /* 0x00319000010a7983 */ /* 0x000ee80000300a00 */
[----:B------:R-:W3:Y:S04]  /*3e5f0*/  LDL.LU.64 R8, [R1+0x3188] ;  /* 0x0031880001087983 */ /* 0x000ee80000300a00 */
[----:B------:R-:W-:Y:S04]  /*3e600*/  STL.64 [R1+0x50], R16 ;  /* 0x0000501001007387 */ /* 0x000fe80000100a00 */
[----:B------:R-:W-:Y:S04]  /*3e610*/  STL.64 [R1+0x58], R18 ;  /* 0x0000581201007387 */ /* 0x000fe80000100a00 */
[----:B------:R-:W0:Y:S01]  /*3e620*/  LDSM.16.MT88.4 R16, [R3+UR4+0x8100] ;  /* 0x008100040310783b */ /* 0x000e220008004200 */
[----:B------:R-:W-:-:S02]  /*3e630*/  IMAD.MOV.U32 R12, RZ, RZ, R2 ;  /* 0x000000ffff0c7224 */ /* 0x000fc400078e0002 */
[----:B------:R-:W-:Y:S01]  /*3e640*/  IMAD.MOV.U32 R13, RZ, RZ, R0 ;  /* 0x000000ffff0d7224 */ /* 0x000fe200078e0000 */
[----:B0-----:R-:W-:Y:S04]  /*3e650*/  STL.64 [R1+0x2fb8], R18 ;  /* 0x002fb81201007387 */ /* 0x001fe80000100a00 */
[----:B------:R0:W-:Y:S04]  /*3e660*/  STL.64 [R1+0x2fb0], R16 ;  /* 0x002fb01001007387 */ /* 0x0001e80000100a00 */
[----:B0-----:R-:W4:Y:S04]  /*3e670*/  LDL.LU R16, [R1+0x2c0] ;  /* 0x0002c00001107983 */ /* 0x001f280000300800 */
[----:B------:R-:W4:Y:S04]  /*3e680*/  LDL.LU R17, [R1+0x2c4] ;  /* 0x0002c40001117983 */ /* 0x000f280000300800 */
[----:B------:R-:W4:Y:S04]  /*3e690*/  LDL.LU R18, [R1+0x2c8] ;  /* 0x0002c80001127983 */ /* 0x000f280000300800 */
[----:B------:R-:W4:Y:S01]  /*3e6a0*/  LDL.LU R19, [R1+0x2cc] ;  /* 0x0002cc0001137983 */ /* 0x000f220000300800 */
[----:B---3--:R-:W-:Y:S03]  /*3e6b0*/  HMMA.16816.F32 R12, R8, R12, R4 ;  /* 0x0000000c080c723c */ /* 0x008fe60000001804 */
[----:B------:R-:W3:Y:S04]  /*3e6c0*/  LDL.LU.64 R6, [R1+0x3180] ;  /* 0x0031800001067983 */ /* 0x000ee80000300a00 */
[----:B------:R-:W3:-:S15]  /*3e6d0*/  LDL.LU.64 R4, [R1+0x3178] ;  /* 0x0031780001047983 */ /* 0x000ede0000300a00 */
[----:B------:R-:W-:-:S01]  /*3e6e0*/  NOP ;  /* 0x0000000000007918 */ /* 0x000fc20000000000 */
        /* <DEDUP_REMOVED lines=34> */
[----:B------:R-:W3:-:S15]  /*3e910*/  LDL.LU.64 R24, [R1+0x3110] ;  /* 0x0031100001187983 */ /* 0x000ede0000300a00 */
[----:B------:R-:W-:-:S02]  /*3e920*/  NOP ;  /* 0x0000000000007918 */ /* 0x000fc40000000000 */
[----:B------:R-:W-:Y:S04]  /*3e930*/  STL.64 [R1+0x180], R4 ;  /* 0x0001800401007387 */ /* 0x000fe80000100a00 */
[----:B------:R0:W-:Y:S04]  /*3e940*/  STL.64 [R1+0x188], R6 ;  /* 0x0001880601007387 */ /* 0x0001e80000100a00 */
[----:B0-----:R-:W3:Y:S04]  /*3e950*/  LDL.LU.64 R6, [R1+0x3108] ;  /* 0x0031080001067983 */ /* 0x001ee80000300a00 */
[----:B------:R-:W3:Y:S02]  /*3e960*/  LDL.LU.64 R4, [R1+0x3100] ;  /* 0x0031000001047983 */ /* 0x000ee40000300a00 */
[C---:B---3--:R-:W-:Y:S06]  /*3e970*/  HMMA.16816.F32 R4, R8.reuse, R24, R4 ;  /* 0x000000180804723c */ /* 0x048fec0000001804 */
[----:B----4-:R-:W-:-:S15]  /*3e980*/  HMMA.16816.F32 R8, R8, R20, R16 ;  /* 0x000000140808723c */ /* 0x010fde0000001810 */
[----:B------:R-:W-:-:S02]  /*3e990*/  NOP ;  /* 0x0000000000007918 */ /* 0x000fc40000000000 */
[----:B------:R-:W-:Y:S04]  /*3e9a0*/  STL.64 [R1+0x170], R4 ;  /* 0x0001700401007387 */ /* 0x000fe80000100a00 */
[----:B------:R0:W-:Y:S04]  /*3e9b0*/  STL.64 [R1+0x178], R6 ;  /* 0x0001780601007387 */ /* 0x0001e80000100a00 */
[----:B0-----:R-:W3:Y:S04]  /*3e9c0*/  LDL.LU.64 R6, [R1+0x30f8] ;  /* 0x0030f80001067983 */ /* 0x001ee80000300a00 */
[----:B------:R-:W3:Y:S04]  /*3e9d0*/  LDL.LU.64 R4, [R1+0x30f0] ;  /* 0x0030f00001047983 */ /* 0x000ee80000300a00 */
[----:B--2---:R-:W-:Y:S04]  /*3e9e0*/  STL.64 [R1+0x3070], R26 ;  /* 0x0030701a01007387 */ /* 0x004fe80000100a00 */
[----:B------:R-:W-:Y:S04]  /*3e9f0*/  STL.64 [R1+0x3068], R24 ;  /* 0x0030681801007387 */ /* 0x000fe80000100a00 */
[----:B------:R-:W-:Y:S04]  /*3ea00*/  STL.64 [R1+0x3060], R22 ;  /* 0x0030601601007387 */ /* 0x000fe80000100a00 */
[----:B------:R-:W-:Y:S04]  /*3ea10*/  STL.64 [R1+0x3058], R20 ;  /* 0x0030581401007387 */ /* 0x000fe80000100a00 */
[----:B------:R-:W-:Y:S04]  /*3ea20*/  STL.64 [R1+0x10], R8 ;  /* 0x0000100801007387 */ /* 0x000fe80000100a00 */
[----:B------:R-:W-:Y:S04]  /*3ea30*/  STL.64 [R1+0x18], R10 ;  /* 0x0000180a01007387 */ /* 0x000fe80000100a00 */
[----:B------:R0:W1:Y:S04]  /*3ea40*/  LDSM.16.MT88.4 R8, [R3+UR4+0x8180] ;  /* 0x008180040308783b */ /* 0x0000680008004200 */
[----:B0-----:R-:W2:Y:S04]  /*3ea50*/  LDL.LU R3, [R1+0x30e8] ;  /* 0x0030e80001037983 */ /* 0x001ea80000300800 */
[----:B------:R-:W4:Y:S04]  /*3ea60*/  LDL.LU R16, [R1+0x4e0] ;  /* 0x0004e00001107983 */ /* 0x000f280000300800 */
[----:B------:R-:W4:Y:S04]  /*3ea70*/  LDL.LU R17, [R1+0x4e4] ;  /* 0x0004e40001117983 */ /* 0x000f280000300800 */
[----:B------:R-:W3:Y:S04]  /*3ea80*/  LDL.LU R18, [R1+0x4e8] ;  /* 0x0004e80001127983 */ /* 0x000ee80000300800 */
[----:B------:R-:W3:Y:S04]  /*3ea90*/  LDL.LU R19, [R1+0x4ec] ;  /* 0x0004ec0001137983 */ /* 0x000ee80000300800 */
[----:B---3--:R-:W-:Y:S04]  /*3eaa0*/  STL.64 [R1+0x3000], R18 ;  /* 0x0030001201007387 */ /* 0x008fe80000100a00 */
[----:B----4-:R0:W-:Y:S04]  /*3eab0*/  STL.64 [R1+0x2ff8], R16 ;  /* 0x002ff81001007387 */ /* 0x0101e80000100a00 */
[----:B0-----:R-:W3:Y:S04]  /*3eac0*/  LDL.LU R16, [R1+0x4d0] ;  /* 0x0004d00001107983 */ /* 0x001ee80000300800 */
[----:B------:R-:W3:Y:S04]  /*3ead0*/  LDL.LU R17, [R1+0x4d4] ;  /* 0x0004d40001117983 */ /* 0x000ee80000300800 */
[----:B------:R-:W4:Y:S04]  /*3eae0*/  LDL.LU R18, [R1+0x4d8] ;  /* 0x0004d80001127983 */ /* 0x000f280000300800 */
[----:B------:R-:W4:Y:S04]  /*3eaf0*/  LDL.LU R19, [R1+0x4dc] ;  /* 0x0004dc0001137983 */ /* 0x000f280000300800 */
[----:B------:R-:W2:Y:S04]  /*3eb00*/  LDL.64 R24, [R1+0xf0] ;  /* 0x0000f00001187983 */ /* 0x000ea80000100a00 */
[----:B--2---:R0:W-:Y:S04]  /*3eb10*/  STL.64 [R1+0x3088], R24 ;  /* 0x0030881801007387 */ /* 0x0041e80000100a00 */
        /* <DEDUP_REMOVED lines=17> */
[----:B0-----:R-:W2:Y:S04]  /*3ec30*/  LDL.64 R24, [R1+0x110] ;  /* 0x0001100001187983 */ /* 0x001ea80000100a00 */
[----:B----4-:R-:W-:Y:S04]  /*3ec40*/  STL.64 [R1+0x3010], R18 ;  /* 0x0030101201007387 */ /* 0x010fe80000100a00 */
[----:B------:R0:W-:Y:S02]  /*3ec50*/  STL.64 [R1+0x3008], R16 ;  /* 0x0030081001007387 */ /* 0x0001e40000100a00 */
[----:B0-----:R-:W-:-:S02]  /*3ec60*/  IMAD.MOV.U32 R16, RZ, RZ, R2 ;  /* 0x000000ffff107224 */ /* 0x001fc400078e0002 */
[----:B------:R-:W-:-:S05]  /*3ec70*/  IMAD.MOV.U32 R17, RZ, RZ, R0 ;  /* 0x000000ffff117224 */ /* 0x000fca00078e0000 */
[----:B------:R0:W-:Y:S04]  /*3ec80*/  STL.64 [R1+0x30e0], R16 ;  /* 0x0030e01001007387 */ /* 0x0001e80000100a00 */
        /* <DEDUP_REMOVED lines=31> */
[----:B-1----:R-:W-:Y:S04]  /*3ee80*/  STL.64 [R1+0x2f48], R10 ;  /* 0x002f480a01007387 */ /* 0x002fe80000100a00 */
[----:B------:R0:W-:Y:S04]  /*3ee90*/  STL.64 [R1+0x2f40], R8 ;  /* 0x002f400801007387 */ /* 0x0001e80000100a00 */
[----:B0-----:R-:W4:Y:S04]  /*3eea0*/  LDL.LU.64 R8, [R1+0x100] ;  /* 0x0001000001087983 */ /* 0x001f280000300a00 */
        /* <DEDUP_REMOVED lines=13> */
[----:B------:R-:W3:Y:S04]  /*3ef80*/  LDL.LU.64 R26, [R1+0x30c0] ;  /* 0x0030c000011a7983 */ /* 0x000ee80000300a00 */
[----:B------:R-:W3:Y:S02]  /*3ef90*/  LDL.LU.64 R24, [R1+0x30b8] ;  /* 0x0030b80001187983 */ /* 0x000ee40000300a00 */
[----:B---3--:R-:W-:-:S15]  /*3efa0*/  HMMA.16816.F32 R24, R4, R16, R24 ;  /* 0x000000100418723c */ /* 0x008fde0000001818 */
[----:B------:R-:W-:-:S08]  /*3efb0*/  NOP ;  /* 0x0000000000007918 */ /* 0x000fd00000000000 */
        /* <DEDUP_REMOVED lines=21> */
[----:B--2---:R-:W-:Y:S03]  /*3f110*/  HMMA.16816.F32 R20, R4, R24, R20 ;  /* 0x000000180414723c */ /* 0x004fe60000001814 */
[----:B----4-:R-:W-:Y:S04]  /*3f120*/  STL.64 [R1+0x3028], R10 ;  /* 0x0030280a01007387 */ /* 0x010fe80000100a00 */
[----:B---3--:R0:W-:-:S15]  /*3f130*/  STL.64 [R1+0x3020], R8 ;  /* 0x0030200801007387 */ /* 0x0081de0000100a00 */
[----:B------:R-:W-:-:S01]  /*3f140*/  NOP ;  /* 0x0000000000007918 */ /* 0x000fc20000000000 */
[----:B------:R-:W-:Y:S04]  /*3f150*/  STL.64 [R1+0x1c0], R20 ;  /* 0x0001c01401007387 */ /* 0x000fe80000100a00 */
[----:B------:R1:W-:Y:S01]  /*3f160*/  STL.64 [R1+0x1c8], R22 ;  /* 0x0001c81601007387 */ /* 0x0003e20000100a00 */
[----:B0-----:R-:W-:Y:S02]  /*3f170*/  IMAD.MOV.U32 R8, RZ, RZ, R19 ;  /* 0x000000ffff087224 */ /* 0x001fe400078e0013 */
[----:B------:R-:W-:Y:S02]  /*3f180*/  IMAD.MOV.U32 R9, RZ, RZ, R18 ;  /* 0x000000ffff097224 */ /* 0x000fe400078e0012 */
[----:B------:R-:W-:Y:S02]  /*3f190*/  IMAD.MOV.U32 R19, RZ, RZ, R24 ;  /* 0x000000ffff137224 */ /* 0x000fe400078e0018 */
[----:B------:R-:W-:Y:S01]  /*3f1a0*/  IMAD.MOV.U32 R18, RZ, RZ, R25 ;  /* 0x000000ffff127224 */ /* 0x000fe200078e0019 */
[----:B-1----:R-:W2:Y:S04]  /*3f1b0*/  LDL.LU.64 R22, [R1+0x3080] ;  /* 0x0030800001167983 */ /* 0x002ea80000300a00 */
[----:B------:R-:W2:Y:S04]  /*3f1c0*/  LDL.LU.64 R20, [R1+0x3078] ;  /* 0x0030780001147983 */ /* 0x000ea80000300a00 */
[----:B------:R-:W3:Y:S04]  /*3f1d0*/  LDL.LU.64 R26, [R1+0x3070] ;  /* 0x00307000011a7983 */ /* 0x000ee80000300a00 */
[----:B------:R-:W2:Y:S04]  /*3f1e0*/  LDL.LU.64 R24, [R1+0x3068] ;  /* 0x0030680001187983 */ /* 0x000ea80000300a00 */
[----:B------:R-:W-:Y:S04]  /*3f1f0*/  STL.64 [R1+0x3038], R18 ;  /* 0x0030381201007387 */ /* 0x000fe80000100a00 */
[----:B------:R0:W-:Y:S04]  /*3f200*/  STL.64 [R1+0x3030], R16 ;  /* 0x0030301001007387 */ /* 0x0001e80000100a00 */
[----:B0-----:R-:W4:Y:S04]  /*3f210*/  LDL.LU R16, [R1+0x460] ;  /* 0x0004600001107983 */ /* 0x001f280000300800 */
[----:B------:R-:W4:Y:S04]  /*3f220*/  LDL.LU R17, [R1+0x464] ;  /* 0x0004640001117983 */ /* 0x000f280000300800 */
[----:B------:R-:W4:Y:S04]  /*3f230*/  LDL.LU R18, [R1+0x468] ;  /* 0x0004680001127983 */ /* 0x000f280000300800 */
[----:B------:R-:W4:Y:S01]  /*3f240*/  LDL.LU R19, [R1+0x46c] ;  /* 0x00046c0001137983 */ /* 0x000f220000300800 */
[----:B--2---:R-:W-:-:S15]  /*3f250*/  HMMA.16816.F32 R20, R4, R24, R20 ;  /* 0x000000180414723c */ /* 0x004fde0000001814 */
[----:B------:R-:W-:-:S08]  /*3f260*/  NOP ;  /* 0x0000000000007918 */ /* 0x000fd00000000000 */
[----:B------:R-:W-:Y:S04]  /*3f270*/  STL.64 [R1+0x1b0], R20 ;  /* 0x0001b01401007387 */ /* 0x000fe80000100a00 */
[----:B------:R0:W-:Y:S04]  /*3f280*/  STL.64 [R1+0x1b8], R22 ;  /* 0x0001b81601007387 */ /* 0x0001e80000100a00 */
[----:B0-----:R-:W2:Y:S04]  /*3f290*/  LDL.LU.64 R22, [R1+0x3060] ;  /* 0x0030600001167983 */ /* 0x001ea80000300a00 */
[----:B------:R-:W4:Y:S04]  /*3f2a0*/  LDL.LU.64 R20, [R1+0x3058] ;  /* 0x0030580001147983 */ /* 0x000f280000300a00 */
[----:B---3--:R-:W-:Y:S04]  /*3f2b0*/  STL.64 [R1+0x2fd8], R26 ;  /* 0x002fd81a01007387 */ /* 0x008fe80000100a00 */
[----:B------:R0:W-:Y:S02]  /*3f2c0*/  STL.64 [R1+0x2fd0], R24 ;  /* 0x002fd01801007387 */ /* 0x0001e40000100a00 */
[----:B0-----:R-:W-:-:S02]  /*3f2d0*/  IMAD.MOV.U32 R24, RZ, RZ, R0 ;  /* 0x000000ffff187224 */ /* 0x001fc400078e0000 */
[----:B------:R-:W-:Y:S01]  /*3f2e0*/  IMAD.MOV.U32 R25, RZ, RZ, R2 ;  /* 0x000000ffff197224 */ /* 0x000fe200078e0002 */
[----:B------:R-:W3:Y:S04]  /*3f2f0*/  LDL.LU R0, [R1+0x3054] ;  /* 0x0030540001007983 */ /* 0x000ee80000300800 */
[----:B------:R-:W3:Y:S01]  /*3f300*/  LDL.LU R2, [R1+0x3050] ;  /* 0x0030500001027983 */ /* 0x000ee20000300800 */
[----:B----4-:R-:W-:Y:S03]  /*3f310*/  HMMA.16816.F32 R4, R4, R20, R12 ;  /* 0x000000140404723c */ /* 0x010fe6000000180c */
[----:B------:R-:W4:Y:S04]  /*3f320*/  LDL.LU.64 R14, [R1+0x3048] ;  /* 0x00304800010e7983 */ /* 0x000f280000300a00 */
[----:B------:R-:W4:-:S15]  /*3f330*/  LDL.LU.64 R12, [R1+0x3040] ;  /* 0x00304000010c7983 */ /* 0x000f1e0000300a00 */
[----:B------:R-:W-:-:S01]  /*3f340*/  NOP ;  /* 0x0000000000007918 */ /* 0x000fc20000000000 */
[----:B------:R0:W-:Y:S04]  /*3f350*/  STL.64 [R1+0xd0], R4 ;  /* 0x0000d00401007387 */ /* 0x0001e80000100a00 */
[----:B------:R-:W-:Y:S04]  /*3f360*/  STL.64 [R1+0xd8], R6 ;  /* 0x0000d80601007387 */ /* 0x000fe80000100a00 */
[----:B0-----:R-:W3:Y:S04]  /*3f370*/  LDL.LU.64 R4, [R1+0x120] ;  /* 0x0001200001047983 */ /* 0x001ee80000300a00 */
[----:B--2---:R-:W-:Y:S04]  /*3f380*/  STL.64 [R1+0x2fc8], R22 ;  /* 0x002fc81601007387 */ /* 0x004fe80000100a00 */
[----:B------:R0:W-:Y:S04]  /*3f390*/  STL.64 [R1+0x2fc0], R20 ;  /* 0x002fc01401007387 */ /* 0x0001e80000100a00 */
[----:B0-----:R-:W2:Y:S04]  /*3f3a0*/  LDL.LU R20, [R1+0x480] ;  /* 0x0004800001147983 */ /* 0x001ea80000300800 */
[----:B------:R-:W2:Y:S04]  /*3f3b0*/  LDL.LU R21, [R1+0x484] ;  /* 0x0004840001157983 */ /* 0x000ea80000300800 */
[----:B------:R-:W2:Y:S04]  /*3f3c0*/  LDL.LU R22, [R1+0x488] ;  /* 0x0004880001167983 */ /* 0x000ea80000300800 */
[----:B------:R-:W2:Y:S01]  /*3f3d0*/  LDL.LU R23, [R1+0x48c] ;  /* 0x00048c0001177983 */ /* 0x000ea20000300800 */
[----:B----4-:R-:W-:Y:S03]  /*3f3e0*/  HMMA.16816.F32 R8, R12, R8, R16 ;  /* 0x000000080c08723c */ /* 0x010fe60000001810 */
[----:B------:R-:W4:Y:S04]  /*3f3f0*/  LDL.LU.64 R18, [R1+0x3038] ;  /* 0x0030380001127983 */ /* 0x000f280000300a00 */
[----:B------:R-:W3:-:S15]  /*3f400*/  LDL.LU.64 R16, [R1+0x3030] ;  /* 0x0030300001107983 */ /* 0x000ede0000300a00 */
[----:B------:R-:W-:-:S01]  /*3f410*/  NOP ;  /* 0x0000000000007918 */ /* 0x000fc20000000000 */
[----:B------:R-:W-:Y:S04]  /*3f420*/  STL.64 [R1+0xc0], R8 ;  /* 0x0000c00801007387 */ /* 0x000fe80000100a00 */
[----:B------:R0:W-:Y:S04]  /*3f430*/  STL.64 [R1+0xc8], R10 ;  /* 0x0000c80a01007387 */ /* 0x0001e80000100a00 */
[----:B0-----:R-:W3:Y:S04]  /*3f440*/  LDL.LU.64 R10, [R1+0x3028] ;  /* 0x00302800010a7983 */ /* 0x001ee80000300a00 */
[----:B------:R-:W3:Y:S01]  /*3f450*/  LDL.LU.64 R8, [R1+0x3020] ;  /* 0x0030200001087983 */ /* 0x000ee20000300a00 */
[----:B--2---:R-:W-:-:S15]  /*3f460*/  HMMA.16816.F32 R20, R12, R24, R20 ;  /* 0x000000180c14723c */ /* 0x004fde0000001814 */
[----:B------:R-:W-:-:S08]  /*3f470*/  NOP ;  /* 0x0000000000007918 */ /* 0x000fd00000000000 */
[----:B------:R0:W-:Y:S04]  /*3f480*/  STL.64 [R1+0xb0], R20 ;  /* 0x0000b01401007387 */ /* 0x0001e80000100a00 */
[----:B------:R1:W-:Y:S04]  /*3f490*/  STL.64 [R1+0xb8], R22 ;  /* 0x0000b81601007387 */ /* 0x0003e80000100a00 */
[----:B0-----:R-:W2:Y:S04]  /*3f4a0*/  LDL.LU R20, [R1+0x530] ;  /* 0x0005300001147983 */ /* 0x001ea80000300800 */
[----:B------:R-:W2:Y:S04]  /*3f4b0*/  LDL.LU R21, [R1+0x534] ;  /* 0x0005340001157983 */ /* 0x000ea80000300800 */
[----:B-1----:R-:W2:Y:S04]  /*3f4c0*/  LDL.LU R22, [R1+0x538] ;  /* 0x0005380001167983 */ /* 0x002ea80000300800 */
[----:B------:R-:W2:Y:S01]  /*3f4d0*/  LDL.LU R23, [R1+0x53c] ;  /* 0x00053c0001177983 */ /* 0x000ea20000300800 */
[----:B----4-:R-:W-:-:S02]  /*3f4e0*/  IMAD.MOV.U32 R24, RZ, RZ, R19 ;  /* 0x000000ffff187224 */ /* 0x010fc400078e0013 */
[----:B------:R-:W-:Y:S02]  /*3f4f0*/  IMAD.MOV.U32 R25, RZ, RZ, R18 ;  /* 0x000000ffff197224 */ /* 0x000fe400078e0012 */
[C---:B---3--:R-:W-:Y:S01]  /*3f500*/  HMMA.16816.F32 R16, R12.reuse, R16, R8 ;  /* 0x000000100c10723c */ /* 0x048fe20000001808 */
[----:B--2---:R-:W-:Y:S04]  /*3f510*/  STL.64 [R1+0x2fe8], R22 ;  /* 0x002fe81601007387 */ /* 0x004fe80000100a00 */
[----:B------:R0:W-:Y:S04]  /*3f520*/  STL.64 [R1+0x2fe0], R20 ;  /* 0x002fe01401007387 */ /* 0x0001e80000100a00 */
[----:B0-----:R-:W2:Y:S04]  /*3f530*/  LDL.LU R20, [R1+0x510] ;  /* 0x0005100001147983 */ /* 0x001ea80000300800 */
[----:B------:R-:W2:Y:S04]  /*3f540*/  LDL.LU R21, [R1+0x514] ;  /* 0x0005140001157983 */ /* 0x000ea80000300800 */
[----:B------:R-:W2:Y:S04]  /*3f550*/  LDL.LU R22, [R1+0x518] ;  /* 0x0005180001167983 */ /* 0x000ea80000300800 */
[----:B------:R-:W2:Y:S04]  /*3f560*/  LDL.LU R23, [R1+0x51c] ;  /* 0x00051c0001177983 */ /* 0x000ea80000300800 */
[----:B------:R-:W3:Y:S04]  /*3f570*/  LDL.LU.64 R8, [R1+0x3018] ;  /* 0x0030180001087983 */ /* 0x000ee80000300a00 */
[----:B------:R-:W-:Y:S04]  /*3f580*/  STL.64 [R1+0xa0], R16 ;  /* 0x0000a01001007387 */ /* 0x000fe80000100a00 */
[----:B------:R0:W-:Y:S04]  /*3f590*/  STL.64 [R1+0xa8], R18 ;  /* 0x0000a81201007387 */ /* 0x0001e80000100a00 */
[----:B0-----:R-:W4:Y:S04]  /*3f5a0*/  LDL.LU.64 R18, [R1+0x3010] ;  /* 0x0030100001127983 */ /* 0x001f280000300a00 */
[----:B------:R-:W4:Y:S02]  /*3f5b0*/  LDL.LU.64 R16, [R1+0x3008] ;  /* 0x0030080001107983 */ /* 0x000f240000300a00 */
[----:B----4-:R-:W-:-:S15]  /*3f5c0*/  HMMA.16816.F32 R16, R12, R4, R16 ;  /* 0x000000040c10723c */ /* 0x010fde0000001810 */
[----:B------:R-:W-:-:S08]  /*3f5d0*/  NOP ;  /* 0x0000000000007918 */ /* 0x000fd00000000000 */
[----:B------:R-:W-:Y:S04]  /*3f5e0*/  STL.64 [R1+0x90], R16 ;  /* 0x0000901001007387 */ /* 0x000fe80000100a00 */
[----:B------:R0:W-:Y:S04]  /*3f5f0*/  STL.64 [R1+0x98], R18 ;  /* 0x0000981201007387 */ /* 0x0001e80000100a00 */
[----:B0-----:R-:W3:Y:S04]  /*3f600*/  LDL.LU.64 R18, [R1+0x3000] ;  /* 0x0030000001127983 */ /* 0x001ee80000300a00 */
[----:B------:R-:W3:Y:S01]  /*3f610*/  LDL.LU.64 R16, [R1+0x2ff8] ;  /* 0x002ff80001107983 */ /* 0x000ee20000300a00 */
[----:B------:R-:W-:-:S02]  /*3f620*/  IMAD.MOV.U32 R27, RZ, RZ, R4 ;  /* 0x000000ffff1b7224 */ /* 0x000fc400078e0004 */
[----:B------:R-:W-:Y:S02]  /*3f630*/  IMAD.MOV.U32 R26, RZ, RZ, R5 ;  /* 0x000000ffff1a7224 */ /* 0x000fe400078e0005 */
[----:B---3--:R-:W-:Y:S01]  /*3f640*/  HMMA.16816.F32 R4, R12, R8, R16 ;  /* 0x000000080c04723c */ /* 0x008fe20000001810 */
[----:B------:R-:W3:-:S15]  /*3f650*/  LDL.LU R16, [R1+0x520] ;  /* 0x0005200001107983 */ /* 0x000ede0000300800 */
[----:B------:R-:W-:-:S07]  /*3f660*/  NOP ;  /* 0x0000000000007918 */ /* 0x000fce0000000000 */
[----:B------:R-:W-:Y:S04]  /*3f670*/  STL.64 [R1+0x80], R4 ;  /* 0x0000800401007387 */ /* 0x000fe80000100a00 */
[----:B------:R-:W-:Y:S04]  /*3f680*/  STL.64 [R1+0x88], R6 ;  /* 0x0000880601007387 */ /* 0x000fe80000100a00 */
[----:B------:R-:W0:Y:S04]  /*3f690*/  LDSM.16.MT88.4 R4, [R28+UR4+0xa000] ;  /* 0x00a000041c04783b */ /* 0x000e280008004200 */
[----:B------:R-:W3:Y:S04]  /*3f6a0*/  LDL.LU R17, [R1+0x524] ;  /* 0x0005240001117983 */ /* 0x000ee80000300800 */
[----:B------:R-:W3:Y:S04]  /*3f6b0*/  LDL.LU R18, [R1+0x528] ;  /* 0x0005280001127983 */ /* 0x000ee80000300800 */
[----:B------:R-:W3:Y:S04]  /*3f6c0*/  LDL.LU R19, [R1+0x52c] ;  /* 0x00052c0001137983 */ /* 0x000ee80000300800 */
[----:B------:R-:W-:Y:S04]  /*3f6d0*/  STL.64 [R1+0x2f90], R8 ;  /* 0x002f900801007387 */ /* 0x000fe80000100a00 */
[----:B0-----:R-:W-:Y:S04]  /*3f6e0*/  STL.64 [R1+0x2ed0], R6 ;  /* 0x002ed00601007387 */ /* 0x001fe80000100a00 */
[----:B------:R0:W-:Y:S04]  /*3f6f0*/  STL.64 [R1+0x2ec8], R4 ;  /* 0x002ec80401007387 */ /* 0x0001e80000100a00 */
[----:B0-----:R-:W4:Y:S04]  /*3f700*/  LDL.LU R4, [R1+0x540] ;  /* 0x0005400001047983 */ /* 0x001f280000300800 */
[----:B------:R-:W4:Y:S04]  /*3f710*/  LDL.LU R5, [R1+0x544] ;  /* 0x0005440001057983 */ /* 0x000f280000300800 */
[----:B------:R-:W2:Y:S01]  /*3f720*/  LDL.LU R6, [R1+0x548] ;  /* 0x0005480001067983 */ /* 0x000ea20000300800 */
[----:B------:R-:W-:-:S03]  /*3f730*/  IMAD.MOV.U32 R7, RZ, RZ, R2 ;  /* 0x000000ffff077224 */ /* 0x000fc600078e0002 */
[----:B------:R-:W3:Y:S04]  /*3f740*/  LDL.LU R2, [R1+0x2ff0] ;  /* 0x002ff00001027983 */ /* 0x000ee80000300800 */
[----:B------:R-:W4:Y:S04]  /*3f750*/  LDL.LU R8, [R1+0x580] ;  /* 0x0005800001087983 */ /* 0x000f280000300800 */
        /* <DEDUP_REMOVED lines=9> */
[----:B------:R-:W-:Y:S04]  /*3f7f0*/  STL.64 [R1+0x2ee0], R6 ;  /* 0x002ee00601007387 */ /* 0x000fe80000100a00 */
[----:B------:R0:W-:Y:S02]  /*3f800*/  STL.64 [R1+0x2ed8], R4 ;  /* 0x002ed80401007387 */ /* 0x0001e40000100a00 */
[----:B0-----:R-:W-:-:S02]  /*3f810*/  IMAD.MOV.U32 R4, RZ, RZ, R27 ;  /* 0x000000ffff047224 */ /* 0x001fc400078e001b */
[----:B------:R-:W-:Y:S02]  /*3f820*/  IMAD.MOV.U32 R5, RZ, RZ, R26 ;  /* 0x000000ffff057224 */ /* 0x000fe400078e001a */
[----:B------:R-:W-:Y:S01]  /*3f830*/  HMMA.16816.F32 R24, R12, R24, R20 ;  /* 0x000000180c18723c */ /* 0x000fe20000001814 */
[----:B------:R-:W4:Y:S04]  /*3f840*/  LDL.LU.64 R22, [R1+0x2fe8] ;  /* 0x002fe80001167983 */ /* 0x000f280000300a00 */
[----:B------:R-:W4:-:S15]  /*3f850*/  LDL.LU.64 R20, [R1+0x2fe0] ;  /* 0x002fe00001147983 */ /* 0x000f1e0000300a00 */
[----:B------:R-:W-:-:S03]  /*3f860*/  NOP ;  /* 0x0000000000007918 */ /* 0x000fc60000000000 */
[----:B------:R-:W-:Y:S04]  /*3f870*/  STL.64 [R1+0x70], R24 ;  /* 0x0000701801007387 */ /* 0x000fe80000100a00 */
[----:B------:R0:W-:Y:S04]  /*3f880*/  STL.64 [R1+0x78], R26 ;  /* 0x0000781a01007387 */ /* 0x0001e80000100a00 */
[----:B0-----:R-:W3:Y:S04]  /*3f890*/  LDL.LU.64 R26, [R1+0x2fd8] ;  /* 0x002fd800011a7983 */ /* 0x001ee80000300a00 */
[----:B------:R-:W4:Y:S02]  /*3f8a0*/  LDL.LU.64 R24, [R1+0x2fd0] ;  /* 0x002fd00001187983 */ /* 0x000f240000300a00 */
[----:B----4-:R-:W-:-:S15]  /*3f8b0*/  HMMA.16816.F32 R20, R12, R24, R20 ;  /* 0x000000180c14723c */ /* 0x010fde0000001814 */
[----:B------:R-:W-:-:S08]  /*3f8c0*/  NOP ;  /* 0x0000000000007918 */ /* 0x000fd00000000000 */
[----:B------:R-:W-:Y:S04]  /*3f8d0*/  STL.64 [R1+0x60], R20 ;  /* 0x0000601401007387 */ /* 0x000fe80000100a00 */
[----:B------:R0:W-:Y:S04]  /*3f8e0*/  STL.64 [R1+0x68], R22 ;  /* 0x0000681601007387 */ /* 0x0001e80000100a00 */
[----:B0-----:R-:W4:Y:S04]  /*3f8f0*/  LDL.LU.64 R22, [R1+0x2fc8] ;  /* 0x002fc80001167983 */ /* 0x001f280000300a00 */
[----:B------:R-:W2:Y:S04]  /*3f900*/  LDL.LU.64 R20, [R1+0x2fc0] ;  /* 0x002fc00001147983 */ /* 0x000ea80000300a00 */
[----:B---3--:R-:W-:Y:S04]  /*3f910*/  STL.64 [R1+0x2f68], R26 ;  /* 0x002f681a01007387 */ /* 0x008fe80000100a00 */
[----:B------:R0:W-:Y:S04]  /*3f920*/  STL.64 [R1+0x2f60], R24 ;  /* 0x002f601801007387 */ /* 0x0001e80000100a00 */
[----:B0-----:R-:W3:Y:S04]  /*3f930*/  LDL.LU R24, [R1+0x5d0] ;  /* 0x0005d00001187983 */ /* 0x001ee80000300800 */
[----:B------:R-:W3:Y:S04]  /*3f940*/  LDL.LU R25, [R1+0x5d4] ;  /* 0x0005d40001197983 */ /* 0x000ee80000300800 */
[----:B------:R-:W4:Y:S04]  /*3f950*/  LDL.LU R26, [R1+0x5d8] ;  /* 0x0005d800011a7983 */ /* 0x000f280000300800 */
[----:B------:R-:W4:Y:S04]  /*3f960*/  LDL.LU R27, [R1+0x5dc] ;  /* 0x0005dc00011b7983 */ /* 0x000f280000300800 */
[----:B----4-:R-:W-:Y:S04]  /*3f970*/  STL.64 [R1+0x2f80], R26 ;  /* 0x002f801a01007387 */ /* 0x010fe80000100a00 */
[----:B---3--:R0:W-:Y:S04]  /*3f980*/  STL.64 [R1+0x2f78], R24 ;  /* 0x002f781801007387 */ /* 0x0081e80000100a00 */
[----:B0-----:R-:W3:Y:S04]  /*3f990*/  LDL.LU.64 R24, [R1+0x130] ;  /* 0x0001300001187983 */ /* 0x001ee80000300a00 */
[----:B---3--:R0:W-:Y:S04]  /*3f9a0*/  STL.64 [R1+0x2f88], R24 ;  /* 0x002f881801007387 */ /* 0x0081e80000100a00 */
[----:B0-----:R-:W3:Y:S01]  /*3f9b0*/  LDL.LU.64 R24, [R1+0x140] ;  /* 0x0001400001187983 */ /* 0x001ee20000300a00 */
[----:B--2---:R-:W-:Y:S03]  /*3f9c0*/  HMMA.16816.F32 R12, R12, R20, R16 ;  /* 0x000000140c0c723c */ /* 0x004fe60000001810 */
[----:B---3--:R0:W-:Y:S04]  /*3f9d0*/  STL.64 [R1+0x2fa8], R24 ;  /* 0x002fa81801007387 */ /* 0x0081e80000100a00 */
[----:B0-----:R-:W2:Y:S04]  /*3f9e0*/  LDL.LU.64 R24, [R1+0x110] ;  /* 0x0001100001187983 */ /* 0x001ea80000300a00 */
[----:B------:R-:W2:Y:S04]  /*3f9f0*/  LDL.LU.64 R18, [R1+0x2fb8] ;  /* 0x002fb80001127983 */ /* 0x000ea80000300a00 */
[----:B------:R-:W2:Y:S08]  /*3fa00*/  LDL.LU.64 R16, [R1+0x2fb0] ;  /* 0x002fb00001107983 */ /* 0x000eb00000300a00 */
[----:B------:R0:W-:Y:S04]  /*3fa10*/  STL.64 [R1], R12 ;  /* 0x0000000c01007387 */ /* 0x0001e80000100a00 */
[----:B------:R1:W-:Y:S04]  /*3fa20*/  STL.64 [R1+0x8], R14 ;  /* 0x0000080e01007387 */ /* 0x0003e80000100a00 */
[----:B0-----:R-:W3:Y:S04]  /*3fa30*/  LDL.LU R12, [R1+0x590] ;  /* 0x00059000010c7983 */ /* 0x001ee80000300800 */
[----:B------:R-:W3:Y:S04]  /*3fa40*/  LDL.LU R13, [R1+0x594] ;  /* 0x00059400010d7983 */ /* 0x000ee80000300800 */
[----:B-1----:R-:W3:Y:S04]  /*3fa50*/  LDL.LU R14, [R1+0x598] ;  /* 0x00059800010e7983 */ /* 0x002ee80000300800 */
[----:B------:R-:W3:Y:S04]  /*3fa60*/  LDL.LU R15, [R1+0x59c] ;  /* 0x00059c00010f7983 */ /* 0x000ee80000300800 */
[----:B------:R-:W-:Y:S04]  /*3fa70*/  STL.64 [R1+0x2f58], R22 ;  /* 0x002f581601007387 */ /* 0x000fe80000100a00 */
[----:B------:R0:W-:Y:S04]  /*3fa80*/  STL.64 [R1+0x2f50], R20 ;  /* 0x002f501401007387 */ /* 0x0001e80000100a00 */
[----:B0-----:R-:W4:Y:S04]  /*3fa90*/  LDL.LU R20, [R1+0x5e0] ;  /* 0x0005e00001147983 */ /* 0x001f280000300800 */
[----:B------:R-:W4:Y:S04]  /*3faa0*/  LDL.LU R21, [R1+0x5e4] ;  /* 0x0005e40001157983 */ /* 0x000f280000300800 */
[----:B------:R-:W4:Y:S01]  /*3fab0*/  LDL.LU R22, [R1+0x5e8] ;  /* 0x0005e80001167983 */ /* 0x000f220000300800 */
[----:B------:R-:W-:Y:S01]  /*3fac0*/  IMAD.MOV.U32 R23, RZ, RZ, R2 ;  /* 0x000000ffff177224 */ /* 0x000fe200078e0002 */
[----:B--2---:R-:W-:Y:S06]  /*3fad0*/  HMMA.16816.F32 R8, R16, R24, R8 ;  /* 0x000000181008723c */ /* 0x004fec0000001808 */
[----:B------:R-:W-:-:S02]  /*3fae0*/  IMAD.MOV.U32 R7, RZ, RZ, R24 ;  /* 0x000000ffff077224 */ /* 0x000fc400078e0018 */
[----:B------:R-:W-:Y:S02]  /*3faf0*/  IMAD.MOV.U32 R6, RZ, RZ, R25 ;  /* 0x000000ffff067224 */ /* 0x000fe400078e0019 */
[----:B------:R-:W2:-:S13]  /*3fb00*/  LDL.LU.64 R24, [R1+0x2fa8] ;  /* 0x002fa80001187983 */ /* 0x000e9a0000300a00 */
[----:B------:R-:W-:Y:S04]  /*3fb10*/  STL.64 [R1+0x230], R8 ;  /* 0x0002300801007387 */ /* 0x000fe80000100a00 */
[----:B------:R0:W-:Y:S01]  /*3fb20*/  STL [R1+0x238], R10 ;  /* 0x0002380a01007387 */ /* 0x0001e20000100800 */
[----:B------:R-:W-:-:S03]  /*3fb30*/  IMAD.MOV.U32 R2, RZ, RZ, R11 ;  /* 0x000000ffff027224 */ /* 0x000fc600078e000b */
[----:B0-----:R-:W3:Y:S04]  /*3fb40*/  LDL.LU.64 R10, [R1+0x2fa0] ;  /* 0x002fa000010a7983 */ /* 0x001ee80000300a00 */
[----:B------:R-:W3:Y:S04]  /*3fb50*/  LDL.LU.64 R8, [R1+0x2f98] ;  /* 0x002f980001087983 */ /* 0x000ee80000300a00 */
[----:B------:R2:W-:Y:S02]  /*3fb60*/  STL [R1+0x2d70], R2 ;  /* 0x002d700201007387 */ /* 0x0005e40000100800 */
[----:B--2---:R-:W-:Y:S01]  /*3fb70*/  IMAD.MOV.U32 R2, RZ, RZ, R25 ;  /* 0x000000ffff027224 */ /* 0x004fe200078e0019 */
[----:B---3--:R-:W-:-:S15]  /*3fb80*/  HMMA.16816.F32 R8, R16, R24, R8 ;  /* 0x000000181008723c */ /* 0x008fde0000001808 */
[----:B------:R-:W-:-:S08]  /*3fb90*/  NOP ;  /* 0x0000000000007918 */ /* 0x000fd00000000000 */
[----:B------:R0:W-:Y:S04]  /*3fba0*/  STL.64 [R1+0x280], R8 ;  /* 0x0002800801007387 */ /* 0x0001e80000100a00 */
[----:B------:R1:W-:Y:S04]  /*3fbb0*/  STL.64 [R1+0x288], R10 ;  /* 0x0002880a01007387 */ /* 0x0003e80000100a00 */
[----:B0-----:R-:W2:Y:S01]  /*3fbc0*/  LDL.LU.64 R8, [R1+0x2f90] ;  /* 0x002f900001087983 */ /* 0x001ea20000300a00 */
[----:B-1----:R-:W-:-:S03]  /*3fbd0*/  IMAD.MOV.U32 R10, RZ, RZ, R24 ;  /* 0x000000ffff0a7224 */ /* 0x002fc600078e0018 */
[----:B------:R-:W3:Y:S02]  /*3fbe0*/  LDL.LU.64 R24, [R1+0x2f88] ;  /* 0x002f880001187983 */ /* 0x000ee40000300a00 */
[----:B---3--:R-:W-:Y:S06]  /*3fbf0*/  HMMA.16816.F32 R12, R16, R24, R12 ;  /* 0x00000018100c723c */ /* 0x008fec000000180c */
[----:B------:R-:W-:-:S15]  /*3fc00*/  IMAD.MOV.U32 R11, RZ, RZ, R25 ;  /* 0x000000ffff0b7224 */ /* 0x000fde00078e0019 */
[----:B------:R-:W-:-:S02]  /*3fc10*/  NOP ;  /* 0x0000000000007918 */ /* 0x000fc40000000000 */
[----:B------:R0:W-:Y:S04]  /*3fc20*/  STL.64 [R1+0x270], R12 ;  /* 0x0002700c01007387 */ /* 0x0001e80000100a00 */
[----:B------:R-:W-:Y:S04]  /*3fc30*/  STL.64 [R1+0x278], R14 ;  /* 0x0002780e01007387 */ /* 0x000fe80000100a00 */
[----:B------:R-:W3:Y:S01]  /*3fc40*/  LDL.LU.64 R26, [R1+0x2f80] ;  /* 0x002f8000011a7983 */ /* 0x000ee20000300a00 */
[----:B0-----:R-:W-:-:S03]  /*3fc50*/  IMAD.MOV.U32 R12, RZ, RZ, R24 ;  /* 0x000000ffff0c7224 */ /* 0x001fc600078e0018 */
[----:B------:R-:W3:Y:S01]  /*3fc60*/  LDL.LU.64 R24, [R1+0x2f78] ;  /* 0x002f780001187983 */ /* 0x000ee20000300a00 */
[----:B----4-:R-:W-:Y:S06]  /*3fc70*/  HMMA.16816.F32 R20, R16, R4, R20 ;  /* 0x000000041014723c */ /* 0x010fec0000001814 */
[----:B------:R0:W-:Y:S02]  /*3fc80*/  STL.64 [R1+0x2ef8], R4 ;  /* 0x002ef80401007387 */ /* 0x0001e40000100a00 */
[----:B0-----:R-:W-:Y:S02]  /*3fc90*/  IMAD.MOV.U32 R4, RZ, RZ, R12 ;  /* 0x000000ffff047224 */ /* 0x001fe400078e000c */
[----:B------:R-:W-:-:S13]  /*3fca0*/  IMAD.MOV.U32 R5, RZ, RZ, R11 ;  /* 0x000000ffff057224 */ /* 0x000fda00078e000b */
[----:B------:R-:W-:Y:S04]  /*3fcb0*/  STL.64 [R1+0x260], R20 ;  /* 0x0002601401007387 */ /* 0x000fe80000100a00 */
[----:B------:R-:W-:Y:S04]  /*3fcc0*/  STL.64 [R1+0x268], R22 ;  /* 0x0002681601007387 */ /* 0x000fe80000100a00 */
[----:B------:R0:W-:Y:S02]  /*3fcd0*/  STL.64 [R1+0x2f10], R4 ;  /* 0x002f100401007387 */ /* 0x0001e40000100a00 */
[----:B0-----:R-:W-:-:S02]  /*3fce0*/  IMAD.MOV.U32 R4, RZ, RZ, R10 ;  /* 0x000000ffff047224 */ /* 0x001fc400078e000a */
[----:B------:R-:W-:-:S05]  /*3fcf0*/  IMAD.MOV.U32 R5, RZ, RZ, R2 ;  /* 0x000000ffff057224 */ /* 0x000fca00078e0002 */
[----:B------:R0:W-:Y:S01]  /*3fd00*/  STL.64 [R1+0x2f28], R4 ;  /* 0x002f280401007387 */ /* 0x0001e20000100a00 */
[----:B--2---:R-:W-:Y:S02]  /*3fd10*/  IMAD.MOV.U32 R2, RZ, RZ, R9 ;  /* 0x000000ffff027224 */ /* 0x004fe400078e0009 */
[----:B0-----:R-:W-:Y:S02]  /*3fd20*/  IMAD.MOV.U32 R4, RZ, RZ, R7 ;  /* 0x000000ffff047224 */ /* 0x001fe400078e0007 */
[----:B------:R-:W-:Y:S01]  /*3fd30*/  IMAD.MOV.U32 R5, RZ, RZ, R6 ;  /* 0x000000ffff057224 */ /* 0x000fe200078e0006 */
[----:B---3--:R-:W-:-:S15]  /*3fd40*/  HMMA.16816.F32 R12, R16, R8, R24 ;  /* 0x00000008100c723c */ /* 0x008fde0000001818 */
[----:B------:R-:W-:-:S08]  /*3fd50*/  NOP ;  /* 0x0000000000007918 */ /* 0x000fd00000000000 */
[----:B------:R-:W-:Y:S04]  /*3fd60*/  STL.64 [R1+0x250], R12 ;  /* 0x0002500c01007387 */ /* 0x000fe80000100a00 */
[----:B------:R-:W-:Y:S04]  /*3fd70*/  STL.64 [R1+0x258], R14 ;  /* 0x0002580e01007387 */ /* 0x000fe80000100a00 */
[----:B------:R-:W0:Y:S01]  /*3fd80*/  LDSM.16.MT88.4 R12, [R28+UR4+0xa080] ;  /* 0x00a080041c0c783b */ /* 0x000e220008004200 */
[----:B------:R-:W-:-:S03]  /*3fd90*/  IMAD.MOV.U32 R26, RZ, RZ, R8 ;  /* 0x000000ffff1a7224 */ /* 0x000fc600078e0008 */
[----:B------:R1:W-:Y:S04]  /*3fda0*/  STL.64 [R1+0x2f70], R4 ;  /* 0x002f700401007387 */ /* 0x0003e80000100a00 */
[----:B------:R-:W2:Y:S04]  /*3fdb0*/  LDL.LU R8, [R1+0x5c0] ;  /* 0x0005c00001087983 */ /* 0x000ea80000300800 */
[----:B------:R-:W2:Y:S04]  /*3fdc0*/  LDL.LU R9, [R1+0x5c4] ;  /* 0x0005c40001097983 */ /* 0x000ea80000300800 */
[----:B------:R-:W2:Y:S04]  /*3fdd0*/  LDL.LU R10, [R1+0x5c8] ;  /* 0x0005c800010a7983 */ /* 0x000ea80000300800 */
[----:B------:R-:W2:Y:S04]  /*3fde0*/  LDL.LU R11, [R1+0x5cc] ;  /* 0x0005cc00010b7983 */ /* 0x000ea80000300800 */
[----:B------:R-:W3:Y:S04]  /*3fdf0*/  LDL.LU R20, [R1+0x5f0] ;  /* 0x0005f00001147983 */ /* 0x000ee80000300800 */
[----:B------:R-:W3:Y:S04]  /*3fe00*/  LDL.LU R21, [R1+0x5f4] ;  /* 0x0005f40001157983 */ /* 0x000ee80000300800 */
[----:B------:R-:W3:Y:S04]  /*3fe10*/  LDL.LU R22, [R1+0x5f8] ;  /* 0x0005f80001167983 */ /* 0x000ee80000300800 */
[----:B------:R-:W3:Y:S04]  /*3fe20*/  LDL.LU R23, [R1+0x5fc] ;  /* 0x0005fc0001177983 */ /* 0x000ee80000300800 */
[----:B-1----:R-:W4:Y:S04]  /*3fe30*/  LDL.LU R4, [R1+0x600] ;  /* 0x0006000001047983 */ /* 0x002f280000300800 */
[----:B------:R-:W4:Y:S04]  /*3fe40*/  LDL.LU R5, [R1+0x604] ;  /* 0x0006040001057983 */ /* 0x000f280000300800 */
[----:B------:R-:W4:Y:S04]  /*3fe50*/  LDL.LU R6, [R1+0x608] ;  /* 0x0006080001067983 */ /* 0x000f280000300800 */
[----:B------:R-:W4:Y:S04]  /*3fe60*/  LDL.LU R7, [R1+0x60c] ;  /* 0x00060c0001077983 */ /* 0x000f280000300800 */
[----:B------:R-:W4:Y:S04]  /*3fe70*/  LDL.LU.64 R24, [R1+0xf0] ;  /* 0x0000f00001187983 */ /* 0x000f280000300a00 */
[----:B0-----:R0:W-:Y:S04]  /*3fe80*/  STL.64 [R1+0x2e38], R14 ;  /* 0x002e380e01007387 */ /* 0x0011e80000100a00 */
[----:B------:R1:W-:Y:S04]  /*3fe90*/  STL.64 [R1+0x2e30], R12 ;  /* 0x002e300c01007387 */ /* 0x0003e80000100a00 */
[----:B0-----:R-:W2:Y:S04]  /*3fea0*/  LDL R14, [R1+0x108] ;  /* 0x00010800010e7983 */ /* 0x001ea80000100800 */
[----:B------:R-:W2:Y:S01]  /*3feb0*/  LDL R15, [R1+0x10c] ;  /* 0x00010c00010f7983 */ /* 0x000ea20000100800 */
[----:B-1----:R-:W-:-:S02]  /*3fec0*/  IMAD.MOV.U32 R12, RZ, RZ, R26 ;  /* 0x000000ffff0c7224 */ /* 0x002fc400078e001a */
[----:B------:R-:W-:Y:S01]  /*3fed0*/  IMAD.MOV.U32 R13, RZ, RZ, R2 ;  /* 0x000000ffff0d7224 */ /* 0x000fe200078e0002 */
[----:B--2---:R-:W-:Y:S04]  /*3fee0*/  STL.64 [R1+0x2ef0], R14 ;  /* 0x002ef00e01007387 */ /* 0x004fe80000100a00 */
        /* <DEDUP_REMOVED lines=16> */
[----:B------:R-:W3:Y:S04]  /*3fff0*/  LDL.LU R14, [R1+0x5a8] ;  /* 0x0005a800010e7983 */ /* 0x000ee80000300800 */
[----:B------:R-:W3:Y:S01]  /*40000*/  LDL.LU R15, [R1+0x5ac] ;  /* 0x0005ac00010f7983 */ /* 0x000ee20000300800 */
[----:B------:R-:W-:-:S03]  /*40010*/  IMAD.MOV.U32 R2, RZ, RZ, R25 ;  /* 0x000000ffff027224 */ /* 0x000fc600078e0019 */
[----:B---3--:R-:W-:Y:S04]  /*40020*/  STL.64 [R1+0x2f38], R14 ;  /* 0x002f380e01007387 */ /* 0x008fe80000100a00 */
[----:B--2---:R0:W-:Y:S04]  /*40030*/  STL.64 [R1+0x2f30], R12 ;  /* 0x002f300c01007387 */ /* 0x0041e80000100a00 */
[----:B0-----:R-:W2:Y:S04]  /*40040*/  LDL.LU R12, [R1+0x5b0] ;  /* 0x0005b000010c7983 */ /* 0x001ea80000300800 */
[----:B------:R-:W2:Y:S04]  /*40050*/  LDL.LU R13, [R1+0x5b4] ;  /* 0x0005b400010d7983 */ /* 0x000ea80000300800 */
[----:B------:R-:W2:Y:S04]  /*40060*/  LDL.LU R14, [R1+0x5b8] ;  /* 0x0005b800010e7983 */ /* 0x000ea80000300800 */
[----:B------:R-:W2:Y:S04]  /*40070*/  LDL.LU R15, [R1+0x5bc] ;  /* 0x0005bc00010f7983 */ /* 0x000ea80000300800 */
[----:B------:R0:W-:Y:S04]  /*40080*/  STL.64 [R1+0x240], R4 ;  /* 0x0002400401007387 */ /* 0x0001e80000100a00 */
[----:B------:R1:W-:Y:S04]  /*40090*/  STL.64 [R1+0x248], R6 ;  /* 0x0002480601007387 */ /* 0x0003e80000100a00 */
[----:B0-----:R-:W2:Y:S01]  /*400a0*/  LDL.LU.64 R4, [R1+0x2f70] ;  /* 0x002f700001047983 */ /* 0x001ea20000300a00 */
[----:B-1----:R-:W-:-:S03]  /*400b0*/  IMAD.MOV.U32 R6, RZ, RZ, R24 ;  /* 0x000000ffff067224 */ /* 0x002fc600078e0018 */
[----:B------:R-:W3:Y:S04]  /*400c0*/  LDL.LU.64 R26, [R1+0x2f68] ;  /* 0x002f6800011a7983 */ /* 0x000ee80000300a00 */
[----:B------:R-:W4:Y:S02]  /*400d0*/  LDL.LU.64 R24, [R1+0x2f60] ;  /* 0x002f600001187983 */ /* 0x000f240000300a00 */
[----:B----4-:R-:W-:-:S15]  /*400e0*/  HMMA.16816.F32 R20, R16, R24, R20 ;  /* 0x000000181014723c */ /* 0x010fde0000001814 */
[----:B------:R-:W-:-:S08]  /*400f0*/  NOP ;  /* 0x0000000000007918 */ /* 0x000fd00000000000 */
[----:B------:R-:W-:Y:S04]  /*40100*/  STL.64 [R1+0x5d0], R20 ;  /* 0x0005d01401007387 */ /* 0x000fe80000100a00 */
[----:B------:R0:W-:Y:S04]  /*40110*/  STL.64 [R1+0x5d8], R22 ;  /* 0x0005d81601007387 */ /* 0x0001e80000100a00 */
[----:B0-----:R-:W4:Y:S04]  /*40120*/  LDL.LU.64 R22, [R1+0x2f58] ;  /* 0x002f580001167983 */ /* 0x001f280000300a00 */
[----:B------:R-:W2:Y:S02]  /*40130*/  LDL.LU.64 R20, [R1+0x2f50] ;  /* 0x002f500001147983 */ /* 0x000ea40000300a00 */
[----:B--2---:R-:W-:Y:S02]  /*40140*/  HMMA.16816.F32 R16, R16, R20, R8 ;  /* 0x000000141010723c */ /* 0x004fe40000001808 */
        /* <DEDUP_REMOVED lines=35> */
[----:B---3--:R-:W-:-:S15]  /*40380*/  HMMA.16816.F32 R4, R8, R12, R4 ;  /* 0x0000000c0804723c */ /* 0x008fde0000001804 */
[----:B------:R-:W-:-:S08]  /*40390*/  NOP ;  /* 0x0000000000007918 */ /* 0x000fd00000000000 */
[----:B------:R-:W-:Y:S04]  /*403a0*/  STL.64 [R1+0x580], R4 ;  /* 0x0005800401007387 */ /* 0x000fe80000100a00 */
[----:B------:R0:W-:Y:S04]  /*403b0*/  STL.64 [R1+0x588], R6 ;  /* 0x0005880601007387 */ /* 0x0001e80000100a00 */
[----:B0-----:R-:W3:Y:S04]  /*403c0*/  LDL.LU.64 R6, [R1+0x2ed0] ;  /* 0x002ed00001067983 */ /* 0x001ee80000300a00 */
[----:B------:R-:W3:Y:S04]  /*403d0*/  LDL.LU.64 R4, [R1+0x2ec8] ;  /* 0x002ec80001047983 */ /* 0x000ee80000300a00 */
[----:B--2---:R0:W-:Y:S04]  /*403e0*/  STL.64 [R1+0x2e58], R14 ;  /* 0x002e580e01007387 */ /* 0x0041e80000100a00 */
[----:B------:R-:W2:Y:S04]  /*403f0*/  LDL.LU R12, [R1+0x500] ;  /* 0x00050000010c7983 */ /* 0x000ea80000300800 */
[----:B------:R-:W2:Y:S04]  /*40400*/  LDL.LU R13, [R1+0x504] ;  /* 0x00050400010d7983 */ /* 0x000ea80000300800 */
[----:B0-----:R-:W2:Y:S04]  /*40410*/  LDL.LU R14, [R1+0x508] ;  /* 0x00050800010e7983 */ /* 0x001ea80000300800 */
[----:B------:R-:W2:Y:S01]  /*40420*/  LDL.LU R15, [R1+0x50c] ;  /* 0x00050c00010f7983 */ /* 0x000ea20000300800 */
[----:B------:R-:W-:-:S07]  /*40430*/  IMAD.MOV.U32 R17, RZ, RZ, R2 ;  /* 0x000000ffff117224 */ /* 0x000fce00078e0002 */
[----:B--2---:R-:W-:Y:S07]  /*40440*/  HMMA.16816.F32 R16, R8, R16, R12 ;  /* 0x000000100810723c */ /* 0x004fee000000180c */
[----:B------:R-:W-:Y:S02]  /*40450*/  IMAD.MOV.U32 R12, RZ, RZ, R0 ;  /* 0x000000ffff0c7224 */ /* 0x000fe400078e0000 */
[----:B------:R-:W-:Y:S01]  /*40460*/  IMAD.MOV.U32 R14, RZ, RZ, R27 ;  /* 0x000000ffff0e7224 */ /* 0x000fe200078e001b */
[----:B------:R-:W2:Y:S01]  /*40470*/  LDL.LU R0, [R1+0x2ec4] ;  /* 0x002ec40001007983 */ /* 0x000ea20000300800 */
[----:B------:R-:W-:-:S02]  /*40480*/  IMAD.MOV.U32 R15, RZ, RZ, R26 ;  /* 0x000000ffff0f7224 */ /* 0x000fc400078e001a */
[----:B------:R-:W-:-:S10]  /*40490*/  IMAD.MOV.U32 R13, RZ, RZ, R3 ;  /* 0x000000ffff0d7224 */ /* 0x000fd400078e0003 */
[----:B------:R-:W-:Y:S04]  /*404a0*/  STL.64 [R1+0x570], R16 ;  /* 0x0005701001007387 */ /* 0x000fe80000100a00 */
[----:B------:R-:W-:Y:S04]  /*404b0*/  STL.64 [R1+0x578], R18 ;  /* 0x0005781201007387 */ /* 0x000fe80000100a00 */
[----:B------:R-:W4:Y:S04]  /*404c0*/  LDL.LU R3, [R1+0x2ec0] ;  /* 0x002ec00001037983 */ /* 0x000f280000300800 */
[----:B------:R-:W3:Y:S04]  /*404d0*/  LDL.LU R27, [R1+0x2ebc] ;  /* 0x002ebc00011b7983 */ /* 0x000ee80000300800 */
[----:B------:R-:W2:Y:S04]  /*404e0*/  LDL.LU R26, [R1+0x2eb8] ;  /* 0x002eb800011a7983 */ /* 0x000ea80000300800 */
[----:B------:R0:W-:Y:S04]  /*404f0*/  STL.64 [R1+0x2e68], R14 ;  /* 0x002e680e01007387 */ /* 0x0001e80000100a00 */
[----:B------:R-:W-:Y:S04]  /*40500*/  STL.64 [R1+0x2e60], R12 ;  /* 0x002e600c01007387 */ /* 0x000fe80000100a00 */
[----:B------:R-:W1:Y:S04]  /*40510*/  LDSM.16.MT88.4 R16, [R28+UR4+0xa100] ;  /* 0x00a100041c10783b */ /* 0x000e680008004200 */
[----:B0-----:R-:W4:Y:S04]  /*40520*/  LDL.64 R14, [R1+0x138] ;  /* 0x00013800010e7983 */ /* 0x001f280000100a00 */
[----:B----4-:R0:W-:Y:S04]  /*40530*/  STL.64 [R1+0x2e80], R14 ;  /* 0x002e800e01007387 */ /* 0x0101e80000100a00 */
[----:B0-----:R-:W4:Y:S04]  /*40540*/  LDL.64 R14, [R1+0x148] ;  /* 0x00014800010e7983 */ /* 0x001f280000100a00 */
[----:B----4-:R2:W-:Y:S04]  /*40550*/  STL.64 [R1+0x2e98], R14 ;  /* 0x002e980e01007387 */ /* 0x0105e80000100a00 */
[----:B------:R-:W4:Y:S04]  /*40560*/  LDL.LU R12, [R1+0x4f0] ;  /* 0x0004f000010c7983 */ /* 0x000f280000300800 */
[----:B------:R-:W4:Y:S01]  /*40570*/  LDL.LU R13, [R1+0x4f4] ;  /* 0x0004f400010d7983 */ /* 0x000f220000300800 */
[----:B--2---:R-:W-:-:S02]  /*40580*/  IMAD.MOV.U32 R14, RZ, RZ, R26 ;  /* 0x000000ffff0e7224 */ /* 0x004fc400078e001a */
[----:B---3--:R-:W-:Y:S01]  /*40590*/  IMAD.MOV.U32 R15, RZ, RZ, R27 ;  /* 0x000000ffff0f7224 */ /* 0x008fe200078e001b */
[----:B------:R-:W2:Y:S04]  /*405a0*/  LDL.LU R26, [R1+0x2eb4] ;  /* 0x002eb400011a7983 */ /* 0x000ea80000300800 */
[----:B------:R-:W2:Y:S04]  /*405b0*/  LDL.LU R27, [R1+0x2eb0] ;  /* 0x002eb000011b7983 */ /* 0x000ea80000300800 */
[----:B-1----:R-:W-:Y:S04]  /*405c0*/  STL.64 [R1+0x2de0], R18 ;  /* 0x002de01201007387 */ /* 0x002fe80000100a00 */
[----:B------:R0:W-:Y:S04]  /*405d0*/  STL.64 [R1+0x2dd8], R16 ;  /* 0x002dd81001007387 */ /* 0x0001e80000100a00 */
[----:B0-----:R-:W3:Y:S04]  /*405e0*/  LDL.LU R16, [R1+0x4a0] ;  /* 0x0004a00001107983 */ /* 0x001ee80000300800 */
[----:B------:R-:W3:Y:S01]  /*405f0*/  LDL.LU R17, [R1+0x4a4] ;  /* 0x0004a40001117983 */ /* 0x000ee20000300800 */
[----:B------:R-:W-:-:S02]  /*40600*/  IMAD.MOV.U32 R18, RZ, RZ, R3 ;  /* 0x000000ffff127224 */ /* 0x000fc400078e0003 */
[----:B------:R-:W-:Y:S01]  /*40610*/  IMAD.MOV.U32 R19, RZ, RZ, R0 ;  /* 0x000000ffff137224 */ /* 0x000fe200078e0000 */
[C---:B----4-:R-:W-:Y:S06]  /*40620*/  HMMA.16816.F32 R12, R8.reuse, R24, R12 ;  /* 0x00000018080c723c */ /* 0x050fec000000180c */
[----:B---3--:R-:W-:-:S15]  /*40630*/  HMMA.16816.F32 R16, R8, R20, R16 ;  /* 0x000000140810723c */ /* 0x008fde0000001810 */
[----:B------:R-:W-:-:S03]  /*40640*/  NOP ;  /* 0x0000000000007918 */ /* 0x000fc60000000000 */
[----:B------:R-:W-:Y:S02]  /*40650*/  IMAD.MOV.U32 R0, RZ, RZ, R15 ;  /* 0x000000ffff007224 */ /* 0x000fe400078e000f */
[----:B------:R-:W-:Y:S01]  /*40660*/  IMAD.MOV.U32 R3, RZ, RZ, R14 ;  /* 0x000000ffff037224 */ /* 0x000fe200078e000e */
[----:B------:R-:W-:Y:S04]  /*40670*/  STL.64 [R1+0x560], R12 ;  /* 0x0005600c01007387 */ /* 0x000fe80000100a00 */
[----:B------:R-:W3:Y:S04]  /*40680*/  LDL.64 R14, [R1+0x118] ;  /* 0x00011800010e7983 */ /* 0x000ee80000100a00 */
[----:B--2---:R-:W-:Y:S04]  /*40690*/  STL.64 [R1+0x2e48], R26 ;  /* 0x002e481a01007387 */ /* 0x004fe80000100a00 */
[----:B------:R-:W-:Y:S04]  /*406a0*/  STL [R1+0x2b34], R0 ;  /* 0x002b340001007387 */ /* 0x000fe80000100800 */
[----:B------:R-:W-:Y:S04]  /*406b0*/  STL [R1+0x2b30], R3 ;  /* 0x002b300301007387 */ /* 0x000fe80000100800 */
[----:B------:R-:W-:Y:S04]  /*406c0*/  STL.64 [R1+0x2e50], R22 ;  /* 0x002e501601007387 */ /* 0x000fe80000100a00 */
[----:B------:R0:W1:Y:S04]  /*406d0*/  LDSM.16.MT88.4 R8, [R28+UR4+0xa180] ;  /* 0x00a180041c08783b */ /* 0x0000680008004200 */
[----:B------:R-:W-:Y:S04]  /*406e0*/  STL.64 [R1+0x2a0], R16 ;  /* 0x0002a01001007387 */ /* 0x000fe80000100a00 */
[----:B------:R-:W-:Y:S04]  /*406f0*/  STL.64 [R1+0x2a8], R18 ;  /* 0x0002a81201007387 */ /* 0x000fe80000100a00 */
[----:B0-----:R-:W2:Y:S04]  /*40700*/  LDL.LU R28, [R1+0x2eac] ;  /* 0x002eac00011c7983 */ /* 0x001ea80000300800 */
[----:B------:R-:W4:Y:S04]  /*40710*/  LDL R26, [R1+0xf8] ;  /* 0x0000f800011a7983 */ /* 0x000f280000100800 */
[----:B------:R-:W4:Y:S04]  /*40720*/  LDL R27, [R1+0xfc] ;  /* 0x0000fc00011b7983 */ /* 0x000f280000100800 */
[----:B----4-:R0:W-:Y:S04]  /*40730*/  STL.64 [R1+0x2ea0], R26 ;  /* 0x002ea01a01007387 */ /* 0x0101e80000100a00 */
[----:B------:R-:W3:Y:S04]  /*40740*/  LDL.LU R24, [R1+0x4c0] ;  /* 0x0004c00001187983 */ /* 0x000ee80000300800 */
[----:B------:R-:W3:Y:S04]  /*40750*/  LDL.LU R25, [R1+0x4c4] ;  /* 0x0004c40001197983 */ /* 0x000ee80000300800 */
[----:B0-----:R-:W3:Y:S04]  /*40760*/  LDL.LU R26, [R1+0x4c8] ;  /* 0x0004c800011a7983 */ /* 0x001ee80000300800 */
        /* <DEDUP_REMOVED lines=11> */
[----:B---3--:R-:W-:Y:S01]  /*40820*/  HMMA.16816.F32 R24, R4, R14, R24 ;  /* 0x0000000e0418723c */ /* 0x008fe20000001818 */
[----:B------:R-:W-:-:S05]  /*40830*/  IMAD.MOV.U32 R16, RZ, RZ, R28 ;  /* 0x000000ffff107224 */ /* 0x000fca00078e001c */
[----:B------:R-:W-:Y:S01]  /*40840*/  IMAD.MOV.U32 R3, RZ, RZ, R15 ;  /* 0x000000ffff037224 */ /* 0x000fe200078e000f */
[----:B----4-:R-:W-:Y:S04]  /*40850*/  STL.64 [R1+0x2e90], R22 ;  /* 0x002e901601007387 */ /* 0x010fe80000100a00 */
[----:B--2---:R0:W-:Y:S04]  /*40860*/  STL.64 [R1+0x2e88], R20 ;  /* 0x002e881401007387 */ /* 0x0041e80000100a00 */
[----:B0-----:R-:W2:Y:S04]  /*40870*/  LDL.LU R20, [R1+0x490] ;  /* 0x0004900001147983 */ /* 0x001ea80000300800 */
[----:B------:R-:W2:Y:S04]  /*40880*/  LDL.LU R21, [R1+0x494] ;  /* 0x0004940001157983 */ /* 0x000ea80000300800 */
[----:B------:R-:W2:Y:S04]  /*40890*/  LDL.LU R22, [R1+0x498] ;  /* 0x0004980001167983 */ /* 0x000ea80000300800 */
[----:B------:R-:W2:Y:S04]  /*408a0*/  LDL.LU R23, [R1+0x49c] ;  /* 0x00049c0001177983 */ /* 0x000ea80000300800 */
[----:B------:R-:W3:Y:S04]  /*408b0*/  LDL.LU R28, [R1+0x2ea8] ;  /* 0x002ea800011c7983 */ /* 0x000ee80000300800 */
[----:B------:R-:W4:Y:S04]  /*408c0*/  LDL.LU R17, [R1+0x3f4] ;  /* 0x0003f40001117983 */ /* 0x000f280000300800 */
[----:B------:R-:W4:Y:S04]  /*408d0*/  LDL.LU R18, [R1+0x3f8] ;  /* 0x0003f80001127983 */ /* 0x000f280000300800 */
[----:B------:R-:W4:Y:S04]  /*408e0*/  LDL.LU R19, [R1+0x3fc] ;  /* 0x0003fc0001137983 */ /* 0x000f280000300800 */
[----:B-1----:R0:W-:Y:S04]  /*408f0*/  STL.64 [R1+0x2d60], R10 ;  /* 0x002d600a01007387 */ /* 0x0021e80000100a00 */
[----:B------:R-:W-:Y:S04]  /*40900*/  STL.64 [R1+0x2d58], R8 ;  /* 0x002d580801007387 */ /* 0x000fe80000100a00 */
[----:B0-----:R-:W4:Y:S04]  /*40910*/  LDL R10, [R1+0x128] ;  /* 0x00012800010a7983 */ /* 0x001f280000100800 */
[----:B------:R0:W-:Y:S04]  /*40920*/  STL.64 [R1+0x2d0], R24 ;  /* 0x0002d01801007387 */ /* 0x0001e80000100a00 */
[----:B------:R1:W-:Y:S01]  /*40930*/  STL.64 [R1+0x2d8], R26 ;  /* 0x0002d81a01007387 */ /* 0x0003e20000100a00 */
[----:B0-----:R-:W-:-:S03]  /*40940*/  IMAD.MOV.U32 R24, RZ, RZ, R14 ;  /* 0x000000ffff187224 */ /* 0x001fc600078e000e */
[----:B-1----:R-:W4:Y:S04]  /*40950*/  LDL.LU.64 R26, [R1+0x2ea0] ;  /* 0x002ea000011a7983 */ /* 0x002f280000300a00 */
[----:B------:R-:W2:Y:S01]  /*40960*/  LDL.LU.64 R14, [R1+0x2e98] ;  /* 0x002e9800010e7983 */ /* 0x000ea20000300a00 */
[----:B---3--:R-:W-:Y:S01]  /*40970*/  IMAD.MOV.U32 R11, RZ, RZ, R28 ;  /* 0x000000ffff0b7224 */ /* 0x008fe200078e001c */
        /* <DEDUP_REMOVED lines=16> */
[----:B------:R-:W4:Y:S02]  /*40a80*/  LDL.LU.64 R12, [R1+0x2e60] ;  /* 0x002e6000010c7983 */ /* 0x000f240000300a00 */
[----:B----4-:R-:W-:-:S15]  /*40a90*/  HMMA.16816.F32 R12, R4, R10, R12 ;  /* 0x0000000a040c723c */ /* 0x010fde000000180c */
[----:B------:R-:W-:-:S08]  /*40aa0*/  NOP ;  /* 0x0000000000007918 */ /* 0x000fd00000000000 */
[----:B------:R-:W-:Y:S04]  /*40ab0*/  STL.64 [R1+0x450], R12 ;  /* 0x0004500c01007387 */ /* 0x000fe80000100a00 */
[----:B------:R0:W-:Y:S04]  /*40ac0*/  STL.64 [R1+0x458], R14 ;  /* 0x0004580e01007387 */ /* 0x0001e80000100a00 */
[----:B0-----:R-:W3:Y:S04]  /*40ad0*/  LDL.LU.64 R14, [R1+0x2e58] ;  /* 0x002e5800010e7983 */ /* 0x001ee80000300a00 */
[----:B------:R0:W-:Y:S04]  /*40ae0*/  STL.64 [R1+0x2df8], R10 ;  /* 0x002df80a01007387 */ /* 0x0001e80000100a00 */
[----:B------:R-:W3:Y:S04]  /*40af0*/  LDL.LU R8, [R1+0x420] ;  /* 0x0004200001087983 */ /* 0x000ee80000300800 */
[----:B------:R-:W3:Y:S04]  /*40b00*/  LDL.LU R9, [R1+0x424] ;  /* 0x0004240001097983 */ /* 0x000ee80000300800 */
[----:B0-----:R-:W3:Y:S04]  /*40b10*/  LDL.LU R10, [R1+0x428] ;  /* 0x00042800010a7983 */ /* 0x001ee80000300800 */
[----:B------:R-:W3:Y:S04]  /*40b20*/  LDL.LU R11, [R1+0x42c] ;  /* 0x00042c00010b7983 */ /* 0x000ee80000300800 */
[----:B------:R-:W4:Y:S01]  /*40b30*/  LDL.LU R12, [R1+0x3c0] ;  /* 0x0003c000010c7983 */ /* 0x000f220000300800 */
[----:B---3--:R-:W-:-:S15]  /*40b40*/  HMMA.16816.F32 R8, R4, R14, R8 ;  /* 0x0000000e0408723c */ /* 0x008fde0000001808 */
[----:B------:R-:W-:-:S08]  /*40b50*/  NOP ;  /* 0x0000000000007918 */ /* 0x000fd00000000000 */
[----:B------:R0:W-:Y:S04]  /*40b60*/  STL.64 [R1+0x440], R8 ;  /* 0x0004400801007387 */ /* 0x0001e80000100a00 */
[----:B------:R1:W-:Y:S04]  /*40b70*/  STL.64 [R1+0x448], R10 ;  /* 0x0004480a01007387 */ /* 0x0003e80000100a00 */
[----:B------:R-:W4:Y:S04]  /*40b80*/  LDL.LU R13, [R1+0x3c4] ;  /* 0x0003c400010d7983 */ /* 0x000f280000300800 */
[----:B------:R-:W4:Y:S04]  /*40b90*/  LDL.LU R14, [R1+0x3c8] ;  /* 0x0003c800010e7983 */ /* 0x000f280000300800 */
[----:B------:R-:W4:Y:S04]  /*40ba0*/  LDL.LU R15, [R1+0x3cc] ;  /* 0x0003cc00010f7983 */ /* 0x000f280000300800 */
[----:B0-----:R-:W3:Y:S04]  /*40bb0*/  LDL.LU R8, [R1+0x380] ;  /* 0x0003800001087983 */ /* 0x001ee80000300800 */
[----:B------:R-:W3:Y:S04]  /*40bc0*/  LDL.LU R9, [R1+0x384] ;  /* 0x0003840001097983 */ /* 0x000ee80000300800 */
[----:B-1----:R-:W2:Y:S04]  /*40bd0*/  LDL.LU R10, [R1+0x388] ;  /* 0x00038800010a7983 */ /* 0x002ea80000300800 */
[----:B------:R-:W2:Y:S04]  /*40be0*/  LDL.LU R11, [R1+0x38c] ;  /* 0x00038c00010b7983 */ /* 0x000ea80000300800 */
[----:B--2---:R0:W-:Y:S04]  /*40bf0*/  STL.64 [R1+0x2e08], R10 ;  /* 0x002e080a01007387 */ /* 0x0041e80000100a00 */
[----:B---3--:R-:W-:Y:S01]  /*40c00*/  STL.64 [R1+0x2e00], R8 ;  /* 0x002e000801007387 */ /* 0x008fe20000100a00 */
[----:B0-----:R-:W-:-:S02]  /*40c10*/  IMAD.MOV.U32 R10, RZ, RZ, R28 ;  /* 0x000000ffff0a7224 */ /* 0x001fc400078e001c */
[----:B------:R-:W-:-:S05]  /*40c20*/  IMAD.MOV.U32 R11, RZ, RZ, R25 ;  /* 0x000000ffff0b7224 */ /* 0x000fca00078e0019 */
[----:B------:R0:W-:Y:S02]  /*40c30*/  STL.64 [R1+0x2e18], R10 ;  /* 0x002e180a01007387 */ /* 0x0001e40000100a00 */
[----:B0-----:R-:W-:Y:S02]  /*40c40*/  IMAD.MOV.U32 R10, RZ, RZ, R24 ;  /* 0x000000ffff0a7224 */ /* 0x001fe400078e0018 */
[----:B------:R-:W-:Y:S01]  /*40c50*/  HMMA.16816.F32 R24, R4, R26, R20 ;  /* 0x0000001a0418723c */ /* 0x000fe20000001814 */
[----:B------:R-:W2:-:S15]  /*40c60*/  LDL.LU.64 R22, [R1+0x2e50] ;  /* 0x002e500001167983 */ /* 0x000e9e0000300a00 */
[----:B------:R-:W-:-:S07]  /*40c70*/  NOP ;  /* 0x0000000000007918 */ /* 0x000fce0000000000 */
[----:B------:R-:W-:Y:S04]  /*40c80*/  STL.64 [R1+0x430], R24 ;  /* 0x0004301801007387 */ /* 0x000fe80000100a00 */
[----:B------:R0:W-:Y:S01]  /*40c90*/  STL [R1+0x438], R26 ;  /* 0x0004381a01007387 */ /* 0x0001e20000100800 */
[----:B------:R-:W-:-:S03]  /*40ca0*/  IMAD.MOV.U32 R28, RZ, RZ, R27 ;  /* 0x000000ffff1c7224 */ /* 0x000fc600078e001b */
[----:B0-----:R-:W3:Y:S04]  /*40cb0*/  LDL.LU.64 R26, [R1+0x2e48] ;  /* 0x002e4800011a7983 */ /* 0x001ee80000300a00 */
[----:B------:R-:W-:Y:S01]  /*40cc0*/  STL [R1+0x2aa0], R28 ;  /* 0x002aa01c01007387 */ /* 0x000fe20000100800 */
        /* <DEDUP_REMOVED lines=9> */
[----:B---3--:R0:W-:Y:S01]  /*40d60*/  STL.64 [R1+0x2e20], R24 ;  /* 0x002e201801007387 */ /* 0x0081e20000100a00 */
[----:B--2---:R-:W-:-:S03]  /*40d70*/  IMAD.MOV.U32 R26, RZ, RZ, R23 ;  /* 0x000000ffff1a7224 */ /* 0x004fc600078e0017 */
[----:B0-----:R-:W2:Y:S01]  /*40d80*/  LDL.LU R24, [R1+0x3b0] ;  /* 0x0003b00001187983 */ /* 0x001ea20000300800 */
[----:B------:R-:W-:-:S03]  /*40d90*/  IMAD.MOV.U32 R25, RZ, RZ, R22 ;  /* 0x000000ffff197224 */ /* 0x000fc600078e0016 */
[----:B------:R-:W3:Y:S04]  /*40da0*/  LDL.LU R22, [R1+0x2e44] ;  /* 0x002e440001167983 */ /* 0x000ee80000300800 */
[----:B------:R-:W3:Y:S04]  /*40db0*/  LDL.LU R23, [R1+0x2e40] ;  /* 0x002e400001177983 */ /* 0x000ee80000300800 */
[----:B------:R-:W2:Y:S04]  /*40dc0*/  LDL.LU R27, [R1+0x3bc] ;  /* 0x0003bc00011b7983 */ /* 0x000ea80000300800 */
[----:B------:R-:W4:Y:S04]  /*40dd0*/  LDL.LU R16, [R1+0x360] ;  /* 0x0003600001107983 */ /* 0x000f280000300800 */
[----:B------:R-:W4:Y:S04]  /*40de0*/  LDL.LU R17, [R1+0x364] ;  /* 0x0003640001117983 */ /* 0x000f280000300800 */
[----:B------:R-:W4:Y:S04]  /*40df0*/  LDL.LU R18, [R1+0x368] ;  /* 0x0003680001127983 */ /* 0x000f280000300800 */
[----:B------:R-:W4:Y:S01]  /*40e00*/  LDL.LU R19, [R1+0x36c] ;  /* 0x00036c0001137983 */ /* 0x000f220000300800 */
[----:B---3--:R-:W-:Y:S03]  /*40e10*/  HMMA.16816.F32 R4, R4, R22, R12 ;  /* 0x000000160404723c */ /* 0x008fe6000000180c */
[----:B------:R-:W2:Y:S04]  /*40e20*/  LDL.LU.64 R14, [R1+0x2e38] ;  /* 0x002e3800010e7983 */ /* 0x000ea80000300a00 */
[----:B------:R-:W2:-:S15]  /*40e30*/  LDL.LU.64 R12, [R1+0x2e30] ;  /* 0x002e3000010c7983 */ /* 0x000e9e0000300a00 */
[----:B------:R-:W-:-:S01]  /*40e40*/  NOP ;  /* 0x0000000000007918 */ /* 0x000fc20000000000 */
[----:B------:R-:W-:Y:S04]  /*40e50*/  STL.64 [R1+0x3d0], R4 ;  /* 0x0003d00401007387 */ /* 0x000fe80000100a00 */
[----:B------:R-:W-:Y:S01]  /*40e60*/  STL [R1+0x3d8], R6 ;  /* 0x0003d80601007387 */ /* 0x000fe20000100800 */
[----:B------:R-:W-:-:S03]  /*40e70*/  IMAD.MOV.U32 R28, RZ, RZ, R7 ;  /* 0x000000ffff1c7224 */ /* 0x000fc600078e0007 */
[----:B------:R0:W-:Y:S04]  /*40e80*/  STL.64 [R1+0x2de8], R22 ;  /* 0x002de81601007387 */ /* 0x0001e80000100a00 */
[----:B------:R-:W3:Y:S04]  /*40e90*/  LDL.LU R20, [R1+0x370] ;  /* 0x0003700001147983 */ /* 0x000ee80000300800 */
[----:B------:R-:W3:Y:S04]  /*40ea0*/  LDL.LU R21, [R1+0x374] ;  /* 0x0003740001157983 */ /* 0x000ee80000300800 */
[----:B0-----:R-:W3:Y:S04]  /*40eb0*/  LDL.LU R22, [R1+0x378] ;  /* 0x0003780001167983 */ /* 0x001ee80000300800 */
[----:B------:R0:W-:Y:S04]  /*40ec0*/  STL [R1+0x2aa4], R28 ;  /* 0x002aa41c01007387 */ /* 0x0001e80000100800 */
[----:B0-----:R-:W4:Y:S01]  /*40ed0*/  LDL R28, [R1+0x1fe8] ;  /* 0x001fe800011c7983 */ /* 0x001f220000100800 */
[----:B------:R-:W-:-:S07]  /*40ee0*/  IMAD.MOV.U32 R11, RZ, RZ, R3 ;  /* 0x000000ffff0b7224 */ /* 0x000fce00078e0003 */
[C---:B--2---:R-:W-:Y:S01]  /*40ef0*/  HMMA.16816.F32 R8, R12.reuse, R10, R24 ;  /* 0x0000000a0c08723c */ /* 0x044fe20000001818 */
[----:B----4-:R-:W0:Y:S04]  /*40f00*/  LDSM.16.MT88.4 R4, [R28+UR4+0xa000] ;  /* 0x00a000041c04783b */ /* 0x010e280008004200 */
[----:B0-----:R0:W-:Y:S04]  /*40f10*/  STL.64 [R1+0x2cf8], R6 ;  /* 0x002cf80601007387 */ /* 0x0011e80000100a00 */
[----:B------:R-:W-:Y:S04]  /*40f20*/  STL.64 [R1+0x2cf0], R4 ;  /* 0x002cf00401007387 */ /* 0x000fe80000100a00 */
[----:B0-----:R-:W2:Y:S04]  /*40f30*/  LDL.64 R6, [R1+0xf8] ;  /* 0x0000f80001067983 */ /* 0x001ea80000100a00 */
[----:B------:R-:W4:Y:S04]  /*40f40*/  LDL.LU.64 R26, [R1+0x2e28] ;  /* 0x002e2800011a7983 */ /* 0x000f280000300a00 */
[----:B------:R-:W4:Y:S04]  /*40f50*/  LDL.LU.64 R24, [R1+0x2e20] ;  /* 0x002e200001187983 */ /* 0x000f280000300a00 */
[----:B------:R-:W-:Y:S04]  /*40f60*/  STL.64 [R1+0x3c0], R8 ;  /* 0x0003c00801007387 */ /* 0x000fe80000100a00 */
[----:B------:R0:W-:Y:S04]  /*40f70*/  STL.64 [R1+0x3c8], R10 ;  /* 0x0003c80a01007387 */ /* 0x0001e80000100a00 */
[----:B0-----:R-:W4:Y:S02]  /*40f80*/  LDL.LU.64 R10, [R1+0x2e18] ;  /* 0x002e1800010a7983 */ /* 0x001f240000300a00 */
[----:B----4-:R-:W-:Y:S02]  /*40f90*/  HMMA.16816.F32 R8, R12, R10, R24 ;  /* 0x0000000a0c08723c */ /* 0x010fe40000001818 */
[----:B------:R-:W4:-:S15]  /*40fa0*/  LDL.LU.64 R26, [R1+0x2e10] ;  /* 0x002e1000011a7983 */ /* 0x000f1e0000300a00 */
[----:B------:R-:W-:-:S06]  /*40fb0*/  NOP ;  /* 0x0000000000007918 */ /* 0x000fcc0000000000 */
[----:B------:R0:W-:Y:S01]  /*40fc0*/  STL.64 [R1+0x3b8], R10 ;  /* 0x0003b80a01007387 */ /* 0x0001e20000100a00 */
[----:B------:R-:W-:Y:S02]  /*40fd0*/  IMAD.MOV.U32 R24, RZ, RZ, R8 ;  /* 0x000000ffff187224 */ /* 0x000fe400078e0008 */
[----:B------:R-:W-:Y:S01]  /*40fe0*/  IMAD.MOV.U32 R25, RZ, RZ, R9 ;  /* 0x000000ffff197224 */ /* 0x000fe200078e0009 */
[----:B0-----:R-:W3:Y:S04]  /*40ff0*/  LDL.LU.64 R10, [R1+0x2e08] ;  /* 0x002e0800010a7983 */ /* 0x001ee80000300a00 */
[----:B------:R-:W3:Y:S04]  /*41000*/  LDL.LU.64 R8, [R1+0x2e00] ;  /* 0x002e000001087983 */ /* 0x000ee80000300a00 */
[----:B------:R-:W-:Y:S04]  /*41010*/  STL [R1+0x2b50], R25 ;  /* 0x002b501901007387 */ /* 0x000fe80000100800 */
[----:B------:R-:W-:Y:S04]  /*41020*/  STL [R1+0x2b38], R24 ;  /* 0x002b381801007387 */ /* 0x000fe80000100800 */
[----:B----4-:R0:W-:Y:S02]  /*41030*/  STL.64 [R1+0x2df0], R26 ;  /* 0x002df01a01007387 */ /* 0x0101e40000100a00 */
[----:B0-----:R-:W-:-:S02]  /*41040*/  IMAD.MOV.U32 R26, RZ, RZ, R2 ;  /* 0x000000ffff1a7224 */ /* 0x001fc400078e0002 */
[----:B------:R-:W-:-:S07]  /*41050*/  IMAD.MOV.U32 R27, RZ, RZ, R0 ;  /* 0x000000ffff1b7224 */ /* 0x000fce00078e0000 */
[----:B---3--:R-:W-:Y:S01]  /*41060*/  HMMA.16816.F32 R24, R12, R26, R8 ;  /* 0x0000001a0c18723c */ /* 0x008fe20000001808 */
[----:B------:R-:W3:Y:S01]  /*41070*/  LDL.LU.64 R10, [R1+0x2df8] ;  /* 0x002df800010a7983 */ /* 0x000ee20000300a00 */
[----:B------:R-:W-:-:S15]  /*41080*/  IMAD.MOV.U32 R23, RZ, RZ, R29 ;  /* 0x000000ffff177224 */ /* 0x000fde00078e001d */
[----:B------:R-:W-:-:S07]  /*41090*/  NOP ;  /* 0x0000000000007918 */ /* 0x000fce0000000000 */
[----:B------:R-:W-:Y:S01]  /*410a0*/  IMAD.MOV.U32 R29, RZ, RZ, R27 ;  /* 0x000000ffff1d7224 */ /* 0x000fe200078e001b */
[----:B------:R0:W-:Y:S04]  /*410b0*/  STL.64 [R1+0x3a0], R24 ;  /* 0x0003a01801007387 */ /* 0x0001e80000100a00 */
[----:B------:R1:W-:Y:S04]  /*410c0*/  STL [R1+0x3a8], R26 ;  /* 0x0003a81a01007387 */ /* 0x0003e80000100800 */
[----:B------:R-:W-:Y:S04]  /*410d0*/  STL [R1+0x29f8], R29 ;  /* 0x0029f81d01007387 */ /* 0x000fe80000100800 */
[----:B0-----:R-:W2:Y:S01]  /*410e0*/  LDL.LU R24, [R1+0x350] ;  /* 0x0003500001187983 */ /* 0x001ea20000300800 */
[----:B---3--:R-:W-:-:S15]  /*410f0*/  HMMA.16816.F32 R8, R12, R10, R20 ;  /* 0x0000000a0c08723c */ /* 0x008fde0000001814 */
[----:B------:R-:W-:-:S08]  /*41100*/  NOP ;  /* 0x0000000000007918 */ /* 0x000fd00000000000 */
[----:B------:R0:W-:Y:S04]  /*41110*/  STL.64 [R1+0x390], R8 ;  /* 0x0003900801007387 */ /* 0x0001e80000100a00 */
[----:B------:R3:W-:Y:S04]  /*41120*/  STL.64 [R1+0x398], R10 ;  /* 0x0003980a01007387 */ /* 0x0007e80000100a00 */
[----:B------:R-:W2:Y:S04]  /*41130*/  LDL.LU R25, [R1+0x354] ;  /* 0x0003540001197983 */ /* 0x000ea80000300800 */
[----:B-1----:R-:W2:Y:S04]  /*41140*/  LDL.LU R26, [R1+0x358] ;  /* 0x00035800011a7983 */ /* 0x002ea80000300800 */
[----:B------:R-:W2:Y:S04]  /*41150*/  LDL.LU R27, [R1+0x35c] ;  /* 0x00035c00011b7983 */ /* 0x000ea80000300800 */
[----:B0-----:R-:W4:Y:S04]  /*41160*/  LDL.LU R8, [R1+0x200] ;  /* 0x0002000001087983 */ /* 0x001f280000300800 */
[----:B------:R-:W4:Y:S04]  /*41170*/  LDL.LU R9, [R1+0x204] ;  /* 0x0002040001097983 */ /* 0x000f280000300800 */
[----:B---3--:R-:W3:Y:S04]  /*41180*/  LDL.LU R10, [R1+0x208] ;  /* 0x00020800010a7983 */ /* 0x008ee80000300800 */
[----:B------:R-:W3:Y:S04]  /*41190*/  LDL.LU R11, [R1+0x20c] ;  /* 0x00020c00010b7983 */ /* 0x000ee80000300800 */
[----:B---3--:R0:W-:Y:S04]  /*411a0*/  STL.64 [R1+0x2d80], R10 ;  /* 0x002d800a01007387 */ /* 0x0081e80000100a00 */
[----:B----4-:R1:W-:Y:S04]  /*411b0*/  STL.64 [R1+0x2d78], R8 ;  /* 0x002d780801007387 */ /* 0x0103e80000100a00 */
[----:B0-----:R-:W3:Y:S02]  /*411c0*/  LDL.64 R10, [R1+0x108] ;  /* 0x00010800010a7983 */ /* 0x001ee40000100a00 */
[----:B---3--:R-:W-:-:S15]  /*411d0*/  HMMA.16816.F32 R16, R12, R10, R16 ;  /* 0x0000000a0c10723c */ /* 0x008fde0000001810 */
[----:B------:R-:W-:-:S08]  /*411e0*/  NOP ;  /* 0x0000000000007918 */ /* 0x000fd00000000000 */
[----:B------:R-:W-:Y:S04]  /*411f0*/  STL.64 [R1+0x380], R16 ;  /* 0x0003801001007387 */ /* 0x000fe80000100a00 */
[----:B------:R-:W-:Y:S04]  /*41200*/  STL [R1+0x388], R18 ;  /* 0x0003881201007387 */ /* 0x000fe80000100800 */
[----:B------:R0:W-:Y:S04]  /*41210*/  STL.64 [R1+0x2d90], R10 ;  /* 0x002d900a01007387 */ /* 0x0001e80000100a00 */
[----:B-1----:R-:W3:Y:S04]  /*41220*/  LDL.LU R8, [R1+0x2b0] ;  /* 0x0002b00001087983 */ /* 0x002ee80000300800 */
[----:B------:R-:W3:Y:S04]  /*41230*/  LDL.LU R9, [R1+0x2b4] ;  /* 0x0002b40001097983 */ /* 0x000ee80000300800 */
[----:B0-----:R-:W4:Y:S04]  /*41240*/  LDL.LU R10, [R1+0x2b8] ;  /* 0x0002b800010a7983 */ /* 0x001f280000300800 */
[----:B------:R-:W4:Y:S04]  /*41250*/  LDL.LU R11, [R1+0x2bc] ;  /* 0x0002bc00010b7983 */ /* 0x000f280000300800 */
[----:B------:R-:W2:Y:S04]  /*41260*/  LDL.LU R20, [R1+0x330] ;  /* 0x0003300001147983 */ /* 0x000ea80000300800 */
[----:B------:R-:W2:Y:S04]  /*41270*/  LDL.LU R21, [R1+0x334] ;  /* 0x0003340001157983 */ /* 0x000ea80000300800 */
[----:B------:R-:W2:Y:S04]  /*41280*/  LDL.LU R22, [R1+0x338] ;  /* 0x0003380001167983 */ /* 0x000ea80000300800 */
[----:B------:R-:W2:Y:S04]  /*41290*/  LDL.LU R23, [R1+0x33c] ;  /* 0x00033c0001177983 */ /* 0x000ea80000300800 */
[----:B------:R-:W2:Y:S04]  /*412a0*/  LDL.LU R16, [R1+0x310] ;  /* 0x0003100001107983 */ /* 0x000ea80000300800 */
[----:B------:R-:W2:Y:S01]  /*412b0*/  LDL.LU R17, [R1+0x314] ;  /* 0x0003140001117983 */ /* 0x000ea20000300800 */
[----:B------:R-:W-:-:S03]  /*412c0*/  IMAD.MOV.U32 R29, RZ, RZ, R19 ;  /* 0x000000ffff1d7224 */ /* 0x000fc600078e0013 */
[----:B------:R-:W2:Y:S04]  /*412d0*/  LDL.LU R18, [R1+0x318] ;  /* 0x0003180001127983 */ /* 0x000ea80000300800 */
[----:B------:R-:W2:Y:S04]  /*412e0*/  LDL.LU R19, [R1+0x31c] ;  /* 0x00031c0001137983 */ /* 0x000ea80000300800 */
[----:B----4-:R0:W-:Y:S04]  /*412f0*/  STL.64 [R1+0x2da0], R10 ;  /* 0x002da00a01007387 */ /* 0x0101e80000100a00 */
[----:B---3--:R-:W-:Y:S04]  /*41300*/  STL.64 [R1+0x2d98], R8 ;  /* 0x002d980801007387 */ /* 0x008fe80000100a00 */
[----:B0-----:R-:W3:Y:S01]  /*41310*/  LDL.64 R10, [R1+0x138] ;  /* 0x00013800010a7983 */ /* 0x001ee20000100a00 */
[C---:B--2---:R-:W-:Y:S03]  /*41320*/  HMMA.16816.F32 R24, R12.reuse, R6, R24 ;  /* 0x000000060c18723c */ /* 0x044fe60000001818 */
[----:B---3--:R0:W-:Y:S04]  /*41330*/  STL.64 [R1+0x2db8], R10 ;  /* 0x002db80a01007387 */ /* 0x0081e80000100a00 */
[----:B0-----:R-:W2:Y:S04]  /*41340*/  LDL.64 R10, [R1+0x148] ;  /* 0x00014800010a7983 */ /* 0x001ea80000100a00 */
[----:B--2---:R0:W-:Y:S04]  /*41350*/  STL.64 [R1+0x2dd0], R10 ;  /* 0x002dd00a01007387 */ /* 0x0041e80000100a00 */
[----:B------:R-:W2:Y:S04]  /*41360*/  LDL.LU R8, [R1+0x300] ;  /* 0x0003000001087983 */ /* 0x000ea80000300800 */
[----:B------:R-:W2:Y:S04]  /*41370*/  LDL.LU R9, [R1+0x304] ;  /* 0x0003040001097983 */ /* 0x000ea80000300800 */
[----:B0-----:R-:W2:Y:S04]  /*41380*/  LDL.LU R10, [R1+0x308] ;  /* 0x00030800010a7983 */ /* 0x001ea80000300800 */
[----:B------:R-:W2:Y:S04]  /*41390*/  LDL.LU R11, [R1+0x30c] ;  /* 0x00030c00010b7983 */ /* 0x000ea80000300800 */
[----:B------:R-:W-:Y:S04]  /*413a0*/  STL [R1+0x2aa8], R29 ;  /* 0x002aa81d01007387 */ /* 0x000fe80000100800 */
[----:B------:R-:W-:Y:S04]  /*413b0*/  STL.64 [R1+0x410], R24 ;  /* 0x0004101801007387 */ /* 0x000fe80000100a00 */
[----:B------:R0:W-:Y:S04]  /*413c0*/  STL.64 [R1+0x418], R26 ;  /* 0x0004181a01007387 */ /* 0x0001e80000100a00 */
[----:B0-----:R-:W3:Y:S04]  /*413d0*/  LDL.LU.64 R26, [R1+0x2df0] ;  /* 0x002df000011a7983 */ /* 0x001ee80000300a00 */
        /* <DEDUP_REMOVED lines=11> */
[C---:B---3--:R-:W-:Y:S03]  /*41490*/  HMMA.16816.F32 R20, R12.reuse, R26, R20 ;  /* 0x0000001a0c14723c */ /* 0x048fe60000001814 */
[----:B----4-:R-:W-:Y:S04]  /*414a0*/  STL.64 [R1+0x2dc8], R6 ;  /* 0x002dc80601007387 */ /* 0x010fe80000100a00 */
        /* <DEDUP_REMOVED lines=8> */
[----:B------:R-:W-:Y:S01]  /*41530*/  STL [R1+0x2d74], R27 ;  /* 0x002d741b01007387 */ /* 0x000fe20000100800 */
[----:B---3--:R-:W-:Y:S03]  /*41540*/  HMMA.16816.F32 R12, R12, R22, R16 ;  /* 0x000000160c0c723c */ /* 0x008fe60000001810 */
[----:B------:R-:W3:Y:S04]  /*41550*/  LDL.LU.64 R18, [R1+0x2de0] ;  /* 0x002de00001127983 */ /* 0x000ee80000300a00 */
[----:B------:R-:W3:Y:S04]  /*41560*/  LDL.LU.64 R16, [R1+0x2dd8] ;  /* 0x002dd80001107983 */ /* 0x000ee80000300a00 */
[----:B------:R0:W-:Y:S04]  /*41570*/  STL.64 [R1+0x2d68], R22 ;  /* 0x002d681601007387 */ /* 0x0001e80000100a00 */
[----:B0-----:R-:W4:Y:S08]  /*41580*/  LDL.64 R22, [R1+0x128] ;  /* 0x0001280001167983 */ /* 0x001f300000100a00 */
[----:B------:R-:W-:Y:S04]  /*41590*/  STL.64 [R1+0x370], R12 ;  /* 0x0003700c01007387 */ /* 0x000fe80000100a00 */
[----:B------:R-:W-:Y:S04]  /*415a0*/  STL.64 [R1+0x378], R14 ;  /* 0x0003780e01007387 */ /* 0x000fe80000100a00 */
[----:B------:R-:W0:Y:S04]  /*415b0*/  LDSM.16.MT88.4 R12, [R28+UR4+0xa080] ;  /* 0x00a080041c0c783b */ /* 0x000e280008004200 */
[----:B0-----:R0:W-:Y:S04]  /*415c0*/  STL.64 [R1+0x2c70], R14 ;  /* 0x002c700e01007387 */ /* 0x0011e80000100a00 */
[----:B------:R-:W-:Y:S04]  /*415d0*/  STL.64 [R1+0x2c68], R12 ;  /* 0x002c680c01007387 */ /* 0x000fe80000100a00 */
        /* <DEDUP_REMOVED lines=27> */
[----:B0-----:R-:W2:Y:S04]  /*41790*/  LDL.LU.64 R10, [R1+0x2d90] ;  /* 0x002d9000010a7983 */ /* 0x001ea80000300a00 */
[----:B------:R-:W3:Y:S01]  /*417a0*/  LDL.LU R20, [R1+0x1f0] ;  /* 0x0001f00001147983 */ /* 0x000ee20000300800 */
[----:B------:R-:W-:-:S03]  /*417b0*/  IMAD.MOV.U32 R27, RZ, RZ, R22 ;  /* 0x000000ffff1b7224 */ /* 0x000fc600078e0016 */
[----:B------:R-:W3:Y:S01]  /*417c0*/  LDL.LU R21, [R1+0x1f4] ;  /* 0x0001f40001157983 */ /* 0x000ee20000300800 */
[----:B------:R-:W-:-:S03]  /*417d0*/  IMAD.MOV.U32 R2, RZ, RZ, R23 ;  /* 0x000000ffff027224 */ /* 0x000fc600078e0017 */
[----:B------:R-:W3:Y:S04]  /*417e0*/  LDL.LU R22, [R1+0x1f8] ;  /* 0x0001f80001167983 */ /* 0x000ee80000300800 */
[----:B------:R-:W3:Y:S04]  /*417f0*/  LDL.LU R23, [R1+0x1fc] ;  /* 0x0001fc0001177983 */ /* 0x000ee80000300800 */
[----:B------:R-:W4:Y:S01]  /*41800*/  LDL R24, [R1+0x654] ;  /* 0x0006540001187983 */ /* 0x000f220000100800 */
        /* <DEDUP_REMOVED lines=9> */
[----:B------:R0:W-:Y:S04]  /*418a0*/  STL.64 [R1+0x2d00], R6 ;  /* 0x002d000601007387 */ /* 0x0001e80000100a00 */
[----:B------:R-:W2:-:S13]  /*418b0*/  LDL.LU R4, [R1+0x190] ;  /* 0x0001900001047983 */ /* 0x000e9a0000300800 */
[----:B------:R1:W-:Y:S04]  /*418c0*/  STL.64 [R1+0x400], R8 ;  /* 0x0004000801007387 */ /* 0x0003e80000100a00 */
[----:B------:R3:W-:Y:S04]  /*418d0*/  STL.64 [R1+0x408], R10 ;  /* 0x0004080a01007387 */ /* 0x0007e80000100a00 */
[----:B------:R-:W2:Y:S04]  /*418e0*/  LDL.LU R5, [R1+0x194] ;  /* 0x0001940001057983 */ /* 0x000ea80000300800 */
[----:B0-----:R-:W4:Y:S04]  /*418f0*/  LDL.LU R6, [R1+0x198] ;  /* 0x0001980001067983 */ /* 0x001f280000300800 */
[----:B------:R-:W4:Y:S04]  /*41900*/  LDL.LU R7, [R1+0x19c] ;  /* 0x00019c0001077983 */ /* 0x000f280000300800 */
[----:B-1----:R-:W2:Y:S04]  /*41910*/  LDL.LU R8, [R1+0x50] ;  /* 0x0000500001087983 */ /* 0x002ea80000300800 */
[----:B------:R-:W2:Y:S04]  /*41920*/  LDL.LU R9, [R1+0x54] ;  /* 0x0000540001097983 */ /* 0x000ea80000300800 */
[----:B---3--:R-:W3:Y:S04]  /*41930*/  LDL.LU R10, [R1+0x58] ;  /* 0x00005800010a7983 */ /* 0x008ee80000300800 */
[----:B------:R-:W3:Y:S04]  /*41940*/  LDL.LU R11, [R1+0x5c] ;  /* 0x00005c00010b7983 */ /* 0x000ee80000300800 */
[----:B----4-:R0:W-:Y:S04]  /*41950*/  STL.64 [R1+0x2d10], R6 ;  /* 0x002d100601007387 */ /* 0x0101e80000100a00 */
[----:B--2---:R1:W-:Y:S01]  /*41960*/  STL.64 [R1+0x2d08], R4 ;  /* 0x002d080401007387 */ /* 0x0043e20000100a00 */
[----:B0-----:R-:W-:-:S03]  /*41970*/  IMAD.MOV.U32 R6, RZ, RZ, R27 ;  /* 0x000000ffff067224 */ /* 0x001fc600078e001b */
[----:B------:R-:W2:Y:S01]  /*41980*/  LDL.LU R27, [R1+0x2d74] ;  /* 0x002d7400011b7983 */ /* 0x000ea20000300800 */
[----:B------:R-:W-:-:S03]  /*41990*/  IMAD.MOV.U32 R7, RZ, RZ, R2 ;  /* 0x000000ffff077224 */ /* 0x000fc600078e0002 */
[----:B------:R-:W4:Y:S04]  /*419a0*/  LDL.LU R2, [R1+0x2d70] ;  /* 0x002d700001027983 */ /* 0x000f280000300800 */
[----:B------:R0:W-:Y:S04]  /*419b0*/  STL.64 [R1+0x2d28], R6 ;  /* 0x002d280601007387 */ /* 0x0001e80000100a00 */
[----:B-1----:R-:W3:Y:S04]  /*419c0*/  LDL.LU R4, [R1+0x20] ;  /* 0x0000200001047983 */ /* 0x002ee80000300800 */
[----:B------:R-:W3:Y:S04]  /*419d0*/  LDL.LU R5, [R1+0x24] ;  /* 0x0000240001057983 */ /* 0x000ee80000300800 */
[----:B0-----:R-:W4:Y:S04]  /*419e0*/  LDL.LU R6, [R1+0x28] ;  /* 0x0000280001067983 */ /* 0x001f280000300800 */
[----:B------:R-:W4:Y:S01]  /*419f0*/  LDL.LU R7, [R1+0x2c] ;  /* 0x00002c0001077983 */ /* 0x000f220000300800 */
[----:B--2---:R-:W-:Y:S03]  /*41a00*/  HMMA.16816.F32 R20, R16, R26, R20 ;  /* 0x0000001a1014723c */ /* 0x004fe60000001814 */
[----:B----4-:R0:W-:Y:S04]  /*41a10*/  STL.64 [R1+0x2d38], R6 ;  /* 0x002d380601007387 */ /* 0x0101e80000100a00 */
[----:B---3--:R1:W-:Y:S01]  /*41a20*/  STL.64 [R1+0x2d30], R4 ;  /* 0x002d300401007387 */ /* 0x0083e20000100a00 */
[----:B0-----:R-:W-:-:S02]  /*41a30*/  IMAD.MOV.U32 R6, RZ, RZ, R29 ;  /* 0x000000ffff067224 */ /* 0x001fc400078e001d */
[----:B------:R-:W-:-:S05]  /*41a40*/  IMAD.MOV.U32 R7, RZ, RZ, R25 ;  /* 0x000000ffff077224 */ /* 0x000fca00078e0019 */
[----:B------:R0:W-:Y:S04]  /*41a50*/  STL.64 [R1+0x2d50], R6 ;  /* 0x002d500601007387 */ /* 0x0001e80000100a00 */
[----:B-1----:R-:W2:Y:S04]  /*41a60*/  LDL.LU R4, [R1+0x40] ;  /* 0x0000400001047983 */ /* 0x002ea80000300800 */
[----:B------:R-:W2:Y:S04]  /*41a70*/  LDL.LU R5, [R1+0x44] ;  /* 0x0000440001057983 */ /* 0x000ea80000300800 */
[----:B0-----:R-:W2:Y:S04]  /*41a80*/  LDL.LU R6, [R1+0x48] ;  /* 0x0000480001067983 */ /* 0x001ea80000300800 */
[----:B------:R-:W2:Y:S04]  /*41a90*/  LDL.LU R7, [R1+0x4c] ;  /* 0x00004c0001077983 */ /* 0x000ea80000300800 */
[----:B------:R-:W-:Y:S04]  /*41aa0*/  STL.64 [R1+0x3f0], R20 ;  /* 0x0003f01401007387 */ /* 0x000fe80000100a00 */
[----:B------:R0:W-:Y:S04]  /*41ab0*/  STL.64 [R1+0x3f8], R22 ;  /* 0x0003f81601007387 */ /* 0x0001e80000100a00 */
[----:B0-----:R-:W3:Y:S04]  /*41ac0*/  LDL.LU.64 R22, [R1+0x2d68] ;  /* 0x002d680001167983 */ /* 0x001ee80000300a00 */
[----:B------:R-:W-:Y:S04]  /*41ad0*/  STL.64 [R1+0x2d20], R26 ;  /* 0x002d201a01007387 */ /* 0x000fe80000100a00 */
[----:B------:R0:W-:Y:S04]  /*41ae0*/  STL [R1+0x2d18], R24 ;  /* 0x002d181801007387 */ /* 0x0001e80000100800 */
[----:B0-----:R-:W4:Y:S04]  /*41af0*/  LDL.LU R24, [R1+0x1a0] ;  /* 0x0001a00001187983 */ /* 0x001f280000300800 */
[----:B------:R-:W4:Y:S04]  /*41b00*/  LDL.LU R25, [R1+0x1a4] ;  /* 0x0001a40001197983 */ /* 0x000f280000300800 */
[----:B------:R-:W2:Y:S04]  /*41b10*/  LDL.LU R26, [R1+0x1a8] ;  /* 0x0001a800011a7983 */ /* 0x000ea80000300800 */
        /* <DEDUP_REMOVED lines=10> */
[----:B------:R-:W-:Y:S04]  /*41bc0*/  STL.64 [R1+0x310], R16 ;  /* 0x0003101001007387 */ /* 0x000fe80000100a00 */
[----:B------:R-:W-:Y:S01]  /*41bd0*/  STL.64 [R1+0x318], R18 ;  /* 0x0003181201007387 */ /* 0x000fe20000100a00 */
[----:B---3--:R-:W-:-:S15]  /*41be0*/  HMMA.16816.F32 R4, R8, R14, R4 ;  /* 0x0000000e0804723c */ /* 0x008fde0000001804 */
[----:B------:R-:W-:-:S08]  /*41bf0*/  NOP ;  /* 0x0000000000007918 */ /* 0x000fd00000000000 */
[----:B------:R-:W-:Y:S04]  /*41c00*/  STL.64 [R1+0x300], R4 ;  /* 0x0003000401007387 */ /* 0x000fe80000100a00 */
[----:B------:R0:W-:Y:S04]  /*41c10*/  STL.64 [R1+0x308], R6 ;  /* 0x0003080601007387 */ /* 0x0001e80000100a00 */
[----:B0-----:R-:W2:Y:S01]  /*41c20*/  LDL.LU.64 R6, [R1+0x2d50] ;  /* 0x002d500001067983 */ /* 0x001ea20000300a00 */
[----:B------:R-:W-:Y:S02]  /*41c30*/  IMAD.MOV.U32 R19, RZ, RZ, R12 ;  /* 0x000000ffff137224 */ /* 0x000fe400078e000c */
[----:B------:R-:W-:Y:S01]  /*41c40*/  IMAD.MOV.U32 R18, RZ, RZ, R13 ;  /* 0x000000ffff127224 */ /* 0x000fe200078e000d */
[----:B------:R-:W3:Y:S01]  /*41c50*/  LDL.LU R12, [R1+0x170] ;  /* 0x00017000010c7983 */ /* 0x000ee20000300800 */
[----:B------:R-:W-:-:S03]  /*41c60*/  IMAD.MOV.U32 R21, RZ, RZ, R14 ;  /* 0x000000ffff157224 */ /* 0x000fc600078e000e */
[----:B------:R-:W3:Y:S01]  /*41c70*/  LDL.LU R13, [R1+0x174] ;  /* 0x00017400010d7983 */ /* 0x000ee20000300800 */
[----:B------:R-:W-:-:S03]  /*41c80*/  IMAD.MOV.U32 R20, RZ, RZ, R15 ;  /* 0x000000ffff147224 */ /* 0x000fc600078e000f */
        /* <DEDUP_REMOVED lines=8> */
[----:B0-----:R-:W4:Y:S04]  /*41d10*/  LDL.LU.64 R6, [R1+0x2d38] ;  /* 0x002d380001067983 */ /* 0x001f280000300a00 */
[----:B------:R-:W4:Y:S02]  /*41d20*/  LDL.LU.64 R4, [R1+0x2d30] ;  /* 0x002d300001047983 */ /* 0x000f240000300a00 */
[----:B----4-:R-:W-:Y:S02]  /*41d30*/  HMMA.16816.F32 R16, R8, R18, R4 ;  /* 0x000000120810723c */ /* 0x010fe40000001804 */
[----:B------:R-:W2:-:S15]  /*41d40*/  LDL.LU.64 R6, [R1+0x2d28] ;  /* 0x002d280001067983 */ /* 0x000e9e0000300a00 */
[----:B------:R-:W-:-:S06]  /*41d50*/  NOP ;  /* 0x0000000000007918 */ /* 0x000fcc0000000000 */
[----:B------:R-:W-:Y:S04]  /*41d60*/  STL.64 [R1+0x2e0], R16 ;  /* 0x0002e01001007387 */ /* 0x000fe80000100a00 */
[----:B------:R-:W-:Y:S04]  /*41d70*/  STL.64 [R1+0x2e8], R18 ;  /* 0x0002e81201007387 */ /* 0x000fe80000100a00 */
[----:B------:R-:W0:Y:S04]  /*41d80*/  LDSM.16.MT88.4 R16, [R28+UR4+0xa100] ;  /* 0x00a100041c10783b */ /* 0x000e280008004200 */
[----:B0-----:R-:W-:Y:S04]  /*41d90*/  STL.64 [R1+0x2bc8], R18 ;  /* 0x002bc81201007387 */ /* 0x001fe80000100a00 */
[----:B------:R-:W-:Y:S01]  /*41da0*/  STL.64 [R1+0x2bc0], R16 ;  /* 0x002bc01001007387 */ /* 0x000fe20000100a00 */
[----:B--2---:R-:W-:Y:S03]  /*41db0*/  HMMA.16816.F32 R4, R8, R6, R24 ;  /* 0x000000060804723c */ /* 0x004fe60000001818 */
[----:B------:R-:W3:Y:S04]  /*41dc0*/  LDL.LU.64 R26, [R1+0x2d20] ;  /* 0x002d2000011a7983 */ /* 0x000ee80000300a00 */
[----:B------:R-:W2:-:S15]  /*41dd0*/  LDL.LU R24, [R1+0x2d18] ;  /* 0x002d180001187983 */ /* 0x000e9e0000300800 */
[----:B------:R-:W-:-:S01]  /*41de0*/  NOP ;  /* 0x0000000000007918 */ /* 0x000fc20000000000 */
[----:B------:R-:W-:Y:S04]  /*41df0*/  STL.64 [R1+0x200], R4 ;  /* 0x0002000401007387 */ /* 0x000fe80000100a00 */
[----:B------:R0:W-:Y:S04]  /*41e00*/  STL.64 [R1+0x208], R6 ;  /* 0x0002080601007387 */ /* 0x0001e80000100a00 */
[----:B0-----:R-:W4:Y:S04]  /*41e10*/  LDL.LU.64 R6, [R1+0x2d10] ;  /* 0x002d100001067983 */ /* 0x001f280000300a00 */
[----:B------:R-:W4:Y:S01]  /*41e20*/  LDL.LU.64 R4, [R1+0x2d08] ;  /* 0x002d080001047983 */ /* 0x000f220000300a00 */
[----:B------:R-:W-:-:S02]  /*41e30*/  IMAD.MOV.U32 R18, RZ, RZ, R3 ;  /* 0x000000ffff127224 */ /* 0x000fc400078e0003 */
[----:B------:R-:W-:-:S07]  /*41e40*/  IMAD.MOV.U32 R19, RZ, RZ, R0 ;  /* 0x000000ffff137224 */ /* 0x000fce00078e0000 */
[----:B----4-:R-:W-:Y:S01]  /*41e50*/  HMMA.16816.F32 R16, R8, R18, R4 ;  /* 0x000000120810723c */ /* 0x010fe20000001804 */
[----:B------:R-:W4:-:S15]  /*41e60*/  LDL.LU.64 R6, [R1+0x2d00] ;  /* 0x002d000001067983 */ /* 0x000f1e0000300a00 */
[----:B------:R-:W-:-:S07]  /*41e70*/  NOP ;  /* 0x0000000000007918 */ /* 0x000fce0000000000 */
[----:B------:R0:W-:Y:S04]  /*41e80*/  STL.64 [R1+0x1f0], R16 ;  /* 0x0001f01001007387 */ /* 0x0001e80000100a00 */
[----:B------:R1:W-:Y:S04]  /*41e90*/  STL.64 [R1+0x1f8], R18 ;  /* 0x0001f81201007387 */ /* 0x0003e80000100a00 */
[----:B0-----:R-:W3:Y:S04]  /*41ea0*/  LDL.LU R16, [R1] ;  /* 0x0000000001107983 */ /* 0x001ee80000300800 */
[----:B------:R-:W3:Y:S04]  /*41eb0*/  LDL.LU R17, [R1+0x4] ;  /* 0x0000040001117983 */ /* 0x000ee80000300800 */
[----:B-1----:R-:W2:Y:S04]  /*41ec0*/  LDL.LU R18, [R1+0x8] ;  /* 0x0000080001127983 */ /* 0x002ea80000300800 */
[----:B------:R-:W2:Y:S04]  /*41ed0*/  LDL.LU R19, [R1+0xc] ;  /* 0x00000c0001137983 */ /* 0x000ea80000300800 */
[----:B--2---:R-:W-:Y:S04]  /*41ee0*/  STL.64 [R1+0x2bd8], R18 ;  /* 0x002bd81201007387 */ /* 0x004fe80000100a00 */
        /* <DEDUP_REMOVED lines=11> */
[----:B---3--:R0:W-:Y:S04]  /*41fa0*/  STL.64 [R1+0x2c00], R18 ;  /* 0x002c001201007387 */ /* 0x0081e80000100a00 */
[----:B--2---:R1:W-:Y:S04]  /*41fb0*/  STL.64 [R1+0x2bf8], R16 ;  /* 0x002bf81001007387 */ /* 0x0043e80000100a00 */
[----:B0-----:R-:W2:Y:S04]  /*41fc0*/  LDL.LU.64 R18, [R1+0x108] ;  /* 0x0001080001127983 */ /* 0x001ea80000300a00 */
[----:B--2---:R0:W-:Y:S04]  /*41fd0*/  STL.64 [R1+0x2ca8], R18 ;  /* 0x002ca81201007387 */ /* 0x0041e80000100a00 */
[----:B-1----:R-:W2:Y:S04]  /*41fe0*/  LDL.LU R16, [R1+0x180] ;  /* 0x0001800001107983 */ /* 0x002ea80000300800 */
[----:B------:R-:W2:Y:S04]  /*41ff0*/  LDL.LU R17, [R1+0x184] ;  /* 0x0001840001117983 */ /* 0x000ea80000300800 */
[----:B0-----:R-:W2:Y:S04]  /*42000*/  LDL.LU R18, [R1+0x188] ;  /* 0x0001880001127983 */ /* 0x001ea80000300800 */
[----:B------:R-:W2:Y:S01]  /*42010*/  LDL.LU R19, [R1+0x18c] ;  /* 0x00018c0001137983 */ /* 0x000ea20000300800 */
[----:B----4-:R-:W-:-:S02]  /*42020*/  IMAD.MOV.U32 R3, RZ, RZ, R6 ;  /* 0x000000ffff037224 */ /* 0x010fc400078e0006 */
[----:B------:R-:W-:Y:S01]  /*42030*/  IMAD.MOV.U32 R0, RZ, RZ, R7 ;  /* 0x000000ffff007224 */ /* 0x000fe200078e0007 */
[----:B--2---:R-:W-:-:S15]  /*42040*/  HMMA.16816.F32 R16, R8, R6, R16 ;  /* 0x000000060810723c */ /* 0x004fde0000001810 */
[----:B------:R-:W-:-:S08]  /*42050*/  NOP ;  /* 0x0000000000007918 */ /* 0x000fd00000000000 */
[----:B------:R-:W-:Y:S04]  /*42060*/  STL.64 [R1+0x480], R16 ;  /* 0x0004801001007387 */ /* 0x000fe80000100a00 */
[----:B------:R0:W-:Y:S04]  /*42070*/  STL.64 [R1+0x488], R18 ;  /* 0x0004881201007387 */ /* 0x0001e80000100a00 */
[----:B------:R-:W2:Y:S04]  /*42080*/  LDL.LU.64 R6, [R1+0x2cf8] ;  /* 0x002cf80001067983 */ /* 0x000ea80000300a00 */
[----:B------:R-:W2:Y:S01]  /*42090*/  LDL.LU.64 R4, [R1+0x2cf0] ;  /* 0x002cf00001047983 */ /* 0x000ea20000300a00 */
[----:B0-----:R-:W-:Y:S03]  /*420a0*/  HMMA.16816.F32 R16, R8, R26, R12 ;  /* 0x0000001a0810723c */ /* 0x001fe6000000180c */
[----:B------:R-:W3:-:S15]  /*420b0*/  LDL.LU R12, [R1+0xe0] ;  /* 0x0000e000010c7983 */ /* 0x000ede0000300800 */
[----:B------:R-:W-:-:S05]  /*420c0*/  NOP ;  /* 0x0000000000007918 */ /* 0x000fca0000000000 */
[----:B------:R-:W-:Y:S04]  /*420d0*/  STL.64 [R1+0x180], R16 ;  /* 0x0001801001007387 */ /* 0x000fe80000100a00 */
[----:B------:R-:W-:Y:S04]  /*420e0*/  STL.64 [R1+0x188], R18 ;  /* 0x0001881201007387 */ /* 0x000fe80000100a00 */
[----:B------:R-:W3:Y:S04]  /*420f0*/  LDL.LU R13, [R1+0xe4] ;  /* 0x0000e400010d7983 */ /* 0x000ee80000300800 */
[----:B------:R-:W4:Y:S04]  /*42100*/  LDL.LU R14, [R1+0xe8] ;  /* 0x0000e800010e7983 */ /* 0x000f280000300800 */
[----:B------:R-:W4:Y:S04]  /*42110*/  LDL.LU R15, [R1+0xec] ;  /* 0x0000ec00010f7983 */ /* 0x000f280000300800 */
[----:B----4-:R0:W-:Y:S04]  /*42120*/  STL.64 [R1+0x2cc8], R14 ;  /* 0x002cc80e01007387 */ /* 0x0101e80000100a00 */
[----:B---3--:R-:W-:Y:S04]  /*42130*/  STL.64 [R1+0x2cc0], R12 ;  /* 0x002cc00c01007387 */ /* 0x008fe80000100a00 */
[----:B0-----:R-:W3:Y:S04]  /*42140*/  LDL.64 R14, [R1+0x148] ;  /* 0x00014800010e7983 */ /* 0x001ee80000100a00 */
[----:B---3--:R-:W-:Y:S04]  /*42150*/  STL.64 [R1+0x2cd8], R14 ;  /* 0x002cd80e01007387 */ /* 0x008fe80000100a00 */
[----:B------:R-:W3:Y:S04]  /*42160*/  LDL.64 R18, [R1+0x128] ;  /* 0x0001280001127983 */ /* 0x000ee80000100a00 */
[----:B---3--:R0:W-:Y:S04]  /*42170*/  STL.64 [R1+0x2cd0], R18 ;  /* 0x002cd01201007387 */ /* 0x0081e80000100a00 */
[----:B------:R-:W3:Y:S04]  /*42180*/  LDL.LU R16, [R1+0x150] ;  /* 0x0001500001107983 */ /* 0x000ee80000300800 */
[----:B------:R-:W3:Y:S04]  /*42190*/  LDL.LU R17, [R1+0x154] ;  /* 0x0001540001117983 */ /* 0x000ee80000300800 */
[----:B0-----:R-:W4:Y:S04]  /*421a0*/  LDL.LU R18, [R1+0x158] ;  /* 0x0001580001127983 */ /* 0x001f280000300800 */
[----:B------:R-:W4:Y:S04]  /*421b0*/  LDL.LU R19, [R1+0x15c] ;  /* 0x00015c0001137983 */ /* 0x000f280000300800 */
[----:B----4-:R-:W-:Y:S04]  /*421c0*/  STL.64 [R1+0x2ce8], R18 ;  /* 0x002ce81201007387 */ /* 0x010fe80000100a00 */
[----:B---3--:R0:W-:Y:S04]  /*421d0*/  STL.64 [R1+0x2ce0], R16 ;  /* 0x002ce01001007387 */ /* 0x0081e80000100a00 */
[----:B0-----:R-:W2:Y:S04]  /*421e0*/  LDL.LU R16, [R1+0x160] ;  /* 0x0001600001107983 */ /* 0x001ea80000300800 */
[----:B------:R-:W2:Y:S04]  /*421f0*/  LDL.LU R17, [R1+0x164] ;  /* 0x0001640001117983 */ /* 0x000ea80000300800 */
[----:B------:R-:W2:Y:S04]  /*42200*/  LDL.LU R18, [R1+0x168] ;  /* 0x0001680001127983 */ /* 0x000ea80000300800 */
[----:B------:R-:W2:Y:S04]  /*42210*/  LDL.LU R19, [R1+0x16c] ;  /* 0x00016c0001137983 */ /* 0x000ea80000300800 */
[----:B------:R-:W-:Y:S04]  /*42220*/  STL.64 [R1+0x2c88], R26 ;  /* 0x002c881a01007387 */ /* 0x000fe80000100a00 */
[----:B------:R0:W-:Y:S04]  /*42230*/  STL [R1+0x2c80], R24 ;  /* 0x002c801801007387 */ /* 0x0001e80000100800 */
[----:B0-----:R-:W3:Y:S04]  /*42240*/  LDL.LU R24, [R1+0x10] ;  /* 0x0000100001187983 */ /* 0x001ee80000300800 */
[----:B------:R-:W3:Y:S04]  /*42250*/  LDL.LU R25, [R1+0x14] ;  /* 0x0000140001197983 */ /* 0x000ee80000300800 */
[----:B------:R-:W3:Y:S04]  /*42260*/  LDL.LU R26, [R1+0x18] ;  /* 0x00001800011a7983 */ /* 0x000ee80000300800 */
[----:B------:R-:W3:Y:S02]  /*42270*/  LDL.LU R27, [R1+0x1c] ;  /* 0x00001c00011b7983 */ /* 0x000ee40000300800 */
[----:B---3--:R-:W-:Y:S02]  /*42280*/  HMMA.16816.F32 R24, R8, R22, R24 ;  /* 0x000000160818723c */ /* 0x008fe40000001818 */
[----:B------:R-:W3:-:S15]  /*42290*/  LDL.64 R10, [R1+0x138] ;  /* 0x00013800010a7983 */ /* 0x000ede0000100a00 */
[----:B------:R-:W-:-:S06]  /*422a0*/  NOP ;  /* 0x0000000000007918 */ /* 0x000fcc0000000000 */
[----:B------:R-:W-:Y:S04]  /*422b0*/  STL.64 [R1+0x170], R24 ;  /* 0x0001701801007387 */ /* 0x000fe80000100a00 */
[----:B------:R0:W-:Y:S02]  /*422c0*/  STL.64 [R1+0x178], R26 ;  /* 0x0001781a01007387 */ /* 0x0001e40000100a00 */
[----:B0-----:R-:W-:Y:S02]  /*422d0*/  IMAD.MOV.U32 R26, RZ, RZ, R3 ;  /* 0x000000ffff1a7224 */ /* 0x001fe400078e0003 */
[----:B------:R-:W-:-:S05]  /*422e0*/  IMAD.MOV.U32 R27, RZ, RZ, R0 ;  /* 0x000000ffff1b7224 */ /* 0x000fca00078e0000 */
[----:B------:R0:W-:Y:S04]  /*422f0*/  STL.64 [R1+0x2ca0], R26 ;  /* 0x002ca01a01007387 */ /* 0x0001e80000100a00 */
[----:B------:R-:W4:Y:S04]  /*42300*/  LDL.LU R24, [R1+0x1d0] ;  /* 0x0001d00001187983 */ /* 0x000f280000300800 */
[----:B------:R-:W4:Y:S04]  /*42310*/  LDL.LU R25, [R1+0x1d4] ;  /* 0x0001d40001197983 */ /* 0x000f280000300800 */
[----:B0-----:R-:W2:Y:S04]  /*42320*/  LDL.LU R26, [R1+0x1d8] ;  /* 0x0001d800011a7983 */ /* 0x001ea80000300800 */
        /* <DEDUP_REMOVED lines=9> */
[----:B------:R0:W-:Y:S04]  /*423c0*/  STL.64 [R1+0x2c78], R22 ;  /* 0x002c781601007387 */ /* 0x0001e80000100a00 */
[----:B------:R-:W4:Y:S04]  /*423d0*/  LDL.LU R20, [R1+0x1b0] ;  /* 0x0001b00001147983 */ /* 0x000f280000300800 */
[----:B------:R-:W4:Y:S04]  /*423e0*/  LDL.LU R21, [R1+0x1b4] ;  /* 0x0001b40001157983 */ /* 0x000f280000300800 */
[----:B0-----:R-:W3:Y:S04]  /*423f0*/  LDL.LU R22, [R1+0x1b8] ;  /* 0x0001b80001167983 */ /* 0x001ee80000300800 */
[----:B------:R-:W3:Y:S01]  /*42400*/  LDL.LU R23, [R1+0x1bc] ;  /* 0x0001bc0001177983 */ /* 0x000ee20000300800 */
[C---:B------:R-:W-:Y:S03]  /*42410*/  HMMA.16816.F32 R12, R4.reuse, R14, R16 ;  /* 0x0000000e040c723c */ /* 0x040fe60000001810 */
[----:B---3--:R-:W-:Y:S04]  /*42420*/  STL.64 [R1+0x2c98], R22 ;  /* 0x002c981601007387 */ /* 0x008fe80000100a00 */
[----:B----4-:R0:W-:Y:S04]  /*42430*/  STL.64 [R1+0x2c90], R20 ;  /* 0x002c901401007387 */ /* 0x0101e80000100a00 */
[----:B0-----:R-:W3:Y:S04]  /*42440*/  LDL.LU R20, [R1+0x1c0] ;  /* 0x0001c00001147983 */ /* 0x001ee80000300800 */
[----:B------:R-:W3:Y:S04]  /*42450*/  LDL.LU R21, [R1+0x1c4] ;  /* 0x0001c40001157983 */ /* 0x000ee80000300800 */
[----:B------:R-:W3:Y:S04]  /*42460*/  LDL.LU R22, [R1+0x1c8] ;  /* 0x0001c80001167983 */ /* 0x000ee80000300800 */
[----:B------:R-:W3:Y:S04]  /*42470*/  LDL.LU R23, [R1+0x1cc] ;  /* 0x0001cc0001177983 */ /* 0x000ee80000300800 */
[----:B------:R-:W4:Y:S04]  /*42480*/  LDL.LU.64 R18, [R1+0x2ce8] ;  /* 0x002ce80001127983 */ /* 0x000f280000300a00 */
[----:B------:R-:W4:Y:S04]  /*42490*/  LDL.LU.64 R16, [R1+0x2ce0] ;  /* 0x002ce00001107983 */ /* 0x000f280000300a00 */
[----:B------:R-:W-:Y:S04]  /*424a0*/  STL.64 [R1+0x550], R12 ;  /* 0x0005500c01007387 */ /* 0x000fe80000100a00 */
[----:B------:R0:W-:Y:S04]  /*424b0*/  STL.64 [R1+0x558], R14 ;  /* 0x0005580e01007387 */ /* 0x0001e80000100a00 */
[----:B0-----:R-:W4:Y:S02]  /*424c0*/  LDL.LU.64 R14, [R1+0x2cd8] ;  /* 0x002cd800010e7983 */ /* 0x001f240000300a00 */
[----:B----4-:R-:W-:Y:S06]  /*424d0*/  HMMA.16816.F32 R16, R4, R14, R16 ;  /* 0x0000000e0410723c */ /* 0x010fec0000001810 */
[----:B------:R-:W-:-:S02]  /*424e0*/  IMAD.MOV.U32 R3, RZ, RZ, R14 ;  /* 0x000000ffff037224 */ /* 0x000fc400078e000e */
[----:B------:R-:W-:-:S15]  /*424f0*/  IMAD.MOV.U32 R0, RZ, RZ, R15 ;  /* 0x000000ffff007224 */ /* 0x000fde00078e000f */
[----:B------:R-:W-:Y:S04]  /*42500*/  STL.64 [R1+0x540], R16 ;  /* 0x0005401001007387 */ /* 0x000fe80000100a00 */
[----:B------:R0:W-:Y:S04]  /*42510*/  STL.64 [R1+0x548], R18 ;  /* 0x0005481201007387 */ /* 0x0001e80000100a00 */
[----:B0-----:R-:W2:Y:S04]  /*42520*/  LDL.LU.64 R18, [R1+0x2cd0] ;  /* 0x002cd00001127983 */ /* 0x001ea80000300a00 */
[----:B------:R-:W4:Y:S04]  /*42530*/  LDL.LU.64 R14, [R1+0x2cc8] ;  /* 0x002cc800010e7983 */ /* 0x000f280000300a00 */
[----:B------:R-:W4:Y:S02]  /*42540*/  LDL.LU.64 R12, [R1+0x2cc0] ;  /* 0x002cc000010c7983 */ /* 0x000f240000300a00 */
[C---:B----4-:R-:W-:Y:S06]  /*42550*/  HMMA.16816.F32 R12, R4.reuse, R10, R12 ;  /* 0x0000000a040c723c */ /* 0x050fec000000180c */
[----:B--2---:R-:W-:-:S15]  /*42560*/  HMMA.16816.F32 R24, R4, R18, R24 ;  /* 0x000000120418723c */ /* 0x004fde0000001818 */
[----:B------:R-:W-:-:S02]  /*42570*/  NOP ;  /* 0x0000000000007918 */ /* 0x000fc40000000000 */
[----:B------:R0:W-:Y:S02]  /*42580*/  STL.64 [R1+0x530], R12 ;  /* 0x0005300c01007387 */ /* 0x0001e40000100a00 */
[----:B0-----:R-:W-:Y:S02]  /*42590*/  IMAD.MOV.U32 R13, RZ, RZ, R10 ;  /* 0x000000ffff0d7224 */ /* 0x001fe400078e000a */
[----:B------:R-:W-:Y:S02]  /*425a0*/  IMAD.MOV.U32 R12, RZ, RZ, R11 ;  /* 0x000000ffff0c7224 */ /* 0x000fe400078e000b */
[----:B------:R-:W0:Y:S04]  /*425b0*/  LDSM.16.MT88.4 R8, [R28+UR4+0xa180] ;  /* 0x00a180041c08783b */ /* 0x000e280008004200 */
[----:B------:R-:W-:Y:S04]  /*425c0*/  STL.64 [R1+0x538], R14 ;  /* 0x0005380e01007387 */ /* 0x000fe80000100a00 */
[----:B0-----:R0:W-:Y:S04]  /*425d0*/  STL.64 [R1+0x2b60], R10 ;  /* 0x002b600a01007387 */ /* 0x0011e80000100a00 */
[----:B------:R1:W-:Y:S04]  /*425e0*/  STL.64 [R1+0x2b58], R8 ;  /* 0x002b580801007387 */ /* 0x0003e80000100a00 */
[----:B0-----:R-:W2:Y:S04]  /*425f0*/  LDL.LU.64 R10, [R1+0x118] ;  /* 0x00011800010a7983 */ /* 0x001ea80000300a00 */
[----:B------:R-:W-:Y:S04]  /*42600*/  STL.64 [R1+0x520], R24 ;  /* 0x0005201801007387 */ /* 0x000fe80000100a00 */
[----:B------:R0:W-:Y:S01]  /*42610*/  STL.64 [R1+0x528], R26 ;  /* 0x0005281a01007387 */ /* 0x0001e20000100a00 */
[----:B-1----:R-:W-:-:S02]  /*42620*/  IMAD.MOV.U32 R9, RZ, RZ, R18 ;  /* 0x000000ffff097224 */ /* 0x002fc400078e0012 */
[----:B------:R-:W-:Y:S01]  /*42630*/  IMAD.MOV.U32 R8, RZ, RZ, R19 ;  /* 0x000000ffff087224 */ /* 0x000fe200078e0013 */
[----:B0-----:R-:W4:Y:S04]  /*42640*/  LDL.LU.64 R26, [R1+0x2cb8] ;  /* 0x002cb800011a7983 */ /* 0x001f280000300a00 */
[----:B------:R-:W4:Y:S04]  /*42650*/  LDL.LU.64 R24, [R1+0x2cb0] ;  /* 0x002cb00001187983 */ /* 0x000f280000300a00 */
[----:B------:R-:W4:Y:S02]  /*42660*/  LDL.LU.64 R18, [R1+0x2ca8] ;  /* 0x002ca80001127983 */ /* 0x000f240000300a00 */
[----:B----4-:R-:W-:-:S15]  /*42670*/  HMMA.16816.F32 R24, R4, R18, R24 ;  /* 0x000000120418723c */ /* 0x010fde0000001818 */
[----:B------:R-:W-:-:S08]  /*42680*/  NOP ;  /* 0x0000000000007918 */ /* 0x000fd00000000000 */
[----:B------:R-:W-:Y:S04]  /*42690*/  STL.64 [R1+0x510], R24 ;  /* 0x0005101801007387 */ /* 0x000fe80000100a00 */
[----:B------:R0:W-:Y:S04]  /*426a0*/  STL.64 [R1+0x518], R26 ;  /* 0x0005181a01007387 */ /* 0x0001e80000100a00 */
[----:B0-----:R-:W3:Y:S04]  /*426b0*/  LDL.LU.64 R26, [R1+0x2ca0] ;  /* 0x002ca000011a7983 */ /* 0x001ee80000300a00 */
[----:B------:R0:W-:Y:S02]  /*426c0*/  STL.64 [R1+0x2c18], R18 ;  /* 0x002c181201007387 */ /* 0x0001e40000100a00 */
[----:B0-----:R-:W-:-:S02]  /*426d0*/  IMAD.MOV.U32 R18, RZ, RZ, R9 ;  /* 0x000000ffff127224 */ /* 0x001fc400078e0009 */
[----:B------:R-:W-:-:S05]  /*426e0*/  IMAD.MOV.U32 R19, RZ, RZ, R8 ;  /* 0x000000ffff137224 */ /* 0x000fca00078e0008 */
[----:B------:R0:W-:Y:S02]  /*426f0*/  STL.64 [R1+0x2c30], R18 ;  /* 0x002c301201007387 */ /* 0x0001e40000100a00 */
[----:B0-----:R-:W-:Y:S02]  /*42700*/  IMAD.MOV.U32 R18, RZ, RZ, R13 ;  /* 0x000000ffff127224 */ /* 0x001fe400078e000d */
[----:B------:R-:W-:-:S05]  /*42710*/  IMAD.MOV.U32 R19, RZ, RZ, R12 ;  /* 0x000000ffff137224 */ /* 0x000fca00078e000c */
[----:B------:R0:W-:Y:S04]  /*42720*/  STL.64 [R1+0x2c48], R18 ;  /* 0x002c481201007387 */ /* 0x0001e80000100a00 */
[----:B------:R-:W4:Y:S04]  /*42730*/  LDL.LU R12, [R1+0xd0] ;  /* 0x0000d000010c7983 */ /* 0x000f280000300800 */
[----:B------:R-:W4:Y:S04]  /*42740*/  LDL.LU R13, [R1+0xd4] ;  /* 0x0000d400010d7983 */ /* 0x000f280000300800 */
[----:B------:R-:W4:Y:S04]  /*42750*/  LDL.LU R14, [R1+0xd8] ;  /* 0x0000d800010e7983 */ /* 0x000f280000300800 */
[----:B------:R-:W4:Y:S01]  /*42760*/  LDL.LU R15, [R1+0xdc] ;  /* 0x0000dc00010f7983 */ /* 0x000f220000300800 */
[----:B0-----:R-:W-:-:S02]  /*42770*/  IMAD.MOV.U32 R18, RZ, RZ, R3 ;  /* 0x000000ffff127224 */ /* 0x001fc400078e0003 */
[----:B------:R-:W-:-:S05]  /*42780*/  IMAD.MOV.U32 R19, RZ, RZ, R0 ;  /* 0x000000ffff137224 */ /* 0x000fca00078e0000 */
[----:B------:R0:W-:Y:S04]  /*42790*/  STL.64 [R1+0x2c60], R18 ;  /* 0x002c601201007387 */ /* 0x0001e80000100a00 */
[----:B------:R-:W2:Y:S04]  /*427a0*/  LDL.LU R16, [R1+0xc0] ;  /* 0x0000c00001107983 */ /* 0x000ea80000300800 */
[----:B------:R-:W2:Y:S04]  /*427b0*/  LDL.LU R17, [R1+0xc4] ;  /* 0x0000c40001117983 */ /* 0x000ea80000300800 */
[----:B0-----:R-:W2:Y:S04]  /*427c0*/  LDL.LU R18, [R1+0xc8] ;  /* 0x0000c80001127983 */ /* 0x001ea80000300800 */
[----:B------:R-:W2:Y:S01]  /*427d0*/  LDL.LU R19, [R1+0xcc] ;  /* 0x0000cc0001137983 */ /* 0x000ea20000300800 */
[----:B---3--:R-:W-:Y:S03]  /*427e0*/  HMMA.16816.F32 R24, R4, R26, R20 ;  /* 0x0000001a0418723c */ /* 0x008fe60000001814 */
[----:B------:R-:W3:Y:S04]  /*427f0*/  LDL.LU.64 R22, [R1+0x2c98] ;  /* 0x002c980001167983 */ /* 0x000ee80000300a00 */
[----:B------:R-:W3:-:S15]  /*42800*/  LDL.LU.64 R20, [R1+0x2c90] ;  /* 0x002c900001147983 */ /* 0x000ede0000300a00 */
[----:B------:R-:W-:-:S01]  /*42810*/  NOP ;  /* 0x0000000000007918 */ /* 0x000fc20000000000 */
[----:B------:R-:W-:Y:S04]  /*42820*/  STL.64 [R1+0x500], R24 ;  /* 0x0005001801007387 */ /* 0x000fe80000100a00 */
[----:B------:R0:W-:Y:S04]  /*42830*/  STL.64 [R1+0x508], R26 ;  /* 0x0005081a01007387 */ /* 0x0001e80000100a00 */
[----:B0-----:R-:W3:Y:S04]  /*42840*/  LDL.LU.64 R26, [R1+0x2c88] ;  /* 0x002c8800011a7983 */ /* 0x001ee80000300a00 */
[----:B------:R-:W4:Y:S01]  /*42850*/  LDL.LU R24, [R1+0x2c80] ;  /* 0x002c800001187983 */ /* 0x000f220000300800 */
[----:B---3--:R-:W-:-:S15]  /*42860*/  HMMA.16816.F32 R20, R4, R26, R20 ;  /* 0x0000001a0414723c */ /* 0x008fde0000001814 */
[----:B------:R-:W-:-:S08]  /*42870*/  NOP ;  /* 0x0000000000007918 */ /* 0x000fd00000000000 */
[----:B------:R-:W-:Y:S04]  /*42880*/  STL.64 [R1+0x1e0], R20 ;  /* 0x0001e01401007387 */ /* 0x000fe80000100a00 */
[----:B------:R0:W-:Y:S04]  /*42890*/  STL.64 [R1+0x1e8], R22 ;  /* 0x0001e81601007387 */ /* 0x0001e80000100a00 */
[----:B0-----:R-:W3:Y:S04]  /*428a0*/  LDL.LU.64 R22, [R1+0x2c78] ;  /* 0x002c780001167983 */ /* 0x001ee80000300a00 */
[----:B------:R-:W-:Y:S04]  /*428b0*/  STL.64 [R1+0x2c10], R26 ;  /* 0x002c101a01007387 */ /* 0x000fe80000100a00 */
[----:B----4-:R0:W-:Y:S04]  /*428c0*/  STL [R1+0x2c08], R24 ;  /* 0x002c081801007387 */ /* 0x0101e80000100800 */
        /* <DEDUP_REMOVED lines=14> */
[----:B------:R-:W4:Y:S04]  /*429b0*/  LDL.LU R26, [R1+0xa8] ;  /* 0x0000a800011a7983 */ /* 0x000f280000300800 */
[----:B------:R-:W4:Y:S01]  /*429c0*/  LDL.LU R27, [R1+0xac] ;  /* 0x0000ac00011b7983 */ /* 0x000f220000300800 */
[----:B---3--:R-:W-:Y:S03]  /*429d0*/  HMMA.16816.F32 R4, R4, R22, R12 ;  /* 0x000000160404723c */ /* 0x008fe6000000180c */
[----:B----4-:R-:W-:Y:S04]  /*429e0*/  STL.64 [R1+0x2c58], R26 ;  /* 0x002c581a01007387 */ /* 0x010fe80000100a00 */
        /* <DEDUP_REMOVED lines=8> */
[----:B------:R0:W-:Y:S04]  /*42a70*/  STL.64 [R1+0x158], R6 ;  /* 0x0001580601007387 */ /* 0x0001e80000100a00 */
[----:B0-----:R-:W4:Y:S01]  /*42a80*/  LDL.LU.64 R6, [R1+0xf8] ;  /* 0x0000f80001067983 */ /* 0x001f220000300a00 */
[----:B---3--:R-:W-:-:S15]  /*42a90*/  HMMA.16816.F32 R16, R12, R10, R16 ;  /* 0x0000000a0c10723c */ /* 0x008fde0000001810 */
[----:B------:R-:W-:-:S08]  /*42aa0*/  NOP ;  /* 0x0000000000007918 */ /* 0x000fd00000000000 */
        /* <DEDUP_REMOVED lines=30> */
[----:B------:R-:W3:Y:S04]  /*42c90*/  LDL.LU R24, [R1+0x2c08] ;  /* 0x002c080001187983 */ /* 0x000ee80000300800 */
[----:B------:R-:W4:Y:S04]  /*42ca0*/  LDL.LU.64 R18, [R1+0x2c00] ;  /* 0x002c000001127983 */ /* 0x000f280000300a00 */
[----:B------:R-:W4:Y:S02]  /*42cb0*/  LDL.LU.64 R16, [R1+0x2bf8] ;  /* 0x002bf80001107983 */ /* 0x000f240000300a00 */
[----:B----4-:R-:W-:-:S15]  /*42cc0*/  HMMA.16816.F32 R16, R12, R6, R16 ;  /* 0x000000060c10723c */ /* 0x010fde0000001810 */
[----:B------:R-:W-:-:S08]  /*42cd0*/  NOP ;  /* 0x0000000000007918 */ /* 0x000fd00000000000 */
[----:B------:R-:W-:Y:S04]  /*42ce0*/  STL.64 [R1+0x5f0], R16 ;  /* 0x0005f01001007387 */ /* 0x000fe80000100a00 */
[----:B------:R0:W-:Y:S04]  /*42cf0*/  STL.64 [R1+0x5f8], R18 ;  /* 0x0005f81201007387 */ /* 0x0001e80000100a00 */
[----:B0-----:R-:W2:Y:S04]  /*42d00*/  LDL.LU.64 R18, [R1+0x2bf0] ;  /* 0x002bf00001127983 */ /* 0x001ea80000300a00 */
[----:B------:R-:W2:Y:S04]  /*42d10*/  LDL.LU.64 R16, [R1+0x2be8] ;  /* 0x002be80001107983 */ /* 0x000ea80000300a00 */
[----:B------:R-:W4:Y:S01]  /*42d20*/  LDL.LU R4, [R1+0x230] ;  /* 0x0002300001047983 */ /* 0x000f220000300800 */
[----:B------:R-:W-:-:S02]  /*42d30*/  IMAD.MOV.U32 R9, RZ, RZ, R6 ;  /* 0x000000ffff097224 */ /* 0x000fc400078e0006 */
[----:B------:R-:W-:Y:S01]  /*42d40*/  IMAD.MOV.U32 R8, RZ, RZ, R7 ;  /* 0x000000ffff087224 */ /* 0x000fe200078e0007 */
[----:B------:R-:W4:Y:S04]  /*42d50*/  LDL.LU R5, [R1+0x234] ;  /* 0x0002340001057983 */ /* 0x000f280000300800 */
[----:B------:R-:W4:Y:S01]  /*42d60*/  LDL.LU R6, [R1+0x238] ;  /* 0x0002380001067983 */ /* 0x000f220000300800 */
[----:B------:R-:W-:-:S03]  /*42d70*/  IMAD.MOV.U32 R7, RZ, RZ, R2 ;  /* 0x000000ffff077224 */ /* 0x000fc600078e0002 */
[----:B------:R-:W4:Y:S01]  /*42d80*/  LDL.LU R2, [R1+0x2be0] ;  /* 0x002be00001027983 */ /* 0x000f220000300800 */
[----:B--2---:R-:W-:-:S15]  /*42d90*/  HMMA.16816.F32 R16, R12, R26, R16 ;  /* 0x0000001a0c10723c */ /* 0x004fde0000001810 */
[----:B------:R-:W-:-:S08]  /*42da0*/  NOP ;  /* 0x0000000000007918 */ /* 0x000fd00000000000 */
[----:B------:R-:W-:Y:S04]  /*42db0*/  STL.64 [R1+0x5e0], R16 ;  /* 0x0005e01001007387 */ /* 0x000fe80000100a00 */
[----:B------:R0:W-:Y:S04]  /*42dc0*/  STL.64 [R1+0x5e8], R18 ;  /* 0x0005e81201007387 */ /* 0x0001e80000100a00 */
[----:B0-----:R-:W2:Y:S04]  /*42dd0*/  LDL.LU.64 R18, [R1+0x2bd8] ;  /* 0x002bd80001127983 */ /* 0x001ea80000300a00 */
[----:B------:R-:W2:Y:S02]  /*42de0*/  LDL.LU.64 R16, [R1+0x2bd0] ;  /* 0x002bd00001107983 */ /* 0x000ea40000300a00 */
[----:B--2---:R-:W-:Y:S02]  /*42df0*/  HMMA.16816.F32 R16, R12, R22, R16 ;  /* 0x000000160c10723c */ /* 0x004fe40000001810 */
[----:B---3--:R-:W0:Y:S04]  /*42e00*/  LDSM.16.MT88.4 R12, [R24+UR4+0xc000] ;  /* 0x00c00004180c783b */ /* 0x008e280008004200 */
[----:B0-----:R-:W-:-:S15]  /*42e10*/  STL [R1+0x2ab8], R12 ;  /* 0x002ab80c01007387 */ /* 0x001fde0000100800 */
[----:B------:R-:W-:-:S02]  /*42e20*/  NOP ;  /* 0x0000000000007918 */ /* 0x000fc40000000000 */
[----:B------:R-:W-:Y:S04]  /*42e30*/  STL.64 [R1+0x4f0], R16 ;  /* 0x0004f01001007387 */ /* 0x000fe80000100a00 */
[----:B------:R-:W-:Y:S04]  /*42e40*/  STL.64 [R1+0x4f8], R18 ;  /* 0x0004f81201007387 */ /* 0x000fe80000100a00 */
[----:B----4-:R-:W0:Y:S04]  /*42e50*/  LDSM.16.M88.4 R16, [R2+UR4+0x10080] ;  /* 0x010080040210783b */ /* 0x010e280008000200 */
[----:B------:R-:W-:Y:S04]  /*42e60*/  STL [R1+0x2ab4], R13 ;  /* 0x002ab40d01007387 */ /* 0x000fe80000100800 */
[----:B------:R-:W-:Y:S04]  /*42e70*/  STL [R1+0x2ab0], R14 ;  /* 0x002ab00e01007387 */ /* 0x000fe80000100800 */
[----:B------:R-:W-:Y:S04]  /*42e80*/  STL [R1+0x2aac], R15 ;  /* 0x002aac0f01007387 */ /* 0x000fe80000100800 */
        /* <DEDUP_REMOVED lines=10> */
[----:B0-----:R-:W-:Y:S04]  /*42f30*/  STL.64 [R1+0x50], R16 ;  /* 0x0000501001007387 */ /* 0x001fe80000100a00 */
[----:B------:R-:W-:Y:S04]  /*42f40*/  STL.64 [R1+0x58], R18 ;  /* 0x0000581201007387 */ /* 0x000fe80000100a00 */
[----:B------:R-:W0:Y:S04]  /*42f50*/  LDSM.16.M88.4 R16, [R2+UR4+0x11880] ;  /* 0x011880040210783b */ /* 0x000e280008000200 */
[----:B0-----:R-:W-:Y:S04]  /*42f60*/  STL.64 [R1+0x40], R16 ;  /* 0x0000401001007387 */ /* 0x001fe80000100a00 */
[----:B------:R0:W-:Y:S01]  /*42f70*/  STL.64 [R1+0x48], R18 ;  /* 0x0000481201007387 */ /* 0x0001e20000100a00 */
[----:B------:R-:W-:-:S02]  /*42f80*/  IMAD.MOV.U32 R12, RZ, RZ, R16 ;  /* 0x000000ffff0c7224 */ /* 0x000fc400078e0010 */
[----:B------:R-:W-:Y:S01]  /*42f90*/  IMAD.MOV.U32 R13, RZ, RZ, R17 ;  /* 0x000000ffff0d7224 */ /* 0x000fe200078e0011 */
[----:B0-----:R-:W2:Y:S04]  /*42fa0*/  LDL.LU.64 R18, [R1+0x2bc8] ;  /* 0x002bc80001127983 */ /* 0x001ea80000300a00 */
[----:B------:R-:W2:Y:S04]  /*42fb0*/  LDL.LU.64 R16, [R1+0x2bc0] ;  /* 0x002bc00001107983 */ /* 0x000ea80000300a00 */
[----:B------:R0:W-:Y:S04]  /*42fc0*/  STL.64 [R1+0x2ac8], R14 ;  /* 0x002ac80e01007387 */ /* 0x0001e80000100a00 */
[----:B------:R-:W-:Y:S01]  /*42fd0*/  STL.64 [R1+0x2ac0], R12 ;  /* 0x002ac00c01007387 */ /* 0x000fe20000100a00 */
[----:B0-----:R-:W-:-:S02]  /*42fe0*/  IMAD.MOV.U32 R14, RZ, RZ, R9 ;  /* 0x000000ffff0e7224 */ /* 0x001fc400078e0009 */
[----:B------:R-:W-:-:S05]  /*42ff0*/  IMAD.MOV.U32 R15, RZ, RZ, R8 ;  /* 0x000000ffff0f7224 */ /* 0x000fca00078e0008 */
[----:B------:R-:W-:Y:S04]  /*43000*/  STL.64 [R1+0x2b88], R14 ;  /* 0x002b880e01007387 */ /* 0x000fe80000100a00 */
        /* <DEDUP_REMOVED lines=8> */
[----:B------:R-:W1:Y:S04]  /*43090*/  LDSM.16.M88.4 R20, [R2+UR4+0x13080] ;  /* 0x013080040214783b */ /* 0x000e680008000200 */
[----:B0-----:R-:W-:Y:S04]  /*430a0*/  STL.64 [R1+0x20], R12 ;  /* 0x0000200c01007387 */ /* 0x001fe80000100a00 */
[----:B------:R-:W-:Y:S04]  /*430b0*/  STL.64 [R1+0x28], R14 ;  /* 0x0000280e01007387 */ /* 0x000fe80000100a00 */
[----:B------:R0:W3:Y:S04]  /*430c0*/  LDSM.16.M88.4 R12, [R2+UR4+0x13880] ;  /* 0x01388004020c783b */ /* 0x0000e80008000200 */
[----:B-1----:R-:W-:Y:S04]  /*430d0*/  STL.64 [R1+0x10], R20 ;  /* 0x0000101401007387 */ /* 0x002fe80000100a00 */
[----:B------:R-:W-:Y:S01]  /*430e0*/  STL.64 [R1+0x18], R22 ;  /* 0x0000181601007387 */ /* 0x000fe20000100a00 */
[----:B------:R-:W-:-:S02]  /*430f0*/  IMAD.MOV.U32 R25, RZ, RZ, R10 ;  /* 0x000000ffff197224 */ /* 0x000fc400078e000a */
[----:B0-----:R-:W-:Y:S01]  /*43100*/  IMAD.MOV.U32 R2, RZ, RZ, R11 ;  /* 0x000000ffff027224 */ /* 0x001fe200078e000b */
[----:B---3--:R-:W-:Y:S04]  /*43110*/  STL.64 [R1], R12 ;  /* 0x0000000c01007387 */ /* 0x008fe80000100a00 */
[----:B------:R-:W-:Y:S01]  /*43120*/  STL.64 [R1+0x8], R14 ;  /* 0x0000080e01007387 */ /* 0x000fe20000100a00 */
[----:B--2---:R-:W-:-:S15]  /*43130*/  HMMA.16816.F32 R4, R16, R10, R4 ;  /* 0x0000000a1004723c */ /* 0x004fde0000001804 */
[----:B------:R-:W-:-:S08]  /*43140*/  NOP ;  /* 0x0000000000007918 */ /* 0x000fd00000000000 */
[----:B------:R-:W-:Y:S04]  /*43150*/  STL.64 [R1+0x4e0], R4 ;  /* 0x0004e00401007387 */ /* 0x000fe80000100a00 */
[----:B------:R-:W-:Y:S04]  /*43160*/  STL.64 [R1+0x4e8], R6 ;  /* 0x0004e80601007387 */ /* 0x000fe80000100a00 */
[----:B------:R-:W2:Y:S04]  /*43170*/  LDL.LU R8, [R1+0x260] ;  /* 0x0002600001087983 */ /* 0x000ea80000300800 */
[----:B------:R-:W2:Y:S04]  /*43180*/  LDL.LU R9, [R1+0x264] ;  /* 0x0002640001097983 */ /* 0x000ea80000300800 */
[----:B------:R-:W3:Y:S04]  /*43190*/  LDL.LU R10, [R1+0x268] ;  /* 0x00026800010a7983 */ /* 0x000ee80000300800 */
[----:B------:R-:W3:Y:S04]  /*431a0*/  LDL.LU R11, [R1+0x26c] ;  /* 0x00026c00010b7983 */ /* 0x000ee80000300800 */
[----:B------:R-:W0:Y:S04]  /*431b0*/  LDSM.16.MT88.4 R4, [R24+UR4+0xc080] ;  /* 0x00c080041804783b */ /* 0x000e280008004200 */
[----:B---3--:R1:W-:Y:S04]  /*431c0*/  STL.64 [R1+0x2b98], R10 ;  /* 0x002b980a01007387 */ /* 0x0083e80000100a00 */
[----:B--2---:R-:W-:Y:S04]  /*431d0*/  STL.64 [R1+0x2b90], R8 ;  /* 0x002b900801007387 */ /* 0x004fe80000100a00 */
[----:B-1----:R-:W2:Y:S04]  /*431e0*/  LDL.LU.64 R10, [R1+0x138] ;  /* 0x00013800010a7983 */ /* 0x002ea80000300a00 */
[----:B--2---:R1:W-:Y:S04]  /*431f0*/  STL.64 [R1+0x2ba8], R10 ;  /* 0x002ba80a01007387 */ /* 0x0043e80000100a00 */
[----:B-1----:R-:W2:Y:S04]  /*43200*/  LDL.LU.64 R10, [R1+0x148] ;  /* 0x00014800010a7983 */ /* 0x002ea80000300a00 */
[----:B------:R-:W3:Y:S04]  /*43210*/  LDL.LU.64 R14, [R1+0x128] ;  /* 0x00012800010e7983 */ /* 0x000ee80000300a00 */
[----:B---3--:R1:W-:Y:S04]  /*43220*/  STL.64 [R1+0x2ba0], R14 ;  /* 0x002ba00e01007387 */ /* 0x0083e80000100a00 */
[----:B------:R-:W3:Y:S04]  /*43230*/  LDL.LU R12, [R1+0x270] ;  /* 0x00027000010c7983 */ /* 0x000ee80000300800 */
[----:B------:R-:W3:Y:S04]  /*43240*/  LDL.LU R13, [R1+0x274] ;  /* 0x00027400010d7983 */ /* 0x000ee80000300800 */
[----:B-1----:R-:W4:Y:S04]  /*43250*/  LDL.LU R14, [R1+0x278] ;  /* 0x00027800010e7983 */ /* 0x002f280000300800 */
[----:B------:R-:W4:Y:S04]  /*43260*/  LDL.LU R15, [R1+0x27c] ;  /* 0x00027c00010f7983 */ /* 0x000f280000300800 */
[----:B----4-:R-:W-:Y:S04]  /*43270*/  STL.64 [R1+0x2bb8], R14 ;  /* 0x002bb80e01007387 */ /* 0x010fe80000100a00 */
[----:B---3--:R1:W-:Y:S04]  /*43280*/  STL.64 [R1+0x2bb0], R12 ;  /* 0x002bb00c01007387 */ /* 0x0083e80000100a00 */
[----:B-1----:R-:W2:Y:S04]  /*43290*/  LDL.LU R12, [R1+0x280] ;  /* 0x00028000010c7983 */ /* 0x002ea80000300800 */
[----:B------:R-:W2:Y:S04]  /*432a0*/  LDL.LU R13, [R1+0x284] ;  /* 0x00028400010d7983 */ /* 0x000ea80000300800 */
[----:B------:R-:W2:Y:S04]  /*432b0*/  LDL.LU R14, [R1+0x288] ;  /* 0x00028800010e7983 */ /* 0x000ea80000300800 */
[----:B------:R-:W2:Y:S04]  /*432c0*/  LDL.LU R15, [R1+0x28c] ;  /* 0x00028c00010f7983 */ /* 0x000ea80000300800 */
[----:B------:R-:W3:Y:S04]  /*432d0*/  LDL.LU R20, [R1+0x250] ;  /* 0x0002500001147983 */ /* 0x000ee80000300800 */
[----:B------:R-:W3:Y:S04]  /*432e0*/  LDL.LU R21, [R1+0x254] ;  /* 0x0002540001157983 */ /* 0x000ee80000300800 */
[----:B------:R-:W3:Y:S04]  /*432f0*/  LDL.LU R22, [R1+0x258] ;  /* 0x0002580001167983 */ /* 0x000ee80000300800 */
[----:B------:R-:W3:Y:S04]  /*43300*/  LDL.LU R23, [R1+0x25c] ;  /* 0x00025c0001177983 */ /* 0x000ee80000300800 */
[----:B------:R-:W-:Y:S04]  /*43310*/  STL.64 [R1+0x2b80], R26 ;  /* 0x002b801a01007387 */ /* 0x000fe80000100a00 */
[----:B------:R-:W-:Y:S04]  /*43320*/  STL.64 [R1+0x2b78], R24 ;  /* 0x002b781801007387 */ /* 0x000fe80000100a00 */
        /* <DEDUP_REMOVED lines=13> */
[----:B----4-:R0:W-:Y:S04]  /*43400*/  STL.64 [R1+0x2ae8], R6 ;  /* 0x002ae80601007387 */ /* 0x0101e80000100a00 */
[----:B--2---:R-:W-:Y:S04]  /*43410*/  STL.64 [R1+0x2ae0], R4 ;  /* 0x002ae00401007387 */ /* 0x004fe80000100a00 */
[----:B------:R-:W2:Y:S04]  /*43420*/  LDL.LU R24, [R1+0x240] ;  /* 0x0002400001187983 */ /* 0x000ea80000300800 */
[----:B------:R-:W2:Y:S04]  /*43430*/  LDL.LU R25, [R1+0x244] ;  /* 0x0002440001197983 */ /* 0x000ea80000300800 */
[----:B------:R-:W2:Y:S04]  /*43440*/  LDL.LU R26, [R1+0x248] ;  /* 0x00024800011a7983 */ /* 0x000ea80000300800 */
[----:B------:R-:W2:Y:S04]  /*43450*/  LDL.LU R27, [R1+0x24c] ;  /* 0x00024c00011b7983 */ /* 0x000ea80000300800 */
[----:B------:R-:W-:Y:S04]  /*43460*/  STL.64 [R1+0x160], R12 ;  /* 0x0001600c01007387 */ /* 0x000fe80000100a00 */
[----:B------:R1:W-:Y:S01]  /*43470*/  STL.64 [R1+0x168], R14 ;  /* 0x0001680e01007387 */ /* 0x0003e20000100a00 */
[----:B0-----:R-:W-:-:S02]  /*43480*/  IMAD.MOV.U32 R6, RZ, RZ, R3 ;  /* 0x000000ffff067224 */ /* 0x001fc400078e0003 */
[----:B------:R-:W-:Y:S02]  /*43490*/  IMAD.MOV.U32 R7, RZ, RZ, R0 ;  /* 0x000000ffff077224 */ /* 0x000fe400078e0000 */
[----:B------:R-:W-:Y:S02]  /*434a0*/  IMAD.MOV.U32 R0, RZ, RZ, R10 ;  /* 0x000000ffff007224 */ /* 0x000fe400078e000a */
[----:B------:R-:W-:Y:S01]  /*434b0*/  IMAD.MOV.U32 R3, RZ, RZ, R11 ;  /* 0x000000ffff037224 */ /* 0x000fe200078e000b */
[----:B-1----:R-:W4:Y:S04]  /*434c0*/  LDL.LU.64 R14, [R1+0x2bb8] ;  /* 0x002bb800010e7983 */ /* 0x002f280000300a00 */
[----:B------:R-:W4:Y:S04]  /*434d0*/  LDL.LU.64 R12, [R1+0x2bb0] ;  /* 0x002bb000010c7983 */ /* 0x000f280000300a00 */
[----:B------:R-:W4:Y:S02]  /*434e0*/  LDL.LU.64 R10, [R1+0x2ba8] ;  /* 0x002ba800010a7983 */ /* 0x000f240000300a00 */
[----:B----4-:R-:W-:Y:S06]  /*434f0*/  HMMA.16816.F32 R12, R16, R10, R12 ;  /* 0x0000000a100c723c */ /* 0x010fec000000180c */
[----:B------:R-:W-:-:S02]  /*43500*/  IMAD.MOV.U32 R5, RZ, RZ, R10 ;  /* 0x000000ffff057224 */ /* 0x000fc400078e000a */
[----:B------:R-:W-:-:S15]  /*43510*/  IMAD.MOV.U32 R4, RZ, RZ, R11 ;  /* 0x000000ffff047224 */ /* 0x000fde00078e000b */
[----:B------:R-:W-:Y:S04]  /*43520*/  STL.64 [R1+0x4d0], R12 ;  /* 0x0004d00c01007387 */ /* 0x000fe80000100a00 */
[----:B------:R0:W-:Y:S04]  /*43530*/  STL.64 [R1+0x4d8], R14 ;  /* 0x0004d80e01007387 */ /* 0x0001e80000100a00 */
[----:B0-----:R-:W4:Y:S04]  /*43540*/  LDL.LU.64 R14, [R1+0x2ba0] ;  /* 0x002ba000010e7983 */ /* 0x001f280000300a00 */
[----:B------:R-:W4:Y:S04]  /*43550*/  LDL.LU.64 R10, [R1+0x2b98] ;  /* 0x002b9800010a7983 */ /* 0x000f280000300a00 */
[----:B------:R-:W4:Y:S01]  /*43560*/  LDL.LU.64 R8, [R1+0x2b90] ;  /* 0x002b900001087983 */ /* 0x000f220000300a00 */
[C---:B---3--:R-:W-:Y:S06]  /*43570*/  HMMA.16816.F32 R20, R16.reuse, R6, R20 ;  /* 0x000000061014723c */ /* 0x048fec0000001814 */
[----:B----4-:R-:W-:-:S15]  /*43580*/  HMMA.16816.F32 R8, R16, R14, R8 ;  /* 0x0000000e1008723c */ /* 0x010fde0000001808 */
[----:B------:R-:W-:-:S08]  /*43590*/  NOP ;  /* 0x0000000000007918 */ /* 0x000fd00000000000 */
[----:B------:R0:W-:Y:S04]  /*435a0*/  STL.64 [R1+0x4c0], R8 ;  /* 0x0004c00801007387 */ /* 0x0001e80000100a00 */
[----:B------:R-:W-:Y:S01]  /*435b0*/  STL.64 [R1+0x4c8], R10 ;  /* 0x0004c80a01007387 */ /* 0x000fe20000100a00 */
[----:B0-----:R-:W-:Y:S02]  /*435c0*/  IMAD.MOV.U32 R9, RZ, RZ, R14 ;  /* 0x000000ffff097224 */ /* 0x001fe400078e000e */
[----:B------:R-:W-:Y:S02]  /*435d0*/  IMAD.MOV.U32 R8, RZ, RZ, R15 ;  /* 0x000000ffff087224 */ /* 0x000fe400078e000f */
[----:B------:R-:W2:Y:S04]  /*435e0*/  LDL.LU.64 R14, [R1+0x2b88] ;  /* 0x002b8800010e7983 */ /* 0x000ea80000300a00 */
[----:B------:R0:W-:Y:S04]  /*435f0*/  STL.64 [R1+0x2af8], R6 ;  /* 0x002af80601007387 */ /* 0x0001e80000100a00 */
[----:B------:R1:W-:Y:S04]  /*43600*/  STL.64 [R1+0x4b0], R20 ;  /* 0x0004b01401007387 */ /* 0x0003e80000100a00 */
[----:B------:R3:W-:Y:S01]  /*43610*/  STL.64 [R1+0x4b8], R22 ;  /* 0x0004b81601007387 */ /* 0x0007e20000100a00 */
[----:B0-----:R-:W-:-:S02]  /*43620*/  IMAD.MOV.U32 R6, RZ, RZ, R9 ;  /* 0x000000ffff067224 */ /* 0x001fc400078e0009 */
[----:B------:R-:W-:-:S05]  /*43630*/  IMAD.MOV.U32 R7, RZ, RZ, R8 ;  /* 0x000000ffff077224 */ /* 0x000fca00078e0008 */
[----:B------:R0:W-:Y:S04]  /*43640*/  STL.64 [R1+0x2b10], R6 ;  /* 0x002b100601007387 */ /* 0x0001e80000100a00 */
[----:B-1----:R-:W4:Y:S04]  /*43650*/  LDL.LU R20, [R1+0x5d0] ;  /* 0x0005d00001147983 */ /* 0x002f280000300800 */
[----:B------:R-:W4:Y:S04]  /*43660*/  LDL.LU R21, [R1+0x5d4] ;  /* 0x0005d40001157983 */ /* 0x000f280000300800 */
[----:B---3--:R-:W4:Y:S04]  /*43670*/  LDL.LU R22, [R1+0x5d8] ;  /* 0x0005d80001167983 */ /* 0x008f280000300800 */
[----:B------:R-:W4:Y:S04]  /*43680*/  LDL.LU R23, [R1+0x5dc] ;  /* 0x0005dc0001177983 */ /* 0x000f280000300800 */
[----:B------:R-:W3:Y:S04]  /*43690*/  LDL.LU R8, [R1+0x220] ;  /* 0x0002200001087983 */ /* 0x000ee80000300800 */
[----:B------:R-:W3:Y:S04]  /*436a0*/  LDL.LU R9, [R1+0x224] ;  /* 0x0002240001097983 */ /* 0x000ee80000300800 */
[----:B------:R-:W3:Y:S04]  /*436b0*/  LDL.LU R10, [R1+0x228] ;  /* 0x00022800010a7983 */ /* 0x000ee80000300800 */
[----:B------:R-:W3:Y:S01]  /*436c0*/  LDL.LU R11, [R1+0x22c] ;  /* 0x00022c00010b7983 */ /* 0x000ee20000300800 */
[----:B0-----:R-:W-:-:S02]  /*436d0*/  IMAD.MOV.U32 R6, RZ, RZ, R5 ;  /* 0x000000ffff067224 */ /* 0x001fc400078e0005 */
[----:B------:R-:W-:-:S05]  /*436e0*/  IMAD.MOV.U32 R7, RZ, RZ, R4 ;  /* 0x000000ffff077224 */ /* 0x000fca00078e0004 */
[----:B------:R0:W-:Y:S04]  /*436f0*/  STL.64 [R1+0x2b28], R6 ;  /* 0x002b280601007387 */ /* 0x0001e80000100a00 */
[----:B------:R-:W4:Y:S04]  /*43700*/  LDL.LU R4, [R1+0x5b0] ;  /* 0x0005b00001047983 */ /* 0x000f280000300800 */
[----:B------:R-:W4:Y:S04]  /*43710*/  LDL.LU R5, [R1+0x5b4] ;  /* 0x0005b40001057983 */ /* 0x000f280000300800 */
[----:B0-----:R-:W3:Y:S04]  /*43720*/  LDL.LU R6, [R1+0x5b8] ;  /* 0x0005b80001067983 */ /* 0x001ee80000300800 */
[----:B------:R-:W3:Y:S01]  /*43730*/  LDL.LU R7, [R1+0x5bc] ;  /* 0x0005bc0001077983 */ /* 0x000ee20000300800 */
[C---:B--2---:R-:W-:Y:S03]  /*43740*/  HMMA.16816.F32 R24, R16.reuse, R14, R24 ;  /* 0x0000000e1018723c */ /* 0x044fe60000001818 */
[----:B---3--:R-:W-:Y:S04]  /*43750*/  STL.64 [R1+0x2b48], R6 ;  /* 0x002b480601007387 */ /* 0x008fe80000100a00 */
[----:B----4-:R0:W-:Y:S04]  /*43760*/  STL.64 [R1+0x2b40], R4 ;  /* 0x002b400401007387 */ /* 0x0101e80000100a00 */
        /* <DEDUP_REMOVED lines=8> */
[----:B------:R0:W-:Y:S04]  /*437f0*/  STL.64 [R1+0x2af0], R14 ;  /* 0x002af00e01007387 */ /* 0x0001e80000100a00 */
[----:B------:R-:W2:Y:S04]  /*43800*/  LDL.LU R12, [R1+0x580] ;  /* 0x00058000010c7983 */ /* 0x000ea80000300800 */
        /* <DEDUP_REMOVED lines=19> */
[----:B------:R-:W2:Y:S01]  /*43940*/  LDL.LU.64 R20, [R1+0x2b68] ;  /* 0x002b680001147983 */ /* 0x000ea20000300a00 */
[----:B---3--:R-:W-:Y:S03]  /*43950*/  HMMA.16816.F32 R16, R16, R22, R8 ;  /* 0x000000161010723c */ /* 0x008fe60000001808 */
[----:B------:R-:W3:Y:S04]  /*43960*/  LDL.LU.64 R10, [R1+0x2b60] ;  /* 0x002b6000010a7983 */ /* 0x000ee80000300a00 */
[----:B------:R-:W3:-:S15]  /*43970*/  LDL.LU.64 R8, [R1+0x2b58] ;  /* 0x002b580001087983 */ /* 0x000ede0000300a00 */
[----:B------:R-:W-:-:S01]  /*43980*/  NOP ;  /* 0x0000000000007918 */ /* 0x000fc20000000000 */
[----:B------:R-:W-:Y:S04]  /*43990*/  STL.64 [R1+0x490], R16 ;  /* 0x0004901001007387 */ /* 0x000fe80000100a00 */
[----:B------:R4:W-:Y:S02]  /*439a0*/  STL.64 [R1+0x498], R18 ;  /* 0x0004981201007387 */ /* 0x0009e40000100a00 */
[----:B----4-:R-:W-:Y:S02]  /*439b0*/  IMAD.MOV.U32 R18, RZ, RZ, R25 ;  /* 0x000000ffff127224 */ /* 0x010fe400078e0019 */
[----:B------:R-:W-:Y:S01]  /*439c0*/  IMAD.MOV.U32 R19, RZ, RZ, R2 ;  /* 0x000000ffff137224 */ /* 0x000fe200078e0002 */
[----:B------:R-:W4:Y:S06]  /*439d0*/  LDL.LU R25, [R1+0x2b50] ;  /* 0x002b500001197983 */ /* 0x000f2c0000300800 */
[----:B---3--:R-:W-:Y:S01]  /*439e0*/  HMMA.16816.F32 R16, R8, R18, R4 ;  /* 0x000000120810723c */ /* 0x008fe20000001804 */
[----:B------:R-:W3:Y:S04]  /*439f0*/  LDL.LU.64 R6, [R1+0x2b48] ;  /* 0x002b480001067983 */ /* 0x000ee80000300a00 */
[----:B------:R-:W3:-:S15]  /*43a00*/  LDL.LU.64 R4, [R1+0x2b40] ;  /* 0x002b400001047983 */ /* 0x000ede0000300a00 */
[----:B------:R-:W-:-:S03]  /*43a10*/  NOP ;  /* 0x0000000000007918 */ /* 0x000fc60000000000 */
[----:B------:R-:W-:Y:S04]  /*43a20*/  STL.64 [R1+0xe0], R16 ;  /* 0x0000e01001007387 */ /* 0x000fe80000100a00 */
[----:B------:R-:W-:Y:S01]  /*43a30*/  STL [R1+0xe8], R18 ;  /* 0x0000e81201007387 */ /* 0x000fe20000100800 */
[----:B------:R-:W-:-:S03]  /*43a40*/  IMAD.MOV.U32 R2, RZ, RZ, R19 ;  /* 0x000000ffff027224 */ /* 0x000fc600078e0013 */
[----:B------:R0:W1:Y:S04]  /*43a50*/  LDSM.16.MT88.4 R16, [R24+UR4+0xc100] ;  /* 0x00c100041810783b */ /* 0x0000680008004200 */
[----:B------:R-:W-:Y:S04]  /*43a60*/  STL [R1+0x2750], R2 ;  /* 0x0027500201007387 */ /* 0x000fe80000100800 */
[----:B0-----:R-:W4:Y:S04]  /*43a70*/  LDL.LU R24, [R1+0x2b38] ;  /* 0x002b380001187983 */ /* 0x001f280000300800 */
[----:B-1----:R0:W-:Y:S04]  /*43a80*/  STL.64 [R1+0x2988], R18 ;  /* 0x0029881201007387 */ /* 0x0021e80000100a00 */
[----:B------:R3:W-:Y:S01]  /*43a90*/  STL.64 [R1+0x2980], R16 ;  /* 0x0029801001007387 */ /* 0x0007e20000100a00 */
[----:B0-----:R-:W-:-:S02]  /*43aa0*/  IMAD.MOV.U32 R18, RZ, RZ, R0 ;  /* 0x000000ffff127224 */ /* 0x001fc400078e0000 */
[----:B------:R-:W-:Y:S01]  /*43ab0*/  IMAD.MOV.U32 R19, RZ, RZ, R3 ;  /* 0x000000ffff137224 */ /* 0x000fe200078e0003 */
[----:B------:R-:W4:Y:S04]  /*43ac0*/  LDL.LU R0, [R1+0x2b34] ;  /* 0x002b340001007983 */ /* 0x000f280000300800 */
[----:B------:R-:W4:Y:S02]  /*43ad0*/  LDL.LU R3, [R1+0x2b30] ;  /* 0x002b300001037983 */ /* 0x000f240000300800 */
[----:B---3--:R-:W-:Y:S02]  /*43ae0*/  HMMA.16816.F32 R16, R8, R18, R4 ;  /* 0x000000120810723c */ /* 0x008fe40000001804 */
[----:B------:R-:W2:-:S15]  /*43af0*/  LDL.LU.64 R6, [R1+0x2b28] ;  /* 0x002b280001067983 */ /* 0x000e9e0000300a00 */
[----:B------:R-:W-:-:S06]  /*43b00*/  NOP ;  /* 0x0000000000007918 */ /* 0x000fcc0000000000 */
[----:B------:R0:W-:Y:S04]  /*43b10*/  STL.64 [R1+0xd0], R16 ;  /* 0x0000d01001007387 */ /* 0x0001e80000100a00 */
[----:B------:R-:W-:Y:S04]  /*43b20*/  STL.64 [R1+0xd8], R18 ;  /* 0x0000d81201007387 */ /* 0x000fe80000100a00 */
[----:B0-----:R-:W3:Y:S01]  /*43b30*/  LDL.64 R16, [R1] ;  /* 0x0000000001107983 */ /* 0x001ee20000100a00 */
[----:B--2---:R-:W-:-:S15]  /*43b40*/  HMMA.16816.F32 R4, R8, R6, R12 ;  /* 0x000000060804723c */ /* 0x004fde000000180c */
[----:B------:R-:W-:-:S09]  /*43b50*/  NOP ;  /* 0x0000000000007918 */ /* 0x000fd20000000000 */
[----:B------:R-:W-:Y:S01]  /*43b60*/  IMAD.MOV.U32 R2, RZ, RZ, R6 ;  /* 0x000000ffff027224 */ /* 0x000fe200078e0006 */
[----:B---3--:R0:W-:Y:S04]  /*43b70*/  STL.64 [R1+0x2a10], R16 ;  /* 0x002a101001007387 */ /* 0x0081e80000100a00 */
[----:B0-----:R-:W2:Y:S04]  /*43b80*/  LDL.LU R16, [R1+0x560] ;  /* 0x0005600001107983 */ /* 0x001ea80000300800 */
[----:B------:R-:W2:Y:S04]  /*43b90*/  LDL.LU R17, [R1+0x564] ;  /* 0x0005640001117983 */ /* 0x000ea80000300800 */
[----:B------:R-:W3:Y:S04]  /*43ba0*/  LDL.LU.64 R14, [R1+0x2b20] ;  /* 0x002b2000010e7983 */ /* 0x000ee80000300a00 */
[----:B------:R-:W3:Y:S04]  /*43bb0*/  LDL.LU.64 R12, [R1+0x2b18] ;  /* 0x002b1800010c7983 */ /* 0x000ee80000300a00 */
[----:B------:R-:W-:Y:S04]  /*43bc0*/  STL.64 [R1+0xc0], R4 ;  /* 0x0000c00401007387 */ /* 0x000fe80000100a00 */
[----:B------:R0:W-:Y:S04]  /*43bd0*/  STL [R1+0xcc], R7 ;  /* 0x0000cc0701007387 */ /* 0x0001e80000100800 */
[----:B0-----:R-:W3:Y:S04]  /*43be0*/  LDL.LU.64 R6, [R1+0x2b10] ;  /* 0x002b100001067983 */ /* 0x001ee80000300a00 */
        /* <DEDUP_REMOVED lines=13> */
[----:B0-----:R-:W3:Y:S04]  /*43cc0*/  LDL.LU.64 R6, [R1+0x2ae8] ;  /* 0x002ae80001067983 */ /* 0x001ee80000300a00 */
[----:B------:R-:W3:Y:S01]  /*43cd0*/  LDL.LU.64 R4, [R1+0x2ae0] ;  /* 0x002ae00001047983 */ /* 0x000ee20000300a00 */
[----:B----4-:R-:W-:-:S02]  /*43ce0*/  IMAD.MOV.U32 R18, RZ, RZ, R3 ;  /* 0x000000ffff127224 */ /* 0x010fc400078e0003 */
[----:B------:R-:W-:Y:S01]  /*43cf0*/  IMAD.MOV.U32 R19, RZ, RZ, R0 ;  /* 0x000000ffff137224 */ /* 0x000fe200078e0000 */
[C---:B---3--:R-:W-:Y:S01]  /*43d00*/  HMMA.16816.F32 R12, R8.reuse, R14, R4 ;  /* 0x0000000e080c723c */ /* 0x048fe20000001804 */
[----:B------:R-:W3:Y:S04]  /*43d10*/  LDL.LU.64 R6, [R1+0x2ad8] ;  /* 0x002ad80001067983 */ /* 0x000ee80000300a00 */
[----:B------:R-:W3:Y:S01]  /*43d20*/  LDL.LU.64 R4, [R1+0x2ad0] ;  /* 0x002ad00001047983 */ /* 0x000ee20000300a00 */
[----:B--2---:R-:W-:-:S15]  /*43d30*/  HMMA.16816.F32 R16, R8, R26, R16 ;  /* 0x0000001a0810723c */ /* 0x004fde0000001810 */
[----:B------:R-:W-:-:S02]  /*43d40*/  NOP ;  /* 0x0000000000007918 */ /* 0x000fc40000000000 */
[----:B------:R-:W-:Y:S04]  /*43d50*/  STL.64 [R1+0x90], R12 ;  /* 0x0000900c01007387 */ /* 0x000fe80000100a00 */
[----:B------:R0:W-:Y:S03]  /*43d60*/  STL.64 [R1+0x98], R14 ;  /* 0x0000980e01007387 */ /* 0x0001e60000100a00 */
[----:B------:R-:W-:Y:S02]  /*43d70*/  IMAD.MOV.U32 R0, RZ, RZ, R19 ;  /* 0x000000ffff007224 */ /* 0x000fe400078e0013 */
[----:B------:R-:W-:Y:S01]  /*43d80*/  IMAD.MOV.U32 R3, RZ, RZ, R18 ;  /* 0x000000ffff037224 */ /* 0x000fe200078e0012 */
[----:B0-----:R-:W2:Y:S04]  /*43d90*/  LDL.LU.64 R14, [R1+0x2ac8] ;  /* 0x002ac800010e7983 */ /* 0x001ea80000300a00 */
[----:B------:R-:W4:Y:S04]  /*43da0*/  LDL.LU.64 R12, [R1+0x2ac0] ;  /* 0x002ac000010c7983 */ /* 0x000f280000300a00 */
[----:B------:R-:W-:Y:S04]  /*43db0*/  STL.64 [R1+0x470], R16 ;  /* 0x0004701001007387 */ /* 0x000fe80000100a00 */
[----:B------:R-:W-:Y:S04]  /*43dc0*/  STL.64 [R1+0x2a38], R24 ;  /* 0x002a381801007387 */ /* 0x000fe80000100a00 */
[----:B------:R-:W-:Y:S04]  /*43dd0*/  STL [R1+0x278c], R0 ;  /* 0x00278c0001007387 */ /* 0x000fe80000100800 */
[----:B------:R0:W-:Y:S04]  /*43de0*/  STL [R1+0x2680], R3 ;  /* 0x0026800301007387 */ /* 0x0001e80000100800 */
[----:B0-----:R-:W2:Y:S04]  /*43df0*/  LDL R3, [R1+0x654] ;  /* 0x0006540001037983 */ /* 0x001ea80000100800 */
[----:B------:R-:W4:Y:S01]  /*43e00*/  LDL.LU R24, [R1+0x440] ;  /* 0x0004400001187983 */ /* 0x000f220000300800 */
[----:B---3--:R-:W-:-:S15]  /*43e10*/  HMMA.16816.F32 R4, R8, R22, R4 ;  /* 0x000000160804723c */ /* 0x008fde0000001804 */
[----:B------:R-:W-:-:S08]  /*43e20*/  NOP ;  /* 0x0000000000007918 */ /* 0x000fd00000000000 */
[----:B------:R-:W-:Y:S04]  /*43e30*/  STL.64 [R1+0x80], R4 ;  /* 0x0000800401007387 */ /* 0x000fe80000100a00 */
[----:B------:R-:W-:Y:S04]  /*43e40*/  STL.64 [R1+0x88], R6 ;  /* 0x0000880601007387 */ /* 0x000fe80000100a00 */
[----:B------:R-:W4:Y:S04]  /*43e50*/  LDL.LU R25, [R1+0x444] ;  /* 0x0004440001197983 */ /* 0x000f280000300800 */
[----:B------:R-:W3:Y:S04]  /*43e60*/  LDL.LU R26, [R1+0x448] ;  /* 0x00044800011a7983 */ /* 0x000ee80000300800 */
[----:B------:R-:W3:Y:S04]  /*43e70*/  LDL.LU R27, [R1+0x44c] ;  /* 0x00044c00011b7983 */ /* 0x000ee80000300800 */
[----:B--2---:R-:W0:Y:S04]  /*43e80*/  LDSM.16.MT88.4 R8, [R3+UR4+0xc180] ;  /* 0x00c180040308783b */ /* 0x004e280008004200 */
[----:B---3--:R-:W-:Y:S04]  /*43e90*/  STL.64 [R1+0x2a48], R26 ;  /* 0x002a481a01007387 */ /* 0x008fe80000100a00 */
[----:B----4-:R1:W-:Y:S02]  /*43ea0*/  STL.64 [R1+0x2a40], R24 ;  /* 0x002a401801007387 */ /* 0x0103e40000100a00 */
[----:B-1----:R-:W-:-:S02]  /*43eb0*/  IMAD.MOV.U32 R24, RZ, RZ, R12 ;  /* 0x000000ffff187224 */ /* 0x002fc400078e000c */
[----:B------:R-:W-:Y:S01]  /*43ec0*/  IMAD.MOV.U32 R25, RZ, RZ, R13 ;  /* 0x000000ffff197224 */ /* 0x000fe200078e000d */
[----:B------:R-:W2:Y:S04]  /*43ed0*/  LDL.LU R12, [R1+0x2ab8] ;  /* 0x002ab800010c7983 */ /* 0x000ea80000300800 */
[----:B------:R-:W2:Y:S04]  /*43ee0*/  LDL.LU R13, [R1+0x2ab4] ;  /* 0x002ab400010d7983 */ /* 0x000ea80000300800 */
[----:B------:R1:W-:Y:S04]  /*43ef0*/  STL.64 [R1+0x2a58], R24 ;  /* 0x002a581801007387 */ /* 0x0003e80000100a00 */
[----:B-1----:R-:W3:Y:S04]  /*43f00*/  LDL.64 R24, [R1+0x50] ;  /* 0x0000500001187983 */ /* 0x002ee80000100a00 */
[----:B---3--:R1:W-:Y:S02]  /*43f10*/  STL.64 [R1+0x2a70], R24 ;  /* 0x002a701801007387 */ /* 0x0083e40000100a00 */
[----:B-1----:R-:W-:-:S02]  /*43f20*/  IMAD.MOV.U32 R24, RZ, RZ, R14 ;  /* 0x000000ffff187224 */ /* 0x002fc400078e000e */
[----:B------:R-:W-:Y:S01]  /*43f30*/  IMAD.MOV.U32 R25, RZ, RZ, R15 ;  /* 0x000000ffff197224 */ /* 0x000fe200078e000f */
[----:B------:R-:W2:Y:S04]  /*43f40*/  LDL.LU R14, [R1+0x2ab0] ;  /* 0x002ab000010e7983 */ /* 0x000ea80000300800 */
[----:B------:R-:W2:Y:S04]  /*43f50*/  LDL.LU R15, [R1+0x2aac] ;  /* 0x002aac00010f7983 */ /* 0x000ea80000300800 */
[----:B------:R-:W-:Y:S04]  /*43f60*/  STL.64 [R1+0x2a88], R24 ;  /* 0x002a881801007387 */ /* 0x000fe80000100a00 */
[----:B------:R1:W-:Y:S04]  /*43f70*/  STL.64 [R1+0x2a50], R20 ;  /* 0x002a501401007387 */ /* 0x0003e80000100a00 */
[----:B-1----:R-:W3:Y:S04]  /*43f80*/  LDL.LU R20, [R1+0x450] ;  /* 0x0004500001147983 */ /* 0x002ee80000300800 */
[----:B------:R-:W3:Y:S04]  /*43f90*/  LDL.LU R21, [R1+0x454] ;  /* 0x0004540001157983 */ /* 0x000ee80000300800 */
[----:B------:R-:W4:Y:S04]  /*43fa0*/  LDL.LU R22, [R1+0x458] ;  /* 0x0004580001167983 */ /* 0x000f280000300800 */
[----:B------:R-:W4:Y:S01]  /*43fb0*/  LDL.LU R23, [R1+0x45c] ;  /* 0x00045c0001177983 */ /* 0x000f220000300800 */
[----:B------:R-:W-:-:S02]  /*43fc0*/  IMAD.MOV.U32 R24, RZ, RZ, R29 ;  /* 0x000000ffff187224 */ /* 0x000fc400078e001d */
[----:B------:R-:W-:Y:S01]  /*43fd0*/  IMAD.MOV.U32 R25, RZ, RZ, R28 ;  /* 0x000000ffff197224 */ /* 0x000fe200078e001c */
[----:B------:R-:W2:Y:S04]  /*43fe0*/  LDL.LU R29, [R1+0x2aa8] ;  /* 0x002aa800011d7983 */ /* 0x000ea80000300800 */
[----:B------:R-:W2:Y:S04]  /*43ff0*/  LDL.LU R28, [R1+0x2aa4] ;  /* 0x002aa400011c7983 */ /* 0x000ea80000300800 */
[----:B----4-:R-:W-:Y:S04]  /*44000*/  STL.64 [R1+0x2a68], R22 ;  /* 0x002a681601007387 */ /* 0x010fe80000100a00 */
[----:B---3--:R1:W-:Y:S04]  /*44010*/  STL.64 [R1+0x2a60], R20 ;  /* 0x002a601401007387 */ /* 0x0083e80000100a00 */
        /* <DEDUP_REMOVED lines=8> */
[----:B------:R-:W4:Y:S04]  /*440a0*/  LDL.LU R22, [R1+0x2c8] ;  /* 0x0002c80001167983 */ /* 0x000f280000300800 */
[----:B------:R-:W4:Y:S01]  /*440b0*/  LDL.LU R23, [R1+0x2cc] ;  /* 0x0002cc0001177983 */ /* 0x000f220000300800 */
[----:B--2---:R-:W-:-:S03]  /*440c0*/  IMAD.MOV.U32 R7, RZ, RZ, R28 ;  /* 0x000000ffff077224 */ /* 0x004fc600078e001c */
        /* <DEDUP_REMOVED lines=8> */
[----:B------:R-:W4:Y:S04]  /*44150*/  LDL.LU R6, [R1+0x3d8] ;  /* 0x0003d80001067983 */ /* 0x000f280000300800 */
[----:B------:R-:W3:Y:S04]  /*44160*/  LDL.LU R28, [R1+0x2aa0] ;  /* 0x002aa000011c7983 */ /* 0x000ee80000300800 */
[----:B------:R-:W4:Y:S04]  /*44170*/  LDL.LU R16, [R1+0x420] ;  /* 0x0004200001107983 */ /* 0x000f280000300800 */
[----:B------:R-:W4:Y:S04]  /*44180*/  LDL.LU R17, [R1+0x424] ;  /* 0x0004240001117983 */ /* 0x000f280000300800 */
[----:B------:R-:W3:Y:S04]  /*44190*/  LDL.LU R18, [R1+0x428] ;  /* 0x0004280001127983 */ /* 0x000ee80000300800 */
[----:B------:R-:W3:Y:S01]  /*441a0*/  LDL.LU R19, [R1+0x42c] ;  /* 0x00042c0001137983 */ /* 0x000ee20000300800 */
[C---:B--2---:R-:W-:Y:S03]  /*441b0*/  HMMA.16816.F32 R24, R12.reuse, R24, R20 ;  /* 0x000000180c18723c */ /* 0x044fe60000001814 */
[----:B---3--:R-:W-:Y:S04]  /*441c0*/  STL.64 [R1+0x2a30], R18 ;  /* 0x002a301201007387 */ /* 0x008fe80000100a00 */
[----:B----4-:R1:W-:Y:S04]  /*441d0*/  STL.64 [R1+0x2a28], R16 ;  /* 0x002a281001007387 */ /* 0x0103e80000100a00 */
[----:B-1----:R-:W2:Y:S04]  /*441e0*/  LDL.LU R16, [R1+0x430] ;  /* 0x0004300001107983 */ /* 0x002ea80000300800 */
[----:B------:R-:W2:Y:S04]  /*441f0*/  LDL.LU R17, [R1+0x434] ;  /* 0x0004340001117983 */ /* 0x000ea80000300800 */
[----:B------:R-:W2:Y:S04]  /*44200*/  LDL.LU R18, [R1+0x438] ;  /* 0x0004380001127983 */ /* 0x000ea80000300800 */
[----:B------:R-:W-:Y:S04]  /*44210*/  STL.64 [R1+0x2a20], R6 ;  /* 0x002a200601007387 */ /* 0x000fe80000100a00 */
[----:B------:R1:W-:Y:S04]  /*44220*/  STL.64 [R1+0x2a18], R4 ;  /* 0x002a180401007387 */ /* 0x0003e80000100a00 */
[----:B-1----:R-:W3:Y:S04]  /*44230*/  LDL.64 R4, [R1+0x10] ;  /* 0x0000100001047983 */ /* 0x002ee80000100a00 */
[----:B0-----:R-:W-:Y:S04]  /*44240*/  STL.64 [R1+0x2918], R10 ;  /* 0x0029180a01007387 */ /* 0x001fe80000100a00 */
[----:B------:R0:W-:Y:S04]  /*44250*/  STL.64 [R1+0x2910], R8 ;  /* 0x0029100801007387 */ /* 0x0001e80000100a00 */
[----:B0-----:R-:W2:Y:S04]  /*44260*/  LDL.64 R8, [R1+0x20] ;  /* 0x0000200001087983 */ /* 0x001ea80000100a00 */
[----:B------:R-:W-:Y:S04]  /*44270*/  STL [R1+0x2878], R3 ;  /* 0x0028780301007387 */ /* 0x000fe80000100800 */
[----:B------:R-:W4:Y:S04]  /*44280*/  LDL.LU.64 R22, [R1+0x2a98] ;  /* 0x002a980001167983 */ /* 0x000f280000300a00 */
[----:B------:R-:W4:Y:S04]  /*44290*/  LDL.LU.64 R20, [R1+0x2a90] ;  /* 0x002a900001147983 */ /* 0x000f280000300a00 */
[----:B------:R0:W-:Y:S04]  /*442a0*/  STL.64 [R1+0x2d0], R24 ;  /* 0x0002d01801007387 */ /* 0x0001e80000100a00 */
[----:B------:R4:W-:Y:S04]  /*442b0*/  STL.64 [R1+0x2d8], R26 ;  /* 0x0002d81a01007387 */ /* 0x0009e80000100a00 */
[----:B0-----:R-:W4:Y:S02]  /*442c0*/  LDL.LU.64 R24, [R1+0x2a88] ;  /* 0x002a880001187983 */ /* 0x001f240000300a00 */
[----:B----4-:R-:W-:Y:S02]  /*442d0*/  HMMA.16816.F32 R24, R12, R24, R20 ;  /* 0x000000180c18723c */ /* 0x010fe40000001814 */
[----:B------:R-:W4:Y:S04]  /*442e0*/  LDL.LU.64 R22, [R1+0x2a80] ;  /* 0x002a800001167983 */ /* 0x000f280000300a00 */
[----:B------:R-:W4:-:S15]  /*442f0*/  LDL.LU.64 R20, [R1+0x2a78] ;  /* 0x002a780001147983 */ /* 0x000f1e0000300a00 */
[----:B------:R-:W-:-:S02]  /*44300*/  NOP ;  /* 0x0000000000007918 */ /* 0x000fc40000000000 */
[----:B------:R0:W-:Y:S04]  /*44310*/  STL.64 [R1+0x2c0], R24 ;  /* 0x0002c01801007387 */ /* 0x0001e80000100a00 */
[----:B------:R-:W-:Y:S04]  /*44320*/  STL.64 [R1+0x2c8], R26 ;  /* 0x0002c81a01007387 */ /* 0x000fe80000100a00 */
[----:B0-----:R-:W4:Y:S02]  /*44330*/  LDL.LU.64 R24, [R1+0x2a70] ;  /* 0x002a700001187983 */ /* 0x001f240000300a00 */
[----:B----4-:R-:W-:Y:S06]  /*44340*/  HMMA.16816.F32 R20, R12, R24, R20 ;  /* 0x000000180c14723c */ /* 0x010fec0000001814 */
[----:B------:R-:W-:-:S02]  /*44350*/  IMAD.MOV.U32 R2, RZ, RZ, R24 ;  /* 0x000000ffff027224 */ /* 0x000fc400078e0018 */
[----:B------:R-:W-:-:S15]  /*44360*/  IMAD.MOV.U32 R0, RZ, RZ, R25 ;  /* 0x000000ffff007224 */ /* 0x000fde00078e0019 */
[----:B------:R-:W-:Y:S04]  /*44370*/  STL.64 [R1+0x2b0], R20 ;  /* 0x0002b01401007387 */ /* 0x000fe80000100a00 */
[----:B------:R0:W-:Y:S04]  /*44380*/  STL.64 [R1+0x2b8], R22 ;  /* 0x0002b81601007387 */ /* 0x0001e80000100a00 */
[----:B0-----:R-:W4:Y:S04]  /*44390*/  LDL.LU.64 R22, [R1+0x2a68] ;  /* 0x002a680001167983 */ /* 0x001f280000300a00 */
[----:B------:R-:W4:Y:S04]  /*443a0*/  LDL.LU.64 R20, [R1+0x2a60] ;  /* 0x002a600001147983 */ /* 0x000f280000300a00 */
[----:B------:R-:W4:Y:S02]  /*443b0*/  LDL.LU.64 R24, [R1+0x2a58] ;  /* 0x002a580001187983 */ /* 0x000f240000300a00 */
[----:B----4-:R-:W-:Y:S02]  /*443c0*/  HMMA.16816.F32 R24, R12, R24, R20 ;  /* 0x000000180c18723c */ /* 0x010fe40000001814 */
[----:B------:R-:W4:-:S15]  /*443d0*/  LDL.LU.64 R20, [R1+0x2a50] ;  /* 0x002a500001147983 */ /* 0x000f1e0000300a00 */
[----:B------:R-:W-:-:S06]  /*443e0*/  NOP ;  /* 0x0000000000007918 */ /* 0x000fcc0000000000 */
[----:B------:R-:W-:Y:S04]  /*443f0*/  STL.64 [R1+0x2a0], R24 ;  /* 0x0002a01801007387 */ /* 0x000fe80000100a00 */
[----:B------:R0:W-:Y:S04]  /*44400*/  STL.64 [R1+0x2a8], R26 ;  /* 0x0002a81a01007387 */ /* 0x0001e80000100a00 */
[----:B0-----:R-:W4:Y:S04]  /*44410*/  LDL.LU.64 R26, [R1+0x2a48] ;  /* 0x002a4800011a7983 */ /* 0x001f280000300a00 */
[----:B------:R-:W4:Y:S02]  /*44420*/  LDL.LU.64 R24, [R1+0x2a40] ;  /* 0x002a400001187983 */ /* 0x000f240000300a00 */
[----:B----4-:R-:W-:-:S15]  /*44430*/  HMMA.16816.F32 R24, R12, R20, R24 ;  /* 0x000000140c18723c */ /* 0x010fde0000001818 */
[----:B------:R-:W-:-:S08]  /*44440*/  NOP ;  /* 0x0000000000007918 */ /* 0x000fd00000000000 */
[----:B------:R0:W-:Y:S04]  /*44450*/  STL.64 [R1+0x290], R24 ;  /* 0x0002901801007387 */ /* 0x0001e80000100a00 */
[----:B------:R-:W-:Y:S04]  /*44460*/  STL [R1+0x298], R26 ;  /* 0x0002981a01007387 */ /* 0x000fe80000100800 */
[----:B0-----:R-:W4:Y:S04]  /*44470*/  LDL.LU.64 R24, [R1+0x2a38] ;  /* 0x002a380001187983 */ /* 0x001f280000300a00 */
[----:B------:R0:W-:Y:S04]  /*44480*/  STL.64 [R1+0x29b0], R20 ;  /* 0x0029b01401007387 */ /* 0x0001e80000100a00 */
[----:B0-----:R-:W3:Y:S01]  /*44490*/  LDL.64 R20, [R1+0x40] ;  /* 0x0000400001147983 */ /* 0x001ee20000100a00 */
[----:B------:R-:W-:-:S02]  /*444a0*/  IMAD.MOV.U32 R19, RZ, RZ, R28 ;  /* 0x000000ffff137224 */ /* 0x000fc400078e001c */
[----:B------:R-:W-:-:S05]  /*444b0*/  IMAD.MOV.U32 R28, RZ, RZ, R27 ;  /* 0x000000ffff1c7224 */ /* 0x000fca00078e001b */
[----:B--2---:R-:W-:Y:S01]  /*444c0*/  HMMA.16816.F32 R16, R12, R8, R16 ;  /* 0x000000080c10723c */ /* 0x004fe20000001810 */
[----:B---3--:R0:W-:Y:S04]  /*444d0*/  STL.64 [R1+0x29c8], R20 ;  /* 0x0029c81401007387 */ /* 0x0081e80000100a00 */
[----:B------:R-:W2:Y:S04]  /*444e0*/  LDL.LU R26, [R1+0x3b8] ;  /* 0x0003b800011a7983 */ /* 0x000ea80000300800 */
[----:B------:R-:W2:Y:S01]  /*444f0*/  LDL.LU R27, [R1+0x3bc] ;  /* 0x0003bc00011b7983 */ /* 0x000ea20000300800 */
[----:B0-----:R-:W-:-:S02]  /*44500*/  IMAD.MOV.U32 R20, RZ, RZ, R2 ;  /* 0x000000ffff147224 */ /* 0x001fc400078e0002 */
[----:B------:R-:W-:Y:S01]  /*44510*/  IMAD.MOV.U32 R21, RZ, RZ, R0 ;  /* 0x000000ffff157224 */ /* 0x000fe200078e0000 */
[----:B--2---:R-:W-:Y:S04]  /*44520*/  STL.64 [R1+0x29f0], R26 ;  /* 0x0029f01a01007387 */ /* 0x004fe80000100a00 */
[----:B----4-:R0:W-:Y:S04]  /*44530*/  STL.64 [R1+0x29e8], R24 ;  /* 0x0029e81801007387 */ /* 0x0101e80000100a00 */
[----:B0-----:R-:W2:Y:S04]  /*44540*/  LDL.64 R24, [R1+0x70] ;  /* 0x0000700001187983 */ /* 0x001ea80000100a00 */
[----:B------:R0:W-:Y:S04]  /*44550*/  STL.64 [R1+0x29e0], R20 ;  /* 0x0029e01401007387 */ /* 0x0001e80000100a00 */
[----:B0-----:R-:W3:Y:S04]  /*44560*/  LDL.64 R20, [R1+0x60] ;  /* 0x0000600001147983 */ /* 0x001ee80000100a00 */
[----:B------:R-:W-:Y:S04]  /*44570*/  STL [R1+0x2678], R28 ;  /* 0x0026781c01007387 */ /* 0x000fe80000100800 */
[----:B------:R-:W-:Y:S04]  /*44580*/  STL.64 [R1+0x280], R16 ;  /* 0x0002801001007387 */ /* 0x000fe80000100a00 */
[----:B------:R0:W-:Y:S04]  /*44590*/  STL.64 [R1+0x288], R18 ;  /* 0x0002881201007387 */ /* 0x0001e80000100a00 */
[----:B0-----:R-:W4:Y:S04]  /*445a0*/  LDL.LU.64 R18, [R1+0x2a30] ;  /* 0x002a300001127983 */ /* 0x001f280000300a00 */
[----:B------:R-:W4:Y:S01]  /*445b0*/  LDL.LU.64 R16, [R1+0x2a28] ;  /* 0x002a280001107983 */ /* 0x000f220000300a00 */
[----:B------:R-:W-:-:S02]  /*445c0*/  IMAD.MOV.U32 R2, RZ, RZ, R4 ;  /* 0x000000ffff027224 */ /* 0x000fc400078e0004 */
[----:B------:R-:W-:Y:S01]  /*445d0*/  IMAD.MOV.U32 R0, RZ, RZ, R5 ;  /* 0x000000ffff007224 */ /* 0x000fe200078e0005 */
[----:B------:R-:W2:Y:S01]  /*445e0*/  LDL.LU.64 R6, [R1+0x2a20] ;  /* 0x002a200001067983 */ /* 0x000ea20000300a00 */
[----:B----4-:R-:W-:Y:S03]  /*445f0*/  HMMA.16816.F32 R16, R12, R4, R16 ;  /* 0x000000040c10723c */ /* 0x010fe60000001810 */
[----:B------:R-:W2:-:S15]  /*44600*/  LDL.LU.64 R4, [R1+0x2a18] ;  /* 0x002a180001047983 */ /* 0x000e9e0000300a00 */
[----:B------:R-:W-:-:S05]  /*44610*/  NOP ;  /* 0x0000000000007918 */ /* 0x000fca0000000000 */
[----:B------:R0:W-:Y:S04]  /*44620*/  STL.64 [R1+0x270], R16 ;  /* 0x0002701001007387 */ /* 0x0001e80000100a00 */
[----:B------:R-:W-:Y:S04]  /*44630*/  STL [R1+0x278], R18 ;  /* 0x0002781201007387 */ /* 0x000fe80000100800 */
[----:B0-----:R-:W2:Y:S01]  /*44640*/  LDL.LU.64 R16, [R1+0x2a10] ;  /* 0x002a100001107983 */ /* 0x001ea20000300a00 */
[----:B------:R-:W-:-:S05]  /*44650*/  IMAD.MOV.U32 R28, RZ, RZ, R19 ;  /* 0x000000ffff1c7224 */ /* 0x000fca00078e0013 */
[----:B------:R-:W-:Y:S01]  /*44660*/  STL [R1+0x267c], R28 ;  /* 0x00267c1c01007387 */ /* 0x000fe20000100800 */
[----:B--2---:R-:W-:Y:S03]  /*44670*/  HMMA.16816.F32 R12, R12, R16, R4 ;  /* 0x000000100c0c723c */ /* 0x004fe60000001804 */
[----:B------:R-:W2:Y:S04]  /*44680*/  LDL.LU.64 R6, [R1+0x2a08] ;  /* 0x002a080001067983 */ /* 0x000ea80000300a00 */
[----:B------:R-:W2:-:S15]  /*44690*/  LDL.LU.64 R4, [R1+0x2a00] ;  /* 0x002a000001047983 */ /* 0x000e9e0000300a00 */
[----:B------:R-:W-:-:S01]  /*446a0*/  NOP ;  /* 0x0000000000007918 */ /* 0x000fc20000000000 */
[----:B------:R0:W-:Y:S04]  /*446b0*/  STL.64 [R1+0x1a0], R12 ;  /* 0x0001a00c01007387 */ /* 0x0001e80000100a00 */
[----:B------:R1:W-:Y:S04]  /*446c0*/  STL.64 [R1+0x1a8], R14 ;  /* 0x0001a80e01007387 */ /* 0x0003e80000100a00 */
[----:B0-----:R-:W2:Y:S04]  /*446d0*/  LDL.LU R12, [R1+0x3c0] ;  /* 0x0003c000010c7983 */ /* 0x001ea80000300800 */
[----:B------:R-:W2:Y:S04]  /*446e0*/  LDL.LU R13, [R1+0x3c4] ;  /* 0x0003c400010d7983 */ /* 0x000ea80000300800 */
[----:B-1----:R-:W2:Y:S04]  /*446f0*/  LDL.LU R14, [R1+0x3c8] ;  /* 0x0003c800010e7983 */ /* 0x002ea80000300800 */
[----:B------:R-:W2:Y:S04]  /*44700*/  LDL.LU R15, [R1+0x3cc] ;  /* 0x0003cc00010f7983 */ /* 0x000ea80000300800 */
[----:B------:R0:W-:Y:S04]  /*44710*/  STL.64 [R1+0x2998], R16 ;  /* 0x0029981001007387 */ /* 0x0001e80000100a00 */
[----:B0-----:R-:W4:Y:S04]  /*44720*/  LDL.LU R16, [R1+0x380] ;  /* 0x0003800001107983 */ /* 0x001f280000300800 */
[----:B------:R-:W4:Y:S04]  /*44730*/  LDL.LU R17, [R1+0x384] ;  /* 0x0003840001117983 */ /* 0x000f280000300800 */
[----:B------:R-:W3:Y:S01]  /*44740*/  LDL.LU R18, [R1+0x388] ;  /* 0x0003880001127983 */ /* 0x000ee20000300800 */
[----:B------:R-:W-:-:S03]  /*44750*/  IMAD.MOV.U32 R19, RZ, RZ, R29 ;  /* 0x000000ffff137224 */ /* 0x000fc600078e001d */
[----:B------:R-:W2:Y:S04]  /*44760*/  LDL.LU R29, [R1+0x29f8] ;  /* 0x0029f800011d7983 */ /* 0x000ea80000300800 */
[----:B---3--:R-:W-:Y:S04]  /*44770*/  STL.64 [R1+0x29c0], R18 ;  /* 0x0029c01201007387 */ /* 0x008fe80000100a00 */
[----:B----4-:R0:W-:Y:S04]  /*44780*/  STL.64 [R1+0x29b8], R16 ;  /* 0x0029b81001007387 */ /* 0x0101e80000100a00 */
[----:B0-----:R-:W3:Y:S04]  /*44790*/  LDL.LU R16, [R1+0x390] ;  /* 0x0003900001107983 */ /* 0x001ee80000300800 */
[----:B------:R-:W3:Y:S04]  /*447a0*/  LDL.LU R17, [R1+0x394] ;  /* 0x0003940001117983 */ /* 0x000ee80000300800 */
[----:B------:R-:W4:Y:S04]  /*447b0*/  LDL.LU R18, [R1+0x398] ;  /* 0x0003980001127983 */ /* 0x000f280000300800 */
[----:B------:R-:W4:Y:S01]  /*447c0*/  LDL.LU R19, [R1+0x39c] ;  /* 0x00039c0001137983 */ /* 0x000f220000300800 */
[----:B--2---:R-:W-:Y:S06]  /*447d0*/  HMMA.16816.F32 R12, R4, R24, R12 ;  /* 0x00000018040c723c */ /* 0x004fec000000180c */
[----:B------:R-:W-:-:S02]  /*447e0*/  IMAD.MOV.U32 R10, RZ, RZ, R24 ;  /* 0x000000ffff0a7224 */ /* 0x000fc400078e0018 */
[----:B------:R-:W-:Y:S01]  /*447f0*/  IMAD.MOV.U32 R3, RZ, RZ, R25 ;  /* 0x000000ffff037224 */ /* 0x000fe200078e0019 */
[----:B----4-:R-:W-:Y:S04]  /*44800*/  STL.64 [R1+0x29d8], R18 ;  /* 0x0029d81201007387 */ /* 0x010fe80000100a00 */
[----:B---3--:R0:W-:Y:S04]  /*44810*/  STL.64 [R1+0x29d0], R16 ;  /* 0x0029d01001007387 */ /* 0x0081e80000100a00 */
[----:B0-----:R-:W2:Y:S04]  /*44820*/  LDL.LU R16, [R1+0x3a0] ;  /* 0x0003a00001107983 */ /* 0x001ea80000300800 */
[----:B------:R-:W2:Y:S04]  /*44830*/  LDL.LU R17, [R1+0x3a4] ;  /* 0x0003a40001117983 */ /* 0x000ea80000300800 */
[----:B------:R-:W2:Y:S04]  /*44840*/  LDL.LU R18, [R1+0x3a8] ;  /* 0x0003a80001127983 */ /* 0x000ea80000300800 */
[----:B------:R-:W3:Y:S04]  /*44850*/  LDL.LU.64 R26, [R1+0x29f0] ;  /* 0x0029f000011a7983 */ /* 0x000ee80000300a00 */
[----:B------:R-:W3:Y:S01]  /*44860*/  LDL.LU.64 R24, [R1+0x29e8] ;  /* 0x0029e80001187983 */ /* 0x000ee20000300a00 */
[----:B------:R-:W-:-:S03]  /*44870*/  IMAD.MOV.U32 R28, RZ, RZ, R15 ;  /* 0x000000ffff1c7224 */ /* 0x000fc600078e000f */
[----:B------:R0:W-:Y:S04]  /*44880*/  STL.64 [R1+0x190], R12 ;  /* 0x0001900c01007387 */ /* 0x0001e80000100a00 */
[----:B------:R-:W-:Y:S01]  /*44890*/  STL [R1+0x198], R14 ;  /* 0x0001980e01007387 */ /* 0x000fe20000100800 */
[----:B------:R-:W-:-:S03]  /*448a0*/  IMAD.MOV.U32 R11, RZ, RZ, R21 ;  /* 0x000000ffff0b7224 */ /* 0x000fc600078e0015 */
[----:B------:R-:W-:Y:S01]  /*448b0*/  STL [R1+0x287c], R28 ;  /* 0x00287c1c01007387 */ /* 0x000fe20000100800 */
[----:B0-----:R-:W-:Y:S01]  /*448c0*/  IMAD.MOV.U32 R12, RZ, RZ, R20 ;  /* 0x000000ffff0c7224 */ /* 0x001fe200078e0014 */
[----:B---3--:R-:W-:Y:S02]  /*448d0*/  HMMA.16816.F32 R24, R4, R20, R24 ;  /* 0x000000140418723c */ /* 0x008fe40000001818 */
[----:B------:R-:W2:Y:S01]  /*448e0*/  LDL.LU.64 R20, [R1+0x29e0] ;  /* 0x0029e00001147983 */ /* 0x000ea20000300a00 */
[----:B------:R-:W-:-:S15]  /*448f0*/  IMAD.MOV.U32 R19, RZ, RZ, R29 ;  /* 0x000000ffff137224 */ /* 0x000fde00078e001d */
[----:B------:R-:W-:-:S05]  /*44900*/  NOP ;  /* 0x0000000000007918 */ /* 0x000fca0000000000 */
[----:B------:R0:W-:Y:S04]  /*44910*/  STL.64 [R1+0x25d0], R26 ;  /* 0x0025d01a01007387 */ /* 0x0001e80000100a00 */
[----:B0-----:R-:W3:Y:S04]  /*44920*/  LDL R27, [R1+0x1fe8] ;  /* 0x001fe800011b7983 */ /* 0x001ee80000100800 */
[----:B------:R-:W-:Y:S01]  /*44930*/  STL.64 [R1+0x25c8], R24 ;  /* 0x0025c81801007387 */ /* 0x000fe20000100a00 */
[----:B--2---:R-:W-:Y:S03]  /*44940*/  HMMA.16816.F32 R20, R4, R20, R16 ;  /* 0x000000140414723c */ /* 0x004fe60000001810 */
[----:B------:R-:W2:Y:S04]  /*44950*/  LDL.LU.64 R18, [R1+0x29d8] ;  /* 0x0029d80001127983 */ /* 0x000ea80000300a00 */
[----:B------:R-:W2:-:S15]  /*44960*/  LDL.LU.64 R16, [R1+0x29d0] ;  /* 0x0029d00001107983 */ /* 0x000e9e0000300a00 */
[----:B------:R-:W-:-:S01]  /*44970*/  NOP ;  /* 0x0000000000007918 */ /* 0x000fc20000000000 */
[----:B------:R0:W-:Y:S04]  /*44980*/  STL.64 [R1+0x250], R20 ;  /* 0x0002501401007387 */ /* 0x0001e80000100a00 */
[----:B------:R-:W-:Y:S04]  /*44990*/  STL [R1+0x258], R22 ;  /* 0x0002581601007387 */ /* 0x000fe80000100800 */
        /* <DEDUP_REMOVED lines=10> */
[----:B------:R0:W-:Y:S02]  /*44a40*/  STL.64 [R1+0x2928], R20 ;  /* 0x0029281401007387 */ /* 0x0001e40000100a00 */
[----:B0-----:R-:W-:-:S02]  /*44a50*/  IMAD.MOV.U32 R20, RZ, RZ, R14 ;  /* 0x000000ffff147224 */ /* 0x001fc400078e000e */
[----:B------:R-:W-:-:S13]  /*44a60*/  IMAD.MOV.U32 R21, RZ, RZ, R13 ;  /* 0x000000ffff157224 */ /* 0x000fda00078e000d */
[----:B------:R-:W-:Y:S04]  /*44a70*/  STL.64 [R1+0x230], R16 ;  /* 0x0002301001007387 */ /* 0x000fe80000100a00 */
[----:B------:R-:W-:Y:S04]  /*44a80*/  STL.64 [R1+0x238], R18 ;  /* 0x0002381201007387 */ /* 0x000fe80000100a00 */
[----:B------:R0:W-:Y:S04]  /*44a90*/  STL.64 [R1+0x2938], R20 ;  /* 0x0029381401007387 */ /* 0x0001e80000100a00 */
[----:B0-----:R-:W2:Y:S04]  /*44aa0*/  LDL.64 R20, [R1+0x50] ;  /* 0x0000500001147983 */ /* 0x001ea80000100a00 */
[----:B--2---:R0:W-:Y:S02]  /*44ab0*/  STL.64 [R1+0x2950], R20 ;  /* 0x0029501401007387 */ /* 0x0041e40000100a00 */
[----:B0-----:R-:W-:-:S02]  /*44ac0*/  IMAD.MOV.U32 R20, RZ, RZ, R12 ;  /* 0x000000ffff147224 */ /* 0x001fc400078e000c */
[----:B------:R-:W-:Y:S01]  /*44ad0*/  IMAD.MOV.U32 R21, RZ, RZ, R11 ;  /* 0x000000ffff157224 */ /* 0x000fe200078e000b */
[----:B---3--:R-:W0:Y:S04]  /*44ae0*/  LDSM.16.MT88.4 R12, [R27+UR4+0xc000] ;  /* 0x00c000041b0c783b */ /* 0x008e280008004200 */
[----:B------:R-:W-:Y:S04]  /*44af0*/  STL.64 [R1+0x2968], R20 ;  /* 0x0029681401007387 */ /* 0x000fe80000100a00 */
[----:B------:R1:W-:Y:S04]  /*44b00*/  STL [R1+0x2930], R27 ;  /* 0x0029301b01007387 */ /* 0x0003e80000100800 */
[----:B------:R-:W2:Y:S04]  /*44b10*/  LDL.LU R24, [R1+0x330] ;  /* 0x0003300001187983 */ /* 0x000ea80000300800 */
[----:B------:R-:W2:Y:S04]  /*44b20*/  LDL.LU R25, [R1+0x334] ;  /* 0x0003340001197983 */ /* 0x000ea80000300800 */
[----:B------:R-:W3:Y:S04]  /*44b30*/  LDL.LU R26, [R1+0x338] ;  /* 0x00033800011a7983 */ /* 0x000ee80000300800 */
[----:B-1----:R-:W3:Y:S04]  /*44b40*/  LDL.LU R27, [R1+0x33c] ;  /* 0x00033c00011b7983 */ /* 0x002ee80000300800 */
[----:B------:R-:W4:Y:S04]  /*44b50*/  LDL.LU R16, [R1+0x3e0] ;  /* 0x0003e00001107983 */ /* 0x000f280000300800 */
[----:B------:R-:W4:Y:S04]  /*44b60*/  LDL.LU R17, [R1+0x3e4] ;  /* 0x0003e40001117983 */ /* 0x000f280000300800 */
[----:B------:R-:W2:Y:S04]  /*44b70*/  LDL.LU R18, [R1+0x3e8] ;  /* 0x0003e80001127983 */ /* 0x000ea80000300800 */
[----:B------:R-:W2:Y:S01]  /*44b80*/  LDL.LU R19, [R1+0x3ec] ;  /* 0x0003ec0001137983 */ /* 0x000ea20000300800 */
[----:B------:R-:W-:-:S02]  /*44b90*/  IMAD.MOV.U32 R20, RZ, RZ, R10 ;  /* 0x000000ffff147224 */ /* 0x000fc400078e000a */
[----:B------:R-:W-:Y:S02]  /*44ba0*/  IMAD.MOV.U32 R21, RZ, RZ, R3 ;  /* 0x000000ffff157224 */ /* 0x000fe400078e0003 */
[----:B------:R-:W-:Y:S01]  /*44bb0*/  IMAD.MOV.U32 R29, RZ, RZ, R23 ;  /* 0x000000ffff1d7224 */ /* 0x000fe200078e0017 */
[----:B--2---:R-:W-:Y:S04]  /*44bc0*/  STL.64 [R1+0x29a8], R18 ;  /* 0x0029a81201007387 */ /* 0x004fe80000100a00 */
[----:B----4-:R1:W-:Y:S04]  /*44bd0*/  STL.64 [R1+0x29a0], R16 ;  /* 0x0029a01001007387 */ /* 0x0103e80000100a00 */
[----:B-1----:R-:W2:Y:S04]  /*44be0*/  LDL.LU R16, [R1+0x410] ;  /* 0x0004100001107983 */ /* 0x002ea80000300800 */
[----:B------:R-:W2:Y:S04]  /*44bf0*/  LDL.LU R17, [R1+0x414] ;  /* 0x0004140001117983 */ /* 0x000ea80000300800 */
[----:B------:R-:W2:Y:S04]  /*44c00*/  LDL.LU R18, [R1+0x418] ;  /* 0x0004180001127983 */ /* 0x000ea80000300800 */
[----:B------:R-:W2:Y:S04]  /*44c10*/  LDL.LU R19, [R1+0x41c] ;  /* 0x00041c0001137983 */ /* 0x000ea80000300800 */
[----:B------:R1:W-:Y:S04]  /*44c20*/  STL.64 [R1+0x2990], R20 ;  /* 0x0029901401007387 */ /* 0x0003e80000100a00 */
[----:B-1----:R-:W4:Y:S04]  /*44c30*/  LDL.LU R20, [R1+0x370] ;  /* 0x0003700001147983 */ /* 0x002f280000300800 */
[----:B------:R-:W4:Y:S04]  /*44c40*/  LDL.LU R21, [R1+0x374] ;  /* 0x0003740001157983 */ /* 0x000f280000300800 */
[----:B------:R-:W4:Y:S04]  /*44c50*/  LDL.LU R22, [R1+0x378] ;  /* 0x0003780001167983 */ /* 0x000f280000300800 */
[----:B------:R-:W4:Y:S04]  /*44c60*/  LDL.LU R23, [R1+0x37c] ;  /* 0x00037c0001177983 */ /* 0x000f280000300800 */
[----:B---3--:R-:W-:Y:S04]  /*44c70*/  STL.64 [R1+0x2948], R26 ;  /* 0x0029481a01007387 */ /* 0x008fe80000100a00 */
[----:B------:R1:W-:Y:S04]  /*44c80*/  STL.64 [R1+0x2940], R24 ;  /* 0x0029401801007387 */ /* 0x0003e80000100a00 */
[----:B-1----:R-:W3:Y:S04]  /*44c90*/  LDL.LU R24, [R1+0x340] ;  /* 0x0003400001187983 */ /* 0x002ee80000300800 */
[----:B------:R-:W3:Y:S04]  /*44ca0*/  LDL.LU R25, [R1+0x344] ;  /* 0x0003440001197983 */ /* 0x000ee80000300800 */
[----:B------:R-:W2:Y:S04]  /*44cb0*/  LDL.LU R26, [R1+0x348] ;  /* 0x00034800011a7983 */ /* 0x000ea80000300800 */
[----:B------:R-:W2:Y:S04]  /*44cc0*/  LDL.LU R27, [R1+0x34c] ;  /* 0x00034c00011b7983 */ /* 0x000ea80000300800 */
[----:B--2---:R-:W-:Y:S04]  /*44cd0*/  STL.64 [R1+0x2960], R26 ;  /* 0x0029601a01007387 */ /* 0x004fe80000100a00 */
[----:B---3--:R1:W-:Y:S04]  /*44ce0*/  STL.64 [R1+0x2958], R24 ;  /* 0x0029581801007387 */ /* 0x0083e80000100a00 */
[----:B-1----:R-:W2:Y:S04]  /*44cf0*/  LDL.LU R24, [R1+0x350] ;  /* 0x0003500001187983 */ /* 0x002ea80000300800 */
[----:B------:R-:W2:Y:S04]  /*44d00*/  LDL.LU R25, [R1+0x354] ;  /* 0x0003540001197983 */ /* 0x000ea80000300800 */
[----:B------:R-:W3:Y:S04]  /*44d10*/  LDL.LU R26, [R1+0x358] ;  /* 0x00035800011a7983 */ /* 0x000ee80000300800 */
[----:B------:R-:W3:Y:S01]  /*44d20*/  LDL.LU R27, [R1+0x35c] ;  /* 0x00035c00011b7983 */ /* 0x000ee20000300800 */
[----:B------:R-:W-:Y:S03]  /*44d30*/  HMMA.16816.F32 R16, R4, R8, R16 ;  /* 0x000000080410723c */ /* 0x000fe60000001810 */
[----:B---3--:R-:W-:Y:S04]  /*44d40*/  STL.64 [R1+0x2978], R26 ;  /* 0x0029781a01007387 */ /* 0x008fe80000100a00 */
[----:B--2---:R1:W-:Y:S04]  /*44d50*/  STL.64 [R1+0x2970], R24 ;  /* 0x0029701801007387 */ /* 0x0043e80000100a00 */
[----:B-1----:R-:W2:Y:S04]  /*44d60*/  LDL.LU R24, [R1+0x360] ;  /* 0x0003600001187983 */ /* 0x002ea80000300800 */
[----:B------:R-:W2:Y:S04]  /*44d70*/  LDL.LU R25, [R1+0x364] ;  /* 0x0003640001197983 */ /* 0x000ea80000300800 */
[----:B------:R-:W2:Y:S04]  /*44d80*/  LDL.LU R26, [R1+0x368] ;  /* 0x00036800011a7983 */ /* 0x000ea80000300800 */
[----:B------:R-:W2:Y:S04]  /*44d90*/  LDL.LU R27, [R1+0x36c] ;  /* 0x00036c00011b7983 */ /* 0x000ea80000300800 */
[----:B0-----:R-:W-:Y:S04]  /*44da0*/  STL.64 [R1+0x2888], R14 ;  /* 0x0028880e01007387 */ /* 0x001fe80000100a00 */
[----:B------:R-:W-:Y:S04]  /*44db0*/  STL.64 [R1+0x2880], R12 ;  /* 0x0028800c01007387 */ /* 0x000fe80000100a00 */
[----:B------:R-:W-:Y:S04]  /*44dc0*/  STL.64 [R1+0x460], R16 ;  /* 0x0004601001007387 */ /* 0x000fe80000100a00 */
[----:B------:R0:W-:Y:S04]  /*44dd0*/  STL.64 [R1+0x468], R18 ;  /* 0x0004681201007387 */ /* 0x0001e80000100a00 */
[----:B0-----:R-:W3:Y:S04]  /*44de0*/  LDL.LU.64 R18, [R1+0x29a8] ;  /* 0x0029a80001127983 */ /* 0x001ee80000300a00 */
[----:B------:R-:W3:Y:S01]  /*44df0*/  LDL.LU.64 R16, [R1+0x29a0] ;  /* 0x0029a00001107983 */ /* 0x000ee20000300a00 */
[----:B------:R-:W-:-:S02]  /*44e00*/  IMAD.MOV.U32 R12, RZ, RZ, R2 ;  /* 0x000000ffff0c7224 */ /* 0x000fc400078e0002 */
[----:B------:R-:W-:-:S07]  /*44e10*/  IMAD.MOV.U32 R13, RZ, RZ, R0 ;  /* 0x000000ffff0d7224 */ /* 0x000fce00078e0000 */
[----:B---3--:R-:W-:-:S15]  /*44e20*/  HMMA.16816.F32 R16, R4, R12, R16 ;  /* 0x0000000c0410723c */ /* 0x008fde0000001810 */
[----:B------:R-:W-:-:S08]  /*44e30*/  NOP ;  /* 0x0000000000007918 */ /* 0x000fd00000000000 */
[----:B------:R0:W-:Y:S04]  /*44e40*/  STL.64 [R1+0x450], R16 ;  /* 0x0004501001007387 */ /* 0x0001e80000100a00 */
[----:B------:R-:W-:Y:S04]  /*44e50*/  STL.64 [R1+0x458], R18 ;  /* 0x0004581201007387 */ /* 0x000fe80000100a00 */
[----:B0-----:R-:W4:Y:S04]  /*44e60*/  LDL.LU.64 R16, [R1+0x2998] ;  /* 0x0029980001107983 */ /* 0x001f280000300a00 */
[----:B------:R0:W-:Y:S04]  /*44e70*/  STL.64 [R1+0x2920], R12 ;  /* 0x0029200c01007387 */ /* 0x0001e80000100a00 */
[----:B0-----:R-:W3:Y:S04]  /*44e80*/  LDL.LU R12, [R1+0x400] ;  /* 0x00040000010c7983 */ /* 0x001ee80000300800 */
[----:B------:R-:W3:Y:S04]  /*44e90*/  LDL.LU R13, [R1+0x404] ;  /* 0x00040400010d7983 */ /* 0x000ee80000300800 */
[----:B------:R-:W3:Y:S04]  /*44ea0*/  LDL.LU R14, [R1+0x408] ;  /* 0x00040800010e7983 */ /* 0x000ee80000300800 */
[----:B------:R-:W3:Y:S01]  /*44eb0*/  LDL.LU R15, [R1+0x40c] ;  /* 0x00040c00010f7983 */ /* 0x000ee20000300800 */
[----:B----4-:R-:W-:Y:S03]  /*44ec0*/  HMMA.16816.F32 R4, R4, R16, R20 ;  /* 0x000000100404723c */ /* 0x010fe60000001814 */
[----:B------:R-:W2:Y:S03]  /*44ed0*/  LDL.LU.64 R20, [R1+0x2990] ;  /* 0x0029900001147983 */ /* 0x000ea60000300a00 */
[----:B------:R-:W-:-:S02]  /*44ee0*/  IMAD.MOV.U32 R10, RZ, RZ, R16 ;  /* 0x000000ffff0a7224 */ /* 0x000fc400078e0010 */
[----:B------:R-:W-:-:S15]  /*44ef0*/  IMAD.MOV.U32 R3, RZ, RZ, R17 ;  /* 0x000000ffff037224 */ /* 0x000fde00078e0011 */
[----:B------:R0:W-:Y:S04]  /*44f00*/  STL.64 [R1+0x220], R4 ;  /* 0x0002200401007387 */ /* 0x0001e80000100a00 */
[----:B------:R1:W-:Y:S04]  /*44f10*/  STL.64 [R1+0x228], R6 ;  /* 0x0002280601007387 */ /* 0x0003e80000100a00 */
[----:B------:R-:W2:Y:S04]  /*44f20*/  LDL.LU.64 R18, [R1+0x2988] ;  /* 0x0029880001127983 */ /* 0x000ea80000300a00 */
[----:B------:R-:W2:Y:S04]  /*44f30*/  LDL.LU.64 R16, [R1+0x2980] ;  /* 0x0029800001107983 */ /* 0x000ea80000300a00 */
        /* <DEDUP_REMOVED lines=27> */
[----:B------:R-:W2:-:S15]  /*450f0*/  LDL.LU R27, [R1+0x2930] ;  /* 0x00293000011b7983 */ /* 0x000e9e0000300800 */
[----:B------:R-:W-:-:S06]  /*45100*/  NOP ;  /* 0x0000000000007918 */ /* 0x000fcc0000000000 */
[----:B------:R0:W-:Y:S04]  /*45110*/  STL.64 [R1+0x410], R20 ;  /* 0x0004101401007387 */ /* 0x0001e80000100a00 */
[----:B------:R-:W-:Y:S04]  /*45120*/  STL.64 [R1+0x418], R22 ;  /* 0x0004181601007387 */ /* 0x000fe80000100a00 */
[----:B0-----:R-:W4:Y:S01]  /*45130*/  LDL.LU.64 R20, [R1+0x2928] ;  /* 0x0029280001147983 */ /* 0x001f220000300a00 */
[C---:B---3--:R-:W-:Y:S06]  /*45140*/  HMMA.16816.F32 R12, R16.reuse, R8, R12 ;  /* 0x00000008100c723c */ /* 0x048fec000000180c */
[----:B----4-:R-:W-:Y:S06]  /*45150*/  HMMA.16816.F32 R4, R16, R20, R4 ;  /* 0x000000141004723c */ /* 0x010fec0000001804 */
[----:B------:R0:W-:Y:S04]  /*45160*/  STL.64 [R1+0x28c0], R20 ;  /* 0x0028c01401007387 */ /* 0x0001e80000100a00 */
[----:B0-----:R-:W3:-:S13]  /*45170*/  LDL.LU R20, [R1+0x310] ;  /* 0x0003100001147983 */ /* 0x001eda0000300800 */
[----:B------:R-:W-:Y:S04]  /*45180*/  STL.64 [R1+0x3e0], R4 ;  /* 0x0003e00401007387 */ /* 0x000fe80000100a00 */
[----:B------:R-:W-:Y:S04]  /*45190*/  STL.64 [R1+0x3e8], R6 ;  /* 0x0003e80601007387 */ /* 0x000fe80000100a00 */
[----:B--2---:R-:W0:Y:S04]  /*451a0*/  LDSM.16.MT88.4 R4, [R27+UR4+0xc080] ;  /* 0x00c080041b04783b */ /* 0x004e280008004200 */
[----:B------:R-:W3:Y:S04]  /*451b0*/  LDL.LU R21, [R1+0x314] ;  /* 0x0003140001157983 */ /* 0x000ee80000300800 */
[----:B------:R-:W3:Y:S04]  /*451c0*/  LDL.LU R22, [R1+0x318] ;  /* 0x0003180001167983 */ /* 0x000ee80000300800 */
[----:B------:R-:W3:Y:S04]  /*451d0*/  LDL.LU R23, [R1+0x31c] ;  /* 0x00031c0001177983 */ /* 0x000ee80000300800 */
[----:B------:R1:W-:Y:S04]  /*451e0*/  STL [R1+0x28b8], R27 ;  /* 0x0028b81b01007387 */ /* 0x0003e80000100800 */
[----:B------:R-:W2:Y:S04]  /*451f0*/  LDL.LU R24, [R1+0x3f0] ;  /* 0x0003f00001187983 */ /* 0x000ea80000300800 */
[----:B------:R-:W2:Y:S04]  /*45200*/  LDL.LU R25, [R1+0x3f4] ;  /* 0x0003f40001197983 */ /* 0x000ea80000300800 */
[----:B------:R-:W2:Y:S04]  /*45210*/  LDL.LU R26, [R1+0x3f8] ;  /* 0x0003f800011a7983 */ /* 0x000ea80000300800 */
[----:B-1----:R-:W2:Y:S04]  /*45220*/  LDL.LU R27, [R1+0x3fc] ;  /* 0x0003fc00011b7983 */ /* 0x002ea80000300800 */
[----:B0-----:R-:W-:Y:S04]  /*45230*/  STL.64 [R1+0x2800], R6 ;  /* 0x0028000601007387 */ /* 0x001fe80000100a00 */
[----:B------:R-:W-:Y:S04]  /*45240*/  STL.64 [R1+0x27f8], R4 ;  /* 0x0027f80401007387 */ /* 0x000fe80000100a00 */
[----:B------:R0:W-:Y:S04]  /*45250*/  STL.64 [R1+0x400], R12 ;  /* 0x0004000c01007387 */ /* 0x0001e80000100a00 */
[----:B------:R1:W-:Y:S04]  /*45260*/  STL.64 [R1+0x408], R14 ;  /* 0x0004080e01007387 */ /* 0x0003e80000100a00 */
[----:B0-----:R-:W2:Y:S01]  /*45270*/  LDL.LU.64 R12, [R1+0x2920] ;  /* 0x00292000010c7983 */ /* 0x001ea20000300a00 */
[----:B------:R-:W-:-:S02]  /*45280*/  IMAD.MOV.U32 R4, RZ, RZ, R10 ;  /* 0x000000ffff047224 */ /* 0x000fc400078e000a */
[----:B------:R-:W-:Y:S02]  /*45290*/  IMAD.MOV.U32 R5, RZ, RZ, R3 ;  /* 0x000000ffff057224 */ /* 0x000fe400078e0003 */
[----:B-1----:R-:W-:Y:S02]  /*452a0*/  IMAD.MOV.U32 R14, RZ, RZ, R8 ;  /* 0x000000ffff0e7224 */ /* 0x002fe400078e0008 */
[----:B------:R-:W-:Y:S01]  /*452b0*/  IMAD.MOV.U32 R3, RZ, RZ, R9 ;  /* 0x000000ffff037224 */ /* 0x000fe200078e0009 */
[----:B------:R-:W4:Y:S04]  /*452c0*/  LDL.LU.64 R10, [R1+0x2918] ;  /* 0x00291800010a7983 */ /* 0x000f280000300a00 */
[----:B------:R-:W4:Y:S01]  /*452d0*/  LDL.LU.64 R8, [R1+0x2910] ;  /* 0x0029100001087983 */ /* 0x000f220000300a00 */
[C---:B--2---:R-:W-:Y:S06]  /*452e0*/  HMMA.16816.F32 R24, R16.reuse, R12, R24 ;  /* 0x0000000c1018723c */ /* 0x044fec0000001818 */
[----:B---3--:R-:W-:Y:S01]  /*452f0*/  HMMA.16816.F32 R16, R16, R4, R20 ;  /* 0x000000041010723c */ /* 0x008fe20000001814 */
[----:B------:R-:W-:-:S15]  /*45300*/  STL.64 [R1+0x28a0], R12 ;  /* 0x0028a00c01007387 */ /* 0x000fde0000100a00 */
[----:B------:R-:W-:-:S01]  /*45310*/  NOP ;  /* 0x0000000000007918 */ /* 0x000fc20000000000 */
[----:B------:R-:W-:Y:S04]  /*45320*/  STL.64 [R1+0x3f0], R24 ;  /* 0x0003f01801007387 */ /* 0x000fe80000100a00 */
[----:B------:R-:W-:Y:S04]  /*45330*/  STL.64 [R1+0x3f8], R26 ;  /* 0x0003f81a01007387 */ /* 0x000fe80000100a00 */
[----:B------:R0:W-:Y:S04]  /*45340*/  STL.64 [R1+0x28c8], R4 ;  /* 0x0028c80401007387 */ /* 0x0001e80000100a00 */
[----:B0-----:R-:W2:Y:S04]  /*45350*/  LDL.LU R4, [R1+0x200] ;  /* 0x0002000001047983 */ /* 0x001ea80000300800 */
        /* <DEDUP_REMOVED lines=15> */
[----:B------:R-:W2:Y:S04]  /*45450*/  LDL.64 R20, [R1+0x40] ;  /* 0x0000400001147983 */ /* 0x000ea80000100a00 */
[----:B0-----:R-:W3:Y:S04]  /*45460*/  LDL.64 R4, [R1+0x70] ;  /* 0x0000700001047983 */ /* 0x001ee80000100a00 */
[----:B--2---:R0:W-:Y:S04]  /*45470*/  STL.64 [R1+0x28f0], R20 ;  /* 0x0028f01401007387 */ /* 0x0041e80000100a00 */
        /* <DEDUP_REMOVED lines=10> */
[----:B------:R-:W4:Y:S04]  /*45520*/  LDL.LU R24, [R1+0x1f0] ;  /* 0x0001f00001187983 */ /* 0x000f280000300800 */
[----:B------:R-:W4:Y:S04]  /*45530*/  LDL.LU R25, [R1+0x1f4] ;  /* 0x0001f40001197983 */ /* 0x000f280000300800 */
[----:B------:R-:W4:Y:S04]  /*45540*/  LDL.LU R26, [R1+0x1f8] ;  /* 0x0001f800011a7983 */ /* 0x000f280000300800 */
[----:B------:R-:W4:Y:S01]  /*45550*/  LDL.LU R27, [R1+0x1fc] ;  /* 0x0001fc00011b7983 */ /* 0x000f220000300800 */
[----:B------:R-:W-:-:S02]  /*45560*/  IMAD.MOV.U32 R13, RZ, RZ, R3 ;  /* 0x000000ffff0d7224 */ /* 0x000fc400078e0003 */
[----:B---3--:R-:W-:Y:S02]  /*45570*/  IMAD.MOV.U32 R28, RZ, RZ, R4 ;  /* 0x000000ffff1c7224 */ /* 0x008fe400078e0004 */
        /* <DEDUP_REMOVED lines=8> */
[----:B------:R-:W-:-:S02]  /*45600*/  IMAD.MOV.U32 R16, RZ, RZ, R2 ;  /* 0x000000ffff107224 */ /* 0x000fc400078e0002 */
[----:B------:R-:W-:Y:S01]  /*45610*/  IMAD.MOV.U32 R17, RZ, RZ, R0 ;  /* 0x000000ffff117224 */ /* 0x000fe200078e0000 */
[----:B--2---:R-:W-:Y:S06]  /*45620*/  HMMA.16816.F32 R20, R8, R4, R20 ;  /* 0x000000040814723c */ /* 0x004fec0000001814 */
[----:B------:R-:W-:Y:S02]  /*45630*/  IMAD.MOV.U32 R2, RZ, RZ, R4 ;  /* 0x000000ffff027224 */ /* 0x000fe400078e0004 */
[----:B------:R-:W-:-:S15]  /*45640*/  IMAD.MOV.U32 R0, RZ, RZ, R5 ;  /* 0x000000ffff007224 */ /* 0x000fde00078e0005 */
[----:B------:R0:W-:Y:S04]  /*45650*/  STL.64 [R1+0x3b0], R20 ;  /* 0x0003b01401007387 */ /* 0x0001e80000100a00 */
[----:B------:R-:W-:Y:S04]  /*45660*/  STL.64 [R1+0x3b8], R22 ;  /* 0x0003b81601007387 */ /* 0x000fe80000100a00 */
[----:B0-----:R-:W2:Y:S04]  /*45670*/  LDL.LU.64 R20, [R1+0x28f0] ;  /* 0x0028f00001147983 */ /* 0x001ea80000300a00 */
[----:B------:R-:W3:Y:S04]  /*45680*/  LDL.LU.64 R6, [R1+0x28e8] ;  /* 0x0028e80001067983 */ /* 0x000ee80000300a00 */
[----:B------:R-:W3:Y:S02]  /*45690*/  LDL.LU.64 R4, [R1+0x28e0] ;  /* 0x0028e00001047983 */ /* 0x000ee40000300a00 */
[----:B---3--:R-:W-:-:S15]  /*456a0*/  HMMA.16816.F32 R4, R8, R16, R4 ;  /* 0x000000100804723c */ /* 0x008fde0000001804 */
[----:B------:R-:W-:-:S08]  /*456b0*/  NOP ;  /* 0x0000000000007918 */ /* 0x000fd00000000000 */
[----:B------:R-:W-:Y:S04]  /*456c0*/  STL.64 [R1+0x3a0], R4 ;  /* 0x0003a00401007387 */ /* 0x000fe80000100a00 */
[----:B------:R0:W-:Y:S04]  /*456d0*/  STL.64 [R1+0x3a8], R6 ;  /* 0x0003a80601007387 */ /* 0x0001e80000100a00 */
[----:B0-----:R-:W2:Y:S04]  /*456e0*/  LDL.LU.64 R6, [R1+0x28d8] ;  /* 0x0028d80001067983 */ /* 0x001ea80000300a00 */
[----:B------:R-:W2:Y:S04]  /*456f0*/  LDL.LU.64 R4, [R1+0x28d0] ;  /* 0x0028d00001047983 */ /* 0x000ea80000300a00 */
        /* <DEDUP_REMOVED lines=18> */
[----:B------:R0:W-:Y:S04]  /*45820*/  STL.64 [R1+0x390], R4 ;  /* 0x0003900401007387 */ /* 0x0001e80000100a00 */
[----:B------:R1:W-:Y:S04]  /*45830*/  STL.64 [R1+0x398], R6 ;  /* 0x0003980601007387 */ /* 0x0003e80000100a00 */
[----:B0-----:R-:W3:Y:S01]  /*45840*/  LDL.LU.64 R4, [R1+0x28c8] ;  /* 0x0028c80001047983 */ /* 0x001ee20000300a00 */
[----:B-1----:R-:W-:-:S02]  /*45850*/  IMAD.MOV.U32 R7, RZ, RZ, R20 ;  /* 0x000000ffff077224 */ /* 0x002fc400078e0014 */
[----:B------:R-:W-:Y:S02]  /*45860*/  IMAD.MOV.U32 R6, RZ, RZ, R21 ;  /* 0x000000ffff067224 */ /* 0x000fe400078e0015 */
[----:B------:R-:W4:Y:S02]  /*45870*/  LDL.LU.64 R20, [R1+0x28c0] ;  /* 0x0028c00001147983 */ /* 0x000f240000300a00 */
[----:B----4-:R-:W-:Y:S02]  /*45880*/  HMMA.16816.F32 R20, R8, R20, R24 ;  /* 0x000000140814723c */ /* 0x010fe40000001818 */
[----:B------:R-:W4:Y:S01]  /*45890*/  LDL.LU R27, [R1+0x28b8] ;  /* 0x0028b800011b7983 */ /* 0x000f220000300800 */
[----:B------:R-:W-:-:S15]  /*458a0*/  IMAD.MOV.U32 R12, RZ, RZ, R14 ;  /* 0x000000ffff0c7224 */ /* 0x000fde00078e000e */
[----:B------:R-:W-:-:S05]  /*458b0*/  NOP ;  /* 0x0000000000007918 */ /* 0x000fca0000000000 */
[----:B------:R-:W-:Y:S04]  /*458c0*/  STL.64 [R1+0x380], R20 ;  /* 0x0003801401007387 */ /* 0x000fe80000100a00 */
[----:B------:R-:W-:Y:S01]  /*458d0*/  STL.64 [R1+0x388], R22 ;  /* 0x0003881601007387 */ /* 0x000fe20000100a00 */
[C---:B--2---:R-:W-:Y:S03]  /*458e0*/  HMMA.16816.F32 R12, R8.reuse, R12, R16 ;  /* 0x0000000c080c723c */ /* 0x044fe60000001810 */
[----:B----4-:R-:W0:Y:S04]  /*458f0*/  LDSM.16.MT88.4 R20, [R27+UR4+0xc100] ;  /* 0x00c100041b14783b */ /* 0x010e280008004200 */
[----:B0-----:R-:W-:Y:S04]  /*45900*/  STL.64 [R1+0x2798], R22 ;  /* 0x0027981601007387 */ /* 0x001fe80000100a00 */
        /* <DEDUP_REMOVED lines=8> */
[----:B------:R2:W-:Y:S04]  /*45990*/  STL.64 [R1+0x378], R14 ;  /* 0x0003780e01007387 */ /* 0x0005e80000100a00 */
[----:B0-----:R-:W2:Y:S01]  /*459a0*/  LDL.LU.64 R12, [R1+0x28a0] ;  /* 0x0028a000010c7983 */ /* 0x001ea20000300a00 */
[C---:B---3--:R-:W-:Y:S06]  /*459b0*/  HMMA.16816.F32 R20, R8.reuse, R4, R20 ;  /* 0x000000040814723c */ /* 0x048fec0000001814 */
[----:B--2---:R-:W-:Y:S01]  /*459c0*/  HMMA.16816.F32 R12, R8, R12, R16 ;  /* 0x0000000c080c723c */ /* 0x004fe20000001810 */
[----:B------:R-:W2:Y:S04]  /*459d0*/  LDL.LU.64 R18, [R1+0x2898] ;  /* 0x0028980001127983 */ /* 0x000ea80000300a00 */
[----:B------:R-:W2:Y:S04]  /*459e0*/  LDL.LU.64 R16, [R1+0x2890] ;  /* 0x0028900001107983 */ /* 0x000ea80000300a00 */
[----:B------:R-:W0:-:S14]  /*459f0*/  LDSM.16.MT88.4 R8, [R27+UR4+0xc180] ;  /* 0x00c180041b08783b */ /* 0x000e1c0008004200 */
[----:B------:R-:W-:Y:S04]  /*45a00*/  STL.64 [R1+0x360], R12 ;  /* 0x0003600c01007387 */ /* 0x000fe80000100a00 */
[----:B------:R1:W-:Y:S04]  /*45a10*/  STL.64 [R1+0x368], R14 ;  /* 0x0003680e01007387 */ /* 0x0003e80000100a00 */
[----:B-1----:R-:W2:Y:S04]  /*45a20*/  LDL.LU.64 R14, [R1+0x2888] ;  /* 0x00288800010e7983 */ /* 0x002ea80000300a00 */
[----:B------:R-:W2:Y:S04]  /*45a30*/  LDL.LU.64 R12, [R1+0x2880] ;  /* 0x00288000010c7983 */ /* 0x000ea80000300a00 */
[----:B------:R-:W-:Y:S04]  /*45a40*/  STL.64 [R1+0x2810], R4 ;  /* 0x0028100401007387 */ /* 0x000fe80000100a00 */
[----:B------:R-:W-:Y:S04]  /*45a50*/  STL.64 [R1+0x2e0], R20 ;  /* 0x0002e01401007387 */ /* 0x000fe80000100a00 */
[----:B------:R-:W-:Y:S04]  /*45a60*/  STL.64 [R1+0x2e8], R22 ;  /* 0x0002e81601007387 */ /* 0x000fe80000100a00 */
[----:B------:R-:W3:Y:S04]  /*45a70*/  LDL.LU R24, [R1+0x1c0] ;  /* 0x0001c00001187983 */ /* 0x000ee80000300800 */
[----:B------:R-:W3:Y:S04]  /*45a80*/  LDL.LU R25, [R1+0x1c4] ;  /* 0x0001c40001197983 */ /* 0x000ee80000300800 */
[----:B------:R-:W4:Y:S04]  /*45a90*/  LDL.LU R26, [R1+0x1c8] ;  /* 0x0001c800011a7983 */ /* 0x000f280000300800 */
[----:B------:R-:W4:Y:S04]  /*45aa0*/  LDL.LU R27, [R1+0x1cc] ;  /* 0x0001cc00011b7983 */ /* 0x000f280000300800 */
[----:B----4-:R-:W-:Y:S04]  /*45ab0*/  STL.64 [R1+0x27e8], R26 ;  /* 0x0027e81a01007387 */ /* 0x010fe80000100a00 */
[----:B---3--:R1:W-:Y:S02]  /*45ac0*/  STL.64 [R1+0x27e0], R24 ;  /* 0x0027e01801007387 */ /* 0x0083e40000100a00 */
[----:B-1----:R-:W-:-:S02]  /*45ad0*/  IMAD.MOV.U32 R24, RZ, RZ, R28 ;  /* 0x000000ffff187224 */ /* 0x002fc400078e001c */
[----:B------:R-:W-:Y:S01]  /*45ae0*/  IMAD.MOV.U32 R25, RZ, RZ, R3 ;  /* 0x000000ffff197224 */ /* 0x000fe200078e0003 */
[----:B------:R-:W3:Y:S04]  /*45af0*/  LDL.LU R28, [R1+0x287c] ;  /* 0x00287c00011c7983 */ /* 0x000ee80000300800 */
[----:B------:R-:W4:Y:S04]  /*45b00*/  LDL.LU R3, [R1+0x2878] ;  /* 0x0028780001037983 */ /* 0x000f280000300800 */
[----:B0-----:R-:W-:Y:S04]  /*45b10*/  STL.64 [R1+0x2718], R10 ;  /* 0x0027180a01007387 */ /* 0x001fe80000100a00 */
[----:B------:R0:W-:Y:S04]  /*45b20*/  STL.64 [R1+0x2710], R8 ;  /* 0x0027100801007387 */ /* 0x0001e80000100a00 */
[----:B0-----:R-:W3:Y:S01]  /*45b30*/  LDL.LU.64 R8, [R1+0x20] ;  /* 0x0000200001087983 */ /* 0x001ee20000300a00 */
[----:B--2---:R-:W-:Y:S03]  /*45b40*/  HMMA.16816.F32 R16, R12, R24, R16 ;  /* 0x000000180c10723c */ /* 0x004fe60000001810 */
[----:B---3--:R0:W-:Y:S04]  /*45b50*/  STL.64 [R1+0x2828], R8 ;  /* 0x0028280801007387 */ /* 0x0081e80000100a00 */
[----:B0-----:R-:W2:Y:S04]  /*45b60*/  LDL.LU.64 R8, [R1+0x30] ;  /* 0x0000300001087983 */ /* 0x001ea80000300a00 */
[----:B--2---:R0:W-:-:S12]  /*45b70*/  STL.64 [R1+0x2840], R8 ;  /* 0x0028400801007387 */ /* 0x0041d80000100a00 */
[----:B------:R-:W-:Y:S04]  /*45b80*/  STL.64 [R1+0x350], R16 ;  /* 0x0003501001007387 */ /* 0x000fe80000100a00 */
[----:B------:R-:W-:Y:S01]  /*45b90*/  STL.64 [R1+0x358], R18 ;  /* 0x0003581201007387 */ /* 0x000fe20000100a00 */
[----:B0-----:R-:W-:Y:S02]  /*45ba0*/  IMAD.MOV.U32 R8, RZ, RZ, R7 ;  /* 0x000000ffff087224 */ /* 0x001fe400078e0007 */
        /* <DEDUP_REMOVED lines=22> */
[----:B------:R-:W-:-:S02]  /*45d10*/  IMAD.MOV.U32 R16, RZ, RZ, R2 ;  /* 0x000000ffff107224 */ /* 0x000fc400078e0002 */
[----:B------:R-:W-:Y:S01]  /*45d20*/  IMAD.MOV.U32 R17, RZ, RZ, R0 ;  /* 0x000000ffff117224 */ /* 0x000fe200078e0000 */
[----:B----4-:R-:W-:Y:S04]  /*45d30*/  STL.64 [R1+0x2838], R22 ;  /* 0x0028381601007387 */ /* 0x010fe80000100a00 */
[----:B---3--:R0:W-:Y:S04]  /*45d40*/  STL.64 [R1+0x2830], R20 ;  /* 0x0028301401007387 */ /* 0x0081e80000100a00 */
        /* <DEDUP_REMOVED lines=11> */
[----:B------:R-:W3:Y:S04]  /*45e00*/  LDL.64 R4, [R1+0x10] ;  /* 0x0000100001047983 */ /* 0x000ee80000100a00 */
[----:B------:R0:W-:Y:S04]  /*45e10*/  STL.64 [R1+0x2808], R24 ;  /* 0x0028081801007387 */ /* 0x0001e80000100a00 */
[----:B0-----:R-:W4:Y:S04]  /*45e20*/  LDL.LU R24, [R1+0x150] ;  /* 0x0001500001187983 */ /* 0x001f280000300800 */
[----:B------:R-:W4:Y:S04]  /*45e30*/  LDL.LU R25, [R1+0x154] ;  /* 0x0001540001197983 */ /* 0x000f280000300800 */
[----:B------:R-:W4:Y:S04]  /*45e40*/  LDL.LU R26, [R1+0x158] ;  /* 0x00015800011a7983 */ /* 0x000f280000300800 */
[----:B------:R-:W4:Y:S04]  /*45e50*/  LDL.LU R27, [R1+0x15c] ;  /* 0x00015c00011b7983 */ /* 0x000f280000300800 */
[----:B------:R-:W2:Y:S04]  /*45e60*/  LDL.LU.64 R10, [R1+0x2870] ;  /* 0x00287000010a7983 */ /* 0x000ea80000300a00 */
[----:B------:R-:W2:Y:S04]  /*45e70*/  LDL.LU.64 R8, [R1+0x2868] ;  /* 0x0028680001087983 */ /* 0x000ea80000300a00 */
[----:B------:R0:W-:Y:S04]  /*45e80*/  STL.64 [R1+0x340], R16 ;  /* 0x0003401001007387 */ /* 0x0001e80000100a00 */
[----:B------:R-:W-:Y:S04]  /*45e90*/  STL.64 [R1+0x348], R18 ;  /* 0x0003481201007387 */ /* 0x000fe80000100a00 */
[----:B0-----:R-:W2:Y:S02]  /*45ea0*/  LDL.LU.64 R16, [R1+0x2860] ;  /* 0x0028600001107983 */ /* 0x001ea40000300a00 */
[----:B--2---:R-:W-:-:S15]  /*45eb0*/  HMMA.16816.F32 R8, R12, R16, R8 ;  /* 0x000000100c08723c */ /* 0x004fde0000001808 */
[----:B------:R-:W-:-:S08]  /*45ec0*/  NOP ;  /* 0x0000000000007918 */ /* 0x000fd00000000000 */
[----:B------:R0:W-:Y:S04]  /*45ed0*/  STL.64 [R1+0x330], R8 ;  /* 0x0003300801007387 */ /* 0x0001e80000100a00 */
[----:B------:R-:W-:Y:S04]  /*45ee0*/  STL.64 [R1+0x338], R10 ;  /* 0x0003380a01007387 */ /* 0x000fe80000100a00 */
[----:B0-----:R-:W2:Y:S04]  /*45ef0*/  LDL.LU.64 R8, [R1+0x2858] ;  /* 0x0028580001087983 */ /* 0x001ea80000300a00 */
[----:B------:R0:W-:Y:S04]  /*45f00*/  STL.64 [R1+0x27d8], R16 ;  /* 0x0027d81001007387 */ /* 0x0001e80000100a00 */
[----:B0-----:R-:W3:Y:S01]  /*45f10*/  LDL.64 R16, [R1+0x60] ;  /* 0x0000600001107983 */ /* 0x001ee20000100a00 */
[C---:B--2---:R-:W-:Y:S03]  /*45f20*/  HMMA.16816.F32 R8, R12.reuse, R8, R20 ;  /* 0x000000080c08723c */ /* 0x044fe60000001814 */
        /* <DEDUP_REMOVED lines=37> */
[----:B------:R-:W-:Y:S01]  /*46180*/  STL.64 [R1+0x2f8], R22 ;  /* 0x0002f81601007387 */ /* 0x000fe20000100a00 */
[----:B0-----:R-:W-:-:S02]  /*46190*/  IMAD.MOV.U32 R21, RZ, RZ, R4 ;  /* 0x000000ffff157224 */ /* 0x001fc400078e0004 */
[----:B------:R-:W-:Y:S02]  /*461a0*/  IMAD.MOV.U32 R20, RZ, RZ, R5 ;  /* 0x000000ffff147224 */ /* 0x000fe400078e0005 */
[----:B------:R-:W3:Y:S02]  /*461b0*/  LDL.LU.64 R4, [R1+0x2810] ;  /* 0x0028100001047983 */ /* 0x000ee40000300a00 */
[----:B---3--:R-:W-:Y:S02]  /*461c0*/  HMMA.16816.F32 R12, R12, R4, R24 ;  /* 0x000000040c0c723c */ /* 0x008fe40000001818 */
[----:B------:R-:W3:Y:S04]  /*461d0*/  LDL.LU.64 R24, [R1+0x2808] ;  /* 0x0028080001187983 */ /* 0x000ee80000300a00 */
[----:B------:R-:W3:Y:S04]  /*461e0*/  LDL.LU.64 R6, [R1+0x2800] ;  /* 0x0028000001067983 */ /* 0x000ee80000300a00 */
[----:B------:R-:W3:-:S13]  /*461f0*/  LDL.LU.64 R4, [R1+0x27f8] ;  /* 0x0027f80001047983 */ /* 0x000eda0000300a00 */
[----:B------:R-:W-:Y:S04]  /*46200*/  STL.64 [R1+0x260], R12 ;  /* 0x0002600c01007387 */ /* 0x000fe80000100a00 */
[----:B------:R-:W-:Y:S04]  /*46210*/  STL.64 [R1+0x268], R14 ;  /* 0x0002680e01007387 */ /* 0x000fe80000100a00 */
[----:B------:R-:W0:Y:S04]  /*46220*/  LDSM.16.MT88.4 R12, [R3+UR4+0xe000] ;  /* 0x00e00004030c783b */ /* 0x000e280008004200 */
[----:B0-----:R-:W-:Y:S04]  /*46230*/  STL.64 [R1+0x2690], R14 ;  /* 0x0026900e01007387 */ /* 0x001fe80000100a00 */
[----:B------:R0:W-:Y:S04]  /*46240*/  STL.64 [R1+0x2688], R12 ;  /* 0x0026880c01007387 */ /* 0x0001e80000100a00 */
[----:B0-----:R-:W4:Y:S01]  /*46250*/  LDL.LU.64 R12, [R1+0x40] ;  /* 0x00004000010c7983 */ /* 0x001f220000300a00 */
[----:B---3--:R-:W-:Y:S03]  /*46260*/  HMMA.16816.F32 R24, R4, R24, R16 ;  /* 0x000000180418723c */ /* 0x008fe60000001810 */
[----:B------:R-:W3:-:S15]  /*46270*/  LDL.LU.64 R16, [R1+0x27f0] ;  /* 0x0027f00001107983 */ /* 0x000ede0000300a00 */
[----:B------:R-:W-:-:S05]  /*46280*/  NOP ;  /* 0x0000000000007918 */ /* 0x000fca0000000000 */
[----:B------:R-:W-:Y:S04]  /*46290*/  STL.64 [R1+0x210], R24 ;  /* 0x0002101801007387 */ /* 0x000fe80000100a00 */
[----:B------:R0:W-:Y:S04]  /*462a0*/  STL.64 [R1+0x218], R26 ;  /* 0x0002181a01007387 */ /* 0x0001e80000100a00 */
[----:B0-----:R-:W3:Y:S04]  /*462b0*/  LDL.LU.64 R26, [R1+0x27e8] ;  /* 0x0027e800011a7983 */ /* 0x001ee80000300a00 */
        /* <DEDUP_REMOVED lines=13> */
[----:B------:R-:W-:Y:S04]  /*46390*/  STL.64 [R1+0x1f8], R18 ;  /* 0x0001f81201007387 */ /* 0x000fe80000100a00 */
[----:B------:R-:W0:Y:S04]  /*463a0*/  LDSM.16.MT88.4 R16, [R3+UR4+0xe080] ;  /* 0x00e080040310783b */ /* 0x000e280008004200 */
[----:B0-----:R-:W-:Y:S04]  /*463b0*/  STL.64 [R1+0x25e0], R18 ;  /* 0x0025e01201007387 */ /* 0x001fe80000100a00 */
[----:B------:R0:W-:Y:S04]  /*463c0*/  STL.64 [R1+0x25d8], R16 ;  /* 0x0025d81001007387 */ /* 0x0001e80000100a00 */
[----:B0-----:R-:W3:Y:S04]  /*463d0*/  LDL.LU.64 R16, [R1] ;  /* 0x0000000001107983 */ /* 0x001ee80000300a00 */
[----:B------:R-:W4:Y:S04]  /*463e0*/  LDL.64 R18, [R1+0x8] ;  /* 0x0000080001127983 */ /* 0x000f280000100a00 */
[----:B----4-:R-:W-:Y:S04]  /*463f0*/  STL.64 [R1+0x27a8], R18 ;  /* 0x0027a81201007387 */ /* 0x010fe80000100a00 */
[----:B---3--:R0:W-:Y:S04]  /*46400*/  STL.64 [R1+0x27a0], R16 ;  /* 0x0027a01001007387 */ /* 0x0081e80000100a00 */
[----:B0-----:R-:W3:Y:S04]  /*46410*/  LDL.LU R16, [R1+0x610] ;  /* 0x0006100001107983 */ /* 0x001ee80000300800 */
[----:B------:R-:W3:Y:S04]  /*46420*/  LDL.LU R17, [R1+0x614] ;  /* 0x0006140001117983 */ /* 0x000ee80000300800 */
[----:B------:R-:W3:Y:S04]  /*46430*/  LDL.LU R18, [R1+0x618] ;  /* 0x0006180001127983 */ /* 0x000ee80000300800 */
[----:B------:R-:W3:Y:S02]  /*46440*/  LDL.LU R19, [R1+0x61c] ;  /* 0x00061c0001137983 */ /* 0x000ee40000300800 */
[----:B---3--:R-:W-:-:S15]  /*46450*/  HMMA.16816.F32 R16, R4, R12, R16 ;  /* 0x0000000c0410723c */ /* 0x008fde0000001810 */
[----:B------:R-:W-:-:S08]  /*46460*/  NOP ;  /* 0x0000000000007918 */ /* 0x000fd00000000000 */
[----:B------:R-:W-:Y:S04]  /*46470*/  STL.64 [R1+0x1e0], R16 ;  /* 0x0001e01001007387 */ /* 0x000fe80000100a00 */
[----:B------:R0:W-:Y:S02]  /*46480*/  STL.64 [R1+0x1e8], R18 ;  /* 0x0001e81201007387 */ /* 0x0001e40000100a00 */
[----:B0-----:R-:W-:Y:S02]  /*46490*/  IMAD.MOV.U32 R19, RZ, RZ, R12 ;  /* 0x000000ffff137224 */ /* 0x001fe400078e000c */
[----:B------:R-:W-:Y:S01]  /*464a0*/  IMAD.MOV.U32 R18, RZ, RZ, R13 ;  /* 0x000000ffff127224 */ /* 0x000fe200078e000d */
[----:B------:R-:W3:Y:S04]  /*464b0*/  LDL.LU R12, [R1+0x90] ;  /* 0x00009000010c7983 */ /* 0x000ee80000300800 */
[----:B------:R-:W3:Y:S04]  /*464c0*/  LDL.LU R13, [R1+0x94] ;  /* 0x00009400010d7983 */ /* 0x000ee80000300800 */
[----:B------:R-:W4:Y:S04]  /*464d0*/  LDL.LU R14, [R1+0x98] ;  /* 0x00009800010e7983 */ /* 0x000f280000300800 */
[----:B------:R-:W4:Y:S04]  /*464e0*/  LDL.LU R15, [R1+0x9c] ;  /* 0x00009c00010f7983 */ /* 0x000f280000300800 */
[----:B----4-:R-:W-:Y:S04]  /*464f0*/  STL.64 [R1+0x26a0], R14 ;  /* 0x0026a00e01007387 */ /* 0x010fe80000100a00 */
[----:B---3--:R0:W-:Y:S02]  /*46500*/  STL.64 [R1+0x2698], R12 ;  /* 0x0026980c01007387 */ /* 0x0081e40000100a00 */
[----:B0-----:R-:W-:-:S02]  /*46510*/  IMAD.MOV.U32 R12, RZ, RZ, R2 ;  /* 0x000000ffff0c7224 */ /* 0x001fc400078e0002 */
[----:B------:R-:W-:-:S07]  /*46520*/  IMAD.MOV.U32 R13, RZ, RZ, R0 ;  /* 0x000000ffff0d7224 */ /* 0x000fce00078e0000 */
[----:B--2---:R-:W-:-:S15]  /*46530*/  HMMA.16816.F32 R8, R4, R12, R8 ;  /* 0x0000000c0408723c */ /* 0x004fde0000001808 */
[----:B------:R-:W-:-:S08]  /*46540*/  NOP ;  /* 0x0000000000007918 */ /* 0x000fd00000000000 */
[----:B------:R0:W-:Y:S04]  /*46550*/  STL.64 [R1+0x1d0], R8 ;  /* 0x0001d00801007387 */ /* 0x0001e80000100a00 */
[----:B------:R-:W-:Y:S04]  /*46560*/  STL.64 [R1+0x1d8], R10 ;  /* 0x0001d80a01007387 */ /* 0x000fe80000100a00 */
[----:B0-----:R-:W2:Y:S04]  /*46570*/  LDL.LU.64 R8, [R1+0x27c0] ;  /* 0x0027c00001087983 */ /* 0x001ea80000300a00 */
[----:B------:R0:W-:Y:S04]  /*46580*/  STL.64 [R1+0x2780], R12 ;  /* 0x0027800c01007387 */ /* 0x0001e80000100a00 */
[----:B0-----:R-:W2:Y:S04]  /*46590*/  LDL.LU R12, [R1+0x5f0] ;  /* 0x0005f000010c7983 */ /* 0x001ea80000300800 */
[----:B------:R-:W2:Y:S04]  /*465a0*/  LDL.LU R13, [R1+0x5f4] ;  /* 0x0005f400010d7983 */ /* 0x000ea80000300800 */
[----:B------:R-:W2:Y:S04]  /*465b0*/  LDL.LU R14, [R1+0x5f8] ;  /* 0x0005f800010e7983 */ /* 0x000ea80000300800 */
[----:B------:R-:W2:Y:S01]  /*465c0*/  LDL.LU R15, [R1+0x5fc] ;  /* 0x0005fc00010f7983 */ /* 0x000ea20000300800 */
[----:B------:R-:W-:-:S02]  /*465d0*/  IMAD.MOV.U32 R17, RZ, RZ, R20 ;  /* 0x000000ffff117224 */ /* 0x000fc400078e0014 */
[----:B------:R-:W-:Y:S01]  /*465e0*/  IMAD.MOV.U32 R16, RZ, RZ, R21 ;  /* 0x000000ffff107224 */ /* 0x000fe200078e0015 */
[----:B--2---:R-:W-:Y:S06]  /*465f0*/  HMMA.16816.F32 R12, R4, R8, R12 ;  /* 0x00000008040c723c */ /* 0x004fec000000180c */
[----:B------:R-:W-:Y:S02]  /*46600*/  IMAD.MOV.U32 R0, RZ, RZ, R8 ;  /* 0x000000ffff007224 */ /* 0x000fe400078e0008 */
[----:B------:R-:W-:-:S15]  /*46610*/  IMAD.MOV.U32 R2, RZ, RZ, R9 ;  /* 0x000000ffff027224 */ /* 0x000fde00078e0009 */
[----:B------:R-:W-:Y:S04]  /*46620*/  STL.64 [R1+0x1c0], R12 ;  /* 0x0001c00c01007387 */ /* 0x000fe80000100a00 */
[----:B------:R-:W-:Y:S04]  /*46630*/  STL.64 [R1+0x1c8], R14 ;  /* 0x0001c80e01007387 */ /* 0x000fe80000100a00 */
        /* <DEDUP_REMOVED lines=14> */
[----:B---3--:R-:W-:Y:S04]  /*46720*/  STL.64 [R1+0x2768], R10 ;  /* 0x0027680a01007387 */ /* 0x008fe80000100a00 */
[----:B------:R0:W-:Y:S04]  /*46730*/  STL.64 [R1+0x2760], R8 ;  /* 0x0027600801007387 */ /* 0x0001e80000100a00 */
[----:B------:R-:W3:Y:S04]  /*46740*/  LDL.LU R12, [R1+0x4e0] ;  /* 0x0004e000010c7983 */ /* 0x000ee80000300800 */
[----:B------:R-:W3:Y:S04]  /*46750*/  LDL.LU R13, [R1+0x4e4] ;  /* 0x0004e400010d7983 */ /* 0x000ee80000300800 */
[----:B------:R-:W3:Y:S04]  /*46760*/  LDL.LU R14, [R1+0x4e8] ;  /* 0x0004e800010e7983 */ /* 0x000ee80000300800 */
[----:B------:R-:W3:Y:S01]  /*46770*/  LDL.LU R15, [R1+0x4ec] ;  /* 0x0004ec00010f7983 */ /* 0x000ee20000300800 */
[----:B0-----:R-:W-:-:S02]  /*46780*/  IMAD.MOV.U32 R8, RZ, RZ, R25 ;  /* 0x000000ffff087224 */ /* 0x001fc400078e0019 */
[----:B------:R-:W-:-:S05]  /*46790*/  IMAD.MOV.U32 R9, RZ, RZ, R24 ;  /* 0x000000ffff097224 */ /* 0x000fca00078e0018 */
[----:B------:R0:W-:Y:S04]  /*467a0*/  STL.64 [R1+0x2778], R8 ;  /* 0x0027780801007387 */ /* 0x0001e80000100a00 */
[----:B0-----:R-:W3:Y:S04]  /*467b0*/  LDL.LU.64 R8, [R1+0x70] ;  /* 0x0000700001087983 */ /* 0x001ee80000300a00 */
        /* <DEDUP_REMOVED lines=11> */
[----:B--2---:R0:W-:Y:S02]  /*46870*/  STL.64 [R1+0x26b8], R24 ;  /* 0x0026b81801007387 */ /* 0x0041e40000100a00 */
[----:B0-----:R-:W-:-:S02]  /*46880*/  IMAD.MOV.U32 R24, RZ, RZ, R19 ;  /* 0x000000ffff187224 */ /* 0x001fc400078e0013 */
[----:B------:R-:W-:Y:S02]  /*46890*/  IMAD.MOV.U32 R25, RZ, RZ, R18 ;  /* 0x000000ffff197224 */ /* 0x000fe400078e0012 */
[C---:B------:R-:W-:Y:S03]  /*468a0*/  HMMA.16816.F32 R16, R4.reuse, R16, R20 ;  /* 0x000000100410723c */ /* 0x040fe60000001814 */
[----:B------:R0:W-:Y:S04]  /*468b0*/  STL.64 [R1+0x2770], R24 ;  /* 0x0027701801007387 */ /* 0x0001e80000100a00 */
[----:B0-----:R-:W2:Y:S04]  /*468c0*/  LDL.LU R24, [R1+0x160] ;  /* 0x0001600001187983 */ /* 0x001ea80000300800 */
[----:B------:R-:W2:Y:S04]  /*468d0*/  LDL.LU R25, [R1+0x164] ;  /* 0x0001640001197983 */ /* 0x000ea80000300800 */
[----:B------:R-:W2:Y:S04]  /*468e0*/  LDL.LU R26, [R1+0x168] ;  /* 0x00016800011a7983 */ /* 0x000ea80000300800 */
[----:B------:R-:W2:Y:S04]  /*468f0*/  LDL.LU R27, [R1+0x16c] ;  /* 0x00016c00011b7983 */ /* 0x000ea80000300800 */
[----:B------:R-:W4:Y:S04]  /*46900*/  LDL.LU.64 R22, [R1+0x27b8] ;  /* 0x0027b80001167983 */ /* 0x000f280000300a00 */
[----:B------:R-:W4:Y:S04]  /*46910*/  LDL.LU.64 R20, [R1+0x27b0] ;  /* 0x0027b00001147983 */ /* 0x000f280000300a00 */
[----:B------:R-:W-:Y:S04]  /*46920*/  STL.64 [R1+0x1b0], R16 ;  /* 0x0001b01001007387 */ /* 0x000fe80000100a00 */
[----:B------:R0:W-:Y:S04]  /*46930*/  STL.64 [R1+0x1b8], R18 ;  /* 0x0001b81201007387 */ /* 0x0001e80000100a00 */
[----:B0-----:R-:W3:Y:S04]  /*46940*/  LDL.LU.64 R18, [R1+0x27a8] ;  /* 0x0027a80001127983 */ /* 0x001ee80000300a00 */
[----:B------:R-:W4:Y:S02]  /*46950*/  LDL.LU.64 R16, [R1+0x27a0] ;  /* 0x0027a00001107983 */ /* 0x000f240000300a00 */
[----:B----4-:R-:W-:Y:S02]  /*46960*/  HMMA.16816.F32 R4, R4, R16, R20 ;  /* 0x000000100404723c */ /* 0x010fe40000001814 */
[----:B------:R-:W4:Y:S04]  /*46970*/  LDL.LU.64 R22, [R1+0x2798] ;  /* 0x0027980001167983 */ /* 0x000f280000300a00 */
[----:B------:R-:W4:Y:S04]  /*46980*/  LDL.LU.64 R20, [R1+0x2790] ;  /* 0x0027900001147983 */ /* 0x000f280000300a00 */
[----:B---3--:R-:W-:Y:S04]  /*46990*/  STL.64 [R1+0x2728], R18 ;  /* 0x0027281201007387 */ /* 0x008fe80000100a00 */
[----:B------:R0:W-:Y:S09]  /*469a0*/  STL.64 [R1+0x2720], R16 ;  /* 0x0027201001007387 */ /* 0x0001f20000100a00 */
[----:B------:R1:W-:Y:S04]  /*469b0*/  STL.64 [R1+0x180], R4 ;  /* 0x0001800401007387 */ /* 0x0003e80000100a00 */
[----:B------:R-:W-:Y:S04]  /*469c0*/  STL.64 [R1+0x188], R6 ;  /* 0x0001880601007387 */ /* 0x000fe80000100a00 */
[----:B0-----:R-:W3:Y:S04]  /*469d0*/  LDL.LU R16, [R1+0x4c0] ;  /* 0x0004c00001107983 */ /* 0x001ee80000300800 */
[----:B------:R-:W3:Y:S04]  /*469e0*/  LDL.LU R17, [R1+0x4c4] ;  /* 0x0004c40001117983 */ /* 0x000ee80000300800 */
[----:B------:R-:W3:Y:S04]  /*469f0*/  LDL.LU R18, [R1+0x4c8] ;  /* 0x0004c80001127983 */ /* 0x000ee80000300800 */
[----:B------:R-:W3:Y:S01]  /*46a00*/  LDL.LU R19, [R1+0x4cc] ;  /* 0x0004cc0001137983 */ /* 0x000ee20000300800 */
[----:B-1----:R-:W-:-:S02]  /*46a10*/  IMAD.MOV.U32 R4, RZ, RZ, R0 ;  /* 0x000000ffff047224 */ /* 0x002fc400078e0000 */
[----:B------:R-:W-:Y:S01]  /*46a20*/  IMAD.MOV.U32 R5, RZ, RZ, R2 ;  /* 0x000000ffff057224 */ /* 0x000fe200078e0002 */
[----:B------:R-:W3:Y:S04]  /*46a30*/  LDL.LU R0, [R1+0x278c] ;  /* 0x00278c0001007983 */ /* 0x000ee80000300800 */
[----:B------:R-:W3:Y:S04]  /*46a40*/  LDL.LU R2, [R1+0x2788] ;  /* 0x0027880001027983 */ /* 0x000ee80000300800 */
[----:B------:R0:W-:Y:S04]  /*46a50*/  STL.64 [R1+0x2758], R4 ;  /* 0x0027580401007387 */ /* 0x0001e80000100a00 */
[----:B0-----:R-:W3:Y:S01]  /*46a60*/  LDL.LU.64 R4, [R1+0x50] ;  /* 0x0000500001047983 */ /* 0x001ee20000300a00 */
[----:B----4-:R-:W-:-:S15]  /*46a70*/  HMMA.16816.F32 R12, R20, R8, R12 ;  /* 0x00000008140c723c */ /* 0x010fde000000180c */
[----:B------:R-:W-:-:S08]  /*46a80*/  NOP ;  /* 0x0000000000007918 */ /* 0x000fd00000000000 */
[----:B------:R0:W-:Y:S04]  /*46a90*/  STL.64 [R1+0x170], R12 ;  /* 0x0001700c01007387 */ /* 0x0001e80000100a00 */
[----:B------:R1:W-:Y:S04]  /*46aa0*/  STL.64 [R1+0x178], R14 ;  /* 0x0001780e01007387 */ /* 0x0003e80000100a00 */
[----:B0-----:R-:W4:Y:S01]  /*46ab0*/  LDL.LU.64 R12, [R1+0x2780] ;  /* 0x00278000010c7983 */ /* 0x001f220000300a00 */
[----:B-1----:R-:W-:Y:S02]  /*46ac0*/  IMAD.MOV.U32 R15, RZ, RZ, R8 ;  /* 0x000000ffff0f7224 */ /* 0x002fe400078e0008 */
[----:B------:R-:W-:-:S02]  /*46ad0*/  IMAD.MOV.U32 R14, RZ, RZ, R9 ;  /* 0x000000ffff0e7224 */ /* 0x000fc400078e0009 */
[----:B------:R-:W2:Y:S02]  /*46ae0*/  LDL.LU.64 R8, [R1+0x2778] ;  /* 0x0027780001087983 */ /* 0x000ea40000300a00 */
[----:B--2---:R-:W-:Y:S02]  /*46af0*/  HMMA.16816.F32 R8, R20, R8, R24 ;  /* 0x000000081408723c */ /* 0x004fe40000001818 */
[----:B------:R-:W3:-:S15]  /*46b00*/  LDL.LU.64 R24, [R1+0x2770] ;  /* 0x0027700001187983 */ /* 0x000ede0000300a00 */
[----:B------:R-:W-:-:S06]  /*46b10*/  NOP ;  /* 0x0000000000007918 */ /* 0x000fcc0000000000 */
[----:B------:R-:W-:Y:S04]  /*46b20*/  STL.64 [R1+0x160], R8 ;  /* 0x0001600801007387 */ /* 0x000fe80000100a00 */
[----:B------:R0:W-:Y:S04]  /*46b30*/  STL.64 [R1+0x168], R10 ;  /* 0x0001680a01007387 */ /* 0x0001e80000100a00 */
[----:B0-----:R-:W2:Y:S04]  /*46b40*/  LDL.LU.64 R10, [R1+0x2768] ;  /* 0x00276800010a7983 */ /* 0x001ea80000300a00 */
[----:B------:R-:W2:Y:S01]  /*46b50*/  LDL.LU.64 R8, [R1+0x2760] ;  /* 0x0027600001087983 */ /* 0x000ea20000300a00 */
[C---:B---3--:R-:W-:Y:S06]  /*46b60*/  HMMA.16816.F32 R16, R20.reuse, R24, R16 ;  /* 0x000000181410723c */ /* 0x048fec0000001810 */
[----:B--2---:R-:W-:-:S15]  /*46b70*/  HMMA.16816.F32 R8, R20, R4, R8 ;  /* 0x000000041408723c */ /* 0x004fde0000001808 */
[----:B------:R-:W-:-:S08]  /*46b80*/  NOP ;  /* 0x0000000000007918 */ /* 0x000fd00000000000 */
[----:B------:R0:W-:Y:S04]  /*46b90*/  STL.64 [R1+0x150], R8 ;  /* 0x0001500801007387 */ /* 0x0001e80000100a00 */
[----:B------:R-:W-:Y:S01]  /*46ba0*/  STL.64 [R1+0x158], R10 ;  /* 0x0001580a01007387 */ /* 0x000fe20000100a00 */
[----:B0-----:R-:W-:Y:S02]  /*46bb0*/  IMAD.MOV.U32 R9, RZ, RZ, R4 ;  /* 0x000000ffff097224 */ /* 0x001fe400078e0004 */
[----:B------:R-:W-:Y:S01]  /*46bc0*/  IMAD.MOV.U32 R8, RZ, RZ, R5 ;  /* 0x000000ffff087224 */ /* 0x000fe200078e0005 */
[----:B------:R-:W4:Y:S04]  /*46bd0*/  LDL.LU R4, [R1+0x4b0] ;  /* 0x0004b00001047983 */ /* 0x000f280000300800 */
[----:B------:R-:W4:Y:S04]  /*46be0*/  LDL.LU R5, [R1+0x4b4] ;  /* 0x0004b40001057983 */ /* 0x000f280000300800 */
[----:B------:R-:W4:Y:S04]  /*46bf0*/  LDL.LU R6, [R1+0x4b8] ;  /* 0x0004b80001067983 */ /* 0x000f280000300800 */
[----:B------:R-:W4:Y:S04]  /*46c00*/  LDL.LU R7, [R1+0x4bc] ;  /* 0x0004bc0001077983 */ /* 0x000f280000300800 */
[----:B------:R0:W-:Y:S04]  /*46c10*/  STL.64 [R1+0x26d0], R24 ;  /* 0x0026d01801007387 */ /* 0x0001e80000100a00 */
[----:B------:R-:W-:Y:S04]  /*46c20*/  STL.64 [R1+0x140], R16 ;  /* 0x0001401001007387 */ /* 0x000fe80000100a00 */
[----:B------:R-:W-:Y:S01]  /*46c30*/  STL.64 [R1+0x148], R18 ;  /* 0x0001481201007387 */ /* 0x000fe20000100a00 */
[----:B0-----:R-:W-:-:S02]  /*46c40*/  IMAD.MOV.U32 R25, RZ, RZ, R8 ;  /* 0x000000ffff197224 */ /* 0x001fc400078e0008 */
[----:B------:R-:W-:Y:S01]  /*46c50*/  IMAD.MOV.U32 R24, RZ, RZ, R9 ;  /* 0x000000ffff187224 */ /* 0x000fe200078e0009 */
        /* <DEDUP_REMOVED lines=18> */
[----:B------:R0:W-:Y:S04]  /*46d80*/  STL.64 [R1+0x26e8], R24 ;  /* 0x0026e81801007387 */ /* 0x0001e80000100a00 */
[----:B0-----:R-:W4:Y:S04]  /*46d90*/  LDL.LU R24, [R1+0xd0] ;  /* 0x0000d00001187983 */ /* 0x001f280000300800 */
[----:B------:R-:W4:Y:S04]  /*46da0*/  LDL.LU R25, [R1+0xd4] ;  /* 0x0000d40001197983 */ /* 0x000f280000300800 */
[----:B------:R-:W2:Y:S04]  /*46db0*/  LDL.LU R26, [R1+0xd8] ;  /* 0x0000d800011a7983 */ /* 0x000ea80000300800 */
[----:B------:R-:W2:Y:S04]  /*46dc0*/  LDL.LU R27, [R1+0xdc] ;  /* 0x0000dc00011b7983 */ /* 0x000ea80000300800 */
[----:B--2---:R-:W-:Y:S04]  /*46dd0*/  STL.64 [R1+0x26f8], R26 ;  /* 0x0026f81a01007387 */ /* 0x004fe80000100a00 */
[----:B----4-:R-:W-:Y:S04]  /*46de0*/  STL.64 [R1+0x26f0], R24 ;  /* 0x0026f01801007387 */ /* 0x010fe80000100a00 */
[----:B------:R0:W-:Y:S04]  /*46df0*/  STL.64 [R1+0x130], R4 ;  /* 0x0001300401007387 */ /* 0x0001e80000100a00 */
[----:B------:R-:W-:Y:S04]  /*46e00*/  STL.64 [R1+0x138], R6 ;  /* 0x0001380601007387 */ /* 0x000fe80000100a00 */
[----:B0-----:R-:W2:Y:S04]  /*46e10*/  LDL.LU.64 R4, [R1+0x2758] ;  /* 0x0027580001047983 */ /* 0x001ea80000300a00 */
[----:B------:R0:W-:Y:S01]  /*46e20*/  STL.64 [R1+0x26c8], R12 ;  /* 0x0026c80c01007387 */ /* 0x0001e20000100a00 */
[----:B------:R-:W-:-:S02]  /*46e30*/  IMAD.MOV.U32 R25, RZ, RZ, R14 ;  /* 0x000000ffff197224 */ /* 0x000fc400078e000e */
[----:B------:R-:W-:Y:S01]  /*46e40*/  IMAD.MOV.U32 R24, RZ, RZ, R15 ;  /* 0x000000ffff187224 */ /* 0x000fe200078e000f */
[----:B0-----:R-:W4:Y:S04]  /*46e50*/  LDL.LU R12, [R1+0xb0] ;  /* 0x0000b000010c7983 */ /* 0x001f280000300800 */
[----:B------:R-:W4:Y:S04]  /*46e60*/  LDL.LU R13, [R1+0xb4] ;  /* 0x0000b400010d7983 */ /* 0x000f280000300800 */
[----:B------:R-:W3:Y:S04]  /*46e70*/  LDL.LU R14, [R1+0xb8] ;  /* 0x0000b800010e7983 */ /* 0x000ee80000300800 */
[----:B------:R-:W3:Y:S04]  /*46e80*/  LDL.LU R15, [R1+0xbc] ;  /* 0x0000bc00010f7983 */ /* 0x000ee80000300800 */
[----:B---3--:R0:W-:Y:S04]  /*46e90*/  STL.64 [R1+0x26e0], R14 ;  /* 0x0026e00e01007387 */ /* 0x0081e80000100a00 */
[----:B----4-:R1:W-:Y:S01]  /*46ea0*/  STL.64 [R1+0x26d8], R12 ;  /* 0x0026d80c01007387 */ /* 0x0103e20000100a00 */
[----:B0-----:R-:W-:-:S03]  /*46eb0*/  IMAD.MOV.U32 R14, RZ, RZ, R2 ;  /* 0x000000ffff0e7224 */ /* 0x001fc600078e0002 */
[----:B-1----:R-:W3:Y:S04]  /*46ec0*/  LDL.LU R12, [R1+0xc0] ;  /* 0x0000c000010c7983 */ /* 0x002ee80000300800 */
[----:B------:R-:W3:Y:S04]  /*46ed0*/  LDL.LU R13, [R1+0xc4] ;  /* 0x0000c400010d7983 */ /* 0x000ee80000300800 */
[----:B------:R-:W4:Y:S04]  /*46ee0*/  LDL.LU R2, [R1+0x2750] ;  /* 0x0027500001027983 */ /* 0x000f280000300800 */
[----:B------:R-:W3:Y:S01]  /*46ef0*/  LDL.LU R15, [R1+0xcc] ;  /* 0x0000cc00010f7983 */ /* 0x000ee20000300800 */
[----:B--2---:R-:W-:Y:S03]  /*46f00*/  HMMA.16816.F32 R8, R20, R4, R8 ;  /* 0x000000041408723c */ /* 0x004fe60000001808 */
[----:B---3--:R-:W-:Y:S04]  /*46f10*/  STL.64 [R1+0x2708], R14 ;  /* 0x0027080e01007387 */ /* 0x008fe80000100a00 */
[----:B------:R0:W-:Y:S04]  /*46f20*/  STL.64 [R1+0x2700], R12 ;  /* 0x0027000c01007387 */ /* 0x0001e80000100a00 */
[----:B0-----:R-:W2:Y:S04]  /*46f30*/  LDL.LU R12, [R1+0xe0] ;  /* 0x0000e000010c7983 */ /* 0x001ea80000300800 */
[----:B------:R-:W2:Y:S04]  /*46f40*/  LDL.LU R13, [R1+0xe4] ;  /* 0x0000e400010d7983 */ /* 0x000ea80000300800 */
[----:B------:R-:W2:Y:S01]  /*46f50*/  LDL.LU R14, [R1+0xe8] ;  /* 0x0000e800010e7983 */ /* 0x000ea20000300800 */
[----:B----4-:R-:W-:-:S03]  /*46f60*/  IMAD.MOV.U32 R15, RZ, RZ, R2 ;  /* 0x000000ffff0f7224 */ /* 0x010fc600078e0002 */
[----:B------:R-:W-:Y:S04]  /*46f70*/  STL.64 [R1+0x120], R8 ;  /* 0x0001200801007387 */ /* 0x000fe80000100a00 */
[----:B------:R0:W-:Y:S01]  /*46f80*/  STL [R1+0x128], R10 ;  /* 0x0001280a01007387 */ /* 0x0001e20000100800 */
[----:B------:R-:W-:-:S03]  /*46f90*/  IMAD.MOV.U32 R2, RZ, RZ, R11 ;  /* 0x000000ffff027224 */ /* 0x000fc600078e000b */
[----:B0-----:R-:W3:Y:S04]  /*46fa0*/  LDL.LU.64 R10, [R1+0x2748] ;  /* 0x00274800010a7983 */ /* 0x001ee80000300a00 */
[----:B------:R-:W3:Y:S04]  /*46fb0*/  LDL.LU.64 R8, [R1+0x2740] ;  /* 0x0027400001087983 */ /* 0x000ee80000300a00 */
[----:B------:R0:W-:Y:S01]  /*46fc0*/  STL [R1+0x2580], R2 ;  /* 0x0025800201007387 */ /* 0x0001e20000100800 */
[----:B------:R-:W-:Y:S02]  /*46fd0*/  IMAD.MOV.U32 R6, RZ, RZ, R16 ;  /* 0x000000ffff067224 */ /* 0x000fe400078e0010 */
[----:B0-----:R-:W-:Y:S01]  /*46fe0*/  IMAD.MOV.U32 R2, RZ, RZ, R17 ;  /* 0x000000ffff027224 */ /* 0x001fe200078e0011 */
[----:B---3--:R-:W-:-:S15]  /*46ff0*/  HMMA.16816.F32 R8, R20, R16, R8 ;  /* 0x000000101408723c */ /* 0x008fde0000001808 */
[----:B------:R-:W-:-:S08]  /*47000*/  NOP ;  /* 0x0000000000007918 */ /* 0x000fd00000000000 */
[----:B------:R-:W-:Y:S04]  /*47010*/  STL.64 [R1+0x110], R8 ;  /* 0x0001100801007387 */ /* 0x000fe80000100a00 */
[----:B------:R0:W-:Y:S04]  /*47020*/  STL.64 [R1+0x118], R10 ;  /* 0x0001180a01007387 */ /* 0x0001e80000100a00 */
[----:B0-----:R-:W3:Y:S04]  /*47030*/  LDL.LU.64 R10, [R1+0x2738] ;  /* 0x00273800010a7983 */ /* 0x001ee80000300a00 */
[----:B------:R-:W3:Y:S04]  /*47040*/  LDL.LU.64 R8, [R1+0x2730] ;  /* 0x0027300001087983 */ /* 0x000ee80000300a00 */
[----:B------:R-:W4:Y:S04]  /*47050*/  LDL.LU.64 R18, [R1+0x2728] ;  /* 0x0027280001127983 */ /* 0x000f280000300a00 */
[----:B------:R-:W3:Y:S02]  /*47060*/  LDL.LU.64 R16, [R1+0x2720] ;  /* 0x0027200001107983 */ /* 0x000ee40000300a00 */
[----:B---3--:R-:W-:Y:S02]  /*47070*/  HMMA.16816.F32 R20, R20, R16, R8 ;  /* 0x000000101414723c */ /* 0x008fe40000001808 */
[----:B------:R-:W2:Y:S04]  /*47080*/  LDL.LU.64 R10, [R1+0x2718] ;  /* 0x00271800010a7983 */ /* 0x000ea80000300a00 */
[----:B------:R-:W2:-:S15]  /*47090*/  LDL.LU.64 R8, [R1+0x2710] ;  /* 0x0027100001087983 */ /* 0x000e9e0000300a00 */
[----:B------:R-:W-:-:S02]  /*470a0*/  NOP ;  /* 0x0000000000007918 */ /* 0x000fc40000000000 */
[----:B------:R0:W-:Y:S04]  /*470b0*/  STL.64 [R1+0x100], R20 ;  /* 0x0001001401007387 */ /* 0x0001e80000100a00 */
[----:B------:R1:W-:Y:S04]  /*470c0*/  STL.64 [R1+0x108], R22 ;  /* 0x0001081601007387 */ /* 0x0003e80000100a00 */
[----:B0-----:R-:W3:Y:S04]  /*470d0*/  LDL.LU.64 R20, [R1+0x60] ;  /* 0x0000600001147983 */ /* 0x001ee80000300a00 */
[----:B-1----:R-:W4:Y:S01]  /*470e0*/  LDL.64 R22, [R1+0x68] ;  /* 0x0000680001167983 */ /* 0x002f220000100a00 */
[----:B--2---:R-:W-:Y:S03]  /*470f0*/  HMMA.16816.F32 R24, R8, R24, R12 ;  /* 0x000000180818723c */ /* 0x004fe6000000180c */
[----:B------:R-:W2:Y:S04]  /*47100*/  LDL.LU.64 R14, [R1+0x2708] ;  /* 0x00270800010e7983 */ /* 0x000ea80000300a00 */
[----:B------:R-:W2:-:S15]  /*47110*/  LDL.LU.64 R12, [R1+0x2700] ;  /* 0x00270000010c7983 */ /* 0x000e9e0000300a00 */
[----:B------:R-:W-:-:S01]  /*47120*/  NOP ;  /* 0x0000000000007918 */ /* 0x000fc20000000000 */
[----:B------:R-:W-:Y:S04]  /*47130*/  STL.64 [R1+0xf0], R24 ;  /* 0x0000f01801007387 */ /* 0x000fe80000100a00 */
[----:B------:R0:W-:Y:S04]  /*47140*/  STL.64 [R1+0xf8], R26 ;  /* 0x0000f81a01007387 */ /* 0x0001e80000100a00 */
[----:B0-----:R-:W3:Y:S04]  /*47150*/  LDL.LU.64 R26, [R1+0x26f8] ;  /* 0x0026f800011a7983 */ /* 0x001ee80000300a00 */
[----:B------:R-:W3:Y:S02]  /*47160*/  LDL.LU.64 R24, [R1+0x26f0] ;  /* 0x0026f00001187983 */ /* 0x000ee40000300a00 */
[----:B---3--:R-:W-:-:S15]  /*47170*/  HMMA.16816.F32 R24, R8, R20, R24 ;  /* 0x000000140818723c */ /* 0x008fde0000001818 */
[----:B------:R-:W-:-:S08]  /*47180*/  NOP ;  /* 0x0000000000007918 */ /* 0x000fd00000000000 */
[----:B------:R0:W-:Y:S04]  /*47190*/  STL.64 [R1+0xe0], R24 ;  /* 0x0000e01801007387 */ /* 0x0001e80000100a00 */
[----:B------:R2:W-:Y:S04]  /*471a0*/  STL.64 [R1+0xe8], R26 ;  /* 0x0000e81a01007387 */ /* 0x0005e80000100a00 */
[----:B0-----:R-:W2:Y:S04]  /*471b0*/  LDL.LU.64 R24, [R1+0x26e8] ;  /* 0x0026e80001187983 */ /* 0x001ea80000300a00 */
[----:B----4-:R-:W-:Y:S01]  /*471c0*/  STL.64 [R1+0x2670], R22 ;  /* 0x0026701601007387 */ /* 0x010fe20000100a00 */
        /* <DEDUP_REMOVED lines=22> */
[----:B------:R-:W-:-:S02]  /*47330*/  IMAD.MOV.U32 R20, RZ, RZ, R6 ;  /* 0x000000ffff147224 */ /* 0x000fc400078e0006 */
[----:B---3--:R-:W-:Y:S01]  /*47340*/  HMMA.16816.F32 R4, R8, R4, R12 ;  /* 0x000000040804723c */ /* 0x008fe2000000180c */
[----:B------:R-:W3:Y:S04]  /*47350*/  LDL.LU.64 R14, [R1+0x2690] ;  /* 0x00269000010e7983 */ /* 0x000ee80000300a00 */
[----:B------:R-:W3:-:S15]  /*47360*/  LDL.LU.64 R12, [R1+0x2688] ;  /* 0x00268800010c7983 */ /* 0x000ede0000300a00 */
[----:B------:R-:W-:-:S03]  /*47370*/  NOP ;  /* 0x0000000000007918 */ /* 0x000fc60000000000 */
[----:B------:R-:W-:Y:S04]  /*47380*/  STL.64 [R1+0xa0], R4 ;  /* 0x0000a00401007387 */ /* 0x000fe80000100a00 */
[----:B------:R-:W-:Y:S04]  /*47390*/  STL.64 [R1+0xa8], R6 ;  /* 0x0000a80601007387 */ /* 0x000fe80000100a00 */
[----:B------:R0:W1:Y:S04]  /*473a0*/  LDSM.16.MT88.4 R4, [R3+UR4+0xe100] ;  /* 0x00e100040304783b */ /* 0x0000680008004200 */
[----:B0-----:R-:W4:Y:S04]  /*473b0*/  LDL.LU R3, [R1+0x2680] ;  /* 0x0026800001037983 */ /* 0x001f280000300800 */
[----:B-1----:R0:W-:Y:S04]  /*473c0*/  STL.64 [R1+0x2578], R6 ;  /* 0x0025780601007387 */ /* 0x0021e80000100a00 */
[----:B------:R1:W-:Y:S04]  /*473d0*/  STL.64 [R1+0x2570], R4 ;  /* 0x0025700401007387 */ /* 0x0003e80000100a00 */
[----:B0-----:R-:W2:Y:S04]  /*473e0*/  LDL R6, [R1+0x48] ;  /* 0x0000480001067983 */ /* 0x001ea80000100800 */
[----:B------:R-:W2:Y:S01]  /*473f0*/  LDL R7, [R1+0x4c] ;  /* 0x00004c0001077983 */ /* 0x000ea20000100800 */
[----:B------:R-:W-:-:S03]  /*47400*/  IMAD.MOV.U32 R21, RZ, RZ, R2 ;  /* 0x000000ffff157224 */ /* 0x000fc600078e0002 */
[----:B--2---:R4:W-:Y:S04]  /*47410*/  STL.64 [R1+0x2658], R6 ;  /* 0x0026580601007387 */ /* 0x0049e80000100a00 */
[----:B-1----:R-:W2:Y:S04]  /*47420*/  LDL.LU R4, [R1+0x470] ;  /* 0x0004700001047983 */ /* 0x002ea80000300800 */
[----:B------:R-:W2:Y:S01]  /*47430*/  LDL.LU R5, [R1+0x474] ;  /* 0x0004740001057983 */ /* 0x000ea20000300800 */
[----:B----4-:R-:W-:Y:S02]  /*47440*/  IMAD.MOV.U32 R6, RZ, RZ, R3 ;  /* 0x000000ffff067224 */ /* 0x010fe400078e0003 */
[----:B------:R-:W-:-:S07]  /*47450*/  IMAD.MOV.U32 R7, RZ, RZ, R0 ;  /* 0x000000ffff077224 */ /* 0x000fce00078e0000 */
[C---:B--2---:R-:W-:Y:S06]  /*47460*/  HMMA.16816.F32 R20, R8.reuse, R20, R4 ;  /* 0x000000140814723c */ /* 0x044fec0000001804 */
[----:B------:R-:W-:-:S15]  /*47470*/  HMMA.16816.F32 R4, R8, R16, R24 ;  /* 0x000000100804723c */ /* 0x000fde0000001818 */
[----:B------:R-:W-:-:S03]  /*47480*/  NOP ;  /* 0x0000000000007918 */ /* 0x000fc60000000000 */
[----:B------:R-:W-:Y:S01]  /*47490*/  IMAD.MOV.U32 R3, RZ, RZ, R23 ;  /* 0x000000ffff037224 */ /* 0x000fe200078e0017 */
[----:B------:R-:W-:Y:S04]  /*474a0*/  STL.64 [R1+0x90], R20 ;  /* 0x0000901401007387 */ /* 0x000fe80000100a00 */
[----:B------:R-:W-:Y:S04]  /*474b0*/  STL [R1+0x98], R22 ;  /* 0x0000981601007387 */ /* 0x000fe80000100800 */
[----:B------:R-:W-:Y:S04]  /*474c0*/  STL [R1+0x2590], R3 ;  /* 0x0025900301007387 */ /* 0x000fe80000100800 */
[----:B------:R-:W-:Y:S04]  /*474d0*/  STL.64 [R1+0x80], R4 ;  /* 0x0000800401007387 */ /* 0x000fe80000100a00 */
[----:B------:R-:W-:Y:S04]  /*474e0*/  STL [R1+0x88], R6 ;  /* 0x0000880601007387 */ /* 0x000fe80000100800 */
[----:B------:R0:W-:Y:S04]  /*474f0*/  STL.64 [R1+0x25f8], R18 ;  /* 0x0025f81201007387 */ /* 0x0001e80000100a00 */
[----:B0-----:R-:W2:Y:S04]  /*47500*/  LDL R18, [R1+0x18] ;  /* 0x0000180001127983 */ /* 0x001ea80000100800 */
[----:B------:R-:W2:Y:S04]  /*47510*/  LDL R19, [R1+0x1c] ;  /* 0x00001c0001137983 */ /* 0x000ea80000100800 */
[----:B--2---:R0:W-:Y:S04]  /*47520*/  STL.64 [R1+0x2610], R18 ;  /* 0x0026101201007387 */ /* 0x0041e80000100a00 */
[----:B0-----:R-:W2:Y:S04]  /*47530*/  LDL.64 R18, [R1+0x28] ;  /* 0x0000280001127983 */ /* 0x001ea80000100a00 */
[----:B--2---:R0:W-:Y:S04]  /*47540*/  STL.64 [R1+0x2628], R18 ;  /* 0x0026281201007387 */ /* 0x0041e80000100a00 */
[----:B------:R-:W3:Y:S04]  /*47550*/  LDL R10, [R1+0x78] ;  /* 0x00007800010a7983 */ /* 0x000ee80000100800 */
[----:B------:R-:W3:Y:S04]  /*47560*/  LDL R11, [R1+0x7c] ;  /* 0x00007c00010b7983 */ /* 0x000ee80000100800 */
[----:B0-----:R-:W2:Y:S04]  /*47570*/  LDL R18, [R1+0x38] ;  /* 0x0000380001127983 */ /* 0x001ea80000100800 */
[----:B------:R-:W2:Y:S01]  /*47580*/  LDL R19, [R1+0x3c] ;  /* 0x00003c0001137983 */ /* 0x000ea20000100800 */
[----:B------:R-:W-:-:S02]  /*47590*/  IMAD.MOV.U32 R27, RZ, RZ, R28 ;  /* 0x000000ffff1b7224 */ /* 0x000fc400078e001c */
[----:B------:R-:W-:Y:S01]  /*475a0*/  IMAD.MOV.U32 R0, RZ, RZ, R7 ;  /* 0x000000ffff007224 */ /* 0x000fe200078e0007 */
[----:B--2---:R0:W-:Y:S04]  /*475b0*/  STL.64 [R1+0x2640], R18 ;  /* 0x0026401201007387 */ /* 0x0041e80000100a00 */
[----:B------:R-:W2:Y:S04]  /*475c0*/  LDL.LU R24, [R1+0x190] ;  /* 0x0001900001187983 */ /* 0x000ea80000300800 */
[----:B------:R-:W2:Y:S04]  /*475d0*/  LDL.LU R25, [R1+0x194] ;  /* 0x0001940001197983 */ /* 0x000ea80000300800 */
[----:B------:R-:W4:Y:S04]  /*475e0*/  LDL.LU R26, [R1+0x198] ;  /* 0x00019800011a7983 */ /* 0x000f280000300800 */
[----:B------:R-:W3:Y:S04]  /*475f0*/  LDL.LU R28, [R1+0x267c] ;  /* 0x00267c00011c7983 */ /* 0x000ee80000300800 */
[----:B------:R-:W2:Y:S04]  /*47600*/  LDL.LU R16, [R1+0x2a0] ;  /* 0x0002a00001107983 */ /* 0x000ea80000300800 */
[----:B------:R-:W2:Y:S04]  /*47610*/  LDL.LU R17, [R1+0x2a4] ;  /* 0x0002a40001117983 */ /* 0x000ea80000300800 */
[----:B0-----:R-:W4:Y:S04]  /*47620*/  LDL.LU R18, [R1+0x2a8] ;  /* 0x0002a80001127983 */ /* 0x001f280000300800 */
[----:B------:R-:W4:Y:S04]  /*47630*/  LDL.LU R19, [R1+0x2ac] ;  /* 0x0002ac0001137983 */ /* 0x000f280000300800 */
[----:B------:R-:W3:Y:S04]  /*47640*/  LDL.LU R4, [R1+0x2b0] ;  /* 0x0002b00001047983 */ /* 0x000ee80000300800 */
[----:B------:R-:W3:Y:S04]  /*47650*/  LDL.LU R5, [R1+0x2b4] ;  /* 0x0002b40001057983 */ /* 0x000ee80000300800 */
[----:B------:R-:W2:Y:S04]  /*47660*/  LDL.LU R6, [R1+0x2b8] ;  /* 0x0002b80001067983 */ /* 0x000ea80000300800 */
[----:B------:R-:W2:Y:S04]  /*47670*/  LDL.LU R7, [R1+0x2bc] ;  /* 0x0002bc0001077983 */ /* 0x000ea80000300800 */
[----:B------:R-:W4:Y:S04]  /*47680*/  LDL.LU R20, [R1+0x2d0] ;  /* 0x0002d00001147983 */ /* 0x000f280000300800 */
[----:B------:R-:W4:Y:S04]  /*47690*/  LDL.LU R21, [R1+0x2d4] ;  /* 0x0002d40001157983 */ /* 0x000f280000300800 */
[----:B------:R-:W4:Y:S04]  /*476a0*/  LDL.LU R22, [R1+0x2d8] ;  /* 0x0002d80001167983 */ /* 0x000f280000300800 */
[----:B------:R-:W4:Y:S04]  /*476b0*/  LDL.LU R23, [R1+0x2dc] ;  /* 0x0002dc0001177983 */ /* 0x000f280000300800 */
[----:B--2---:R-:W-:Y:S04]  /*476c0*/  STL.64 [R1+0x2668], R6 ;  /* 0x0026680601007387 */ /* 0x004fe80000100a00 */
[----:B---3--:R0:W-:Y:S04]  /*476d0*/  STL.64 [R1+0x2660], R4 ;  /* 0x0026600401007387 */ /* 0x0081e80000100a00 */
[----:B0-----:R-:W2:Y:S04]  /*476e0*/  LDL.LU R4, [R1+0x2c0] ;  /* 0x0002c00001047983 */ /* 0x001ea80000300800 */
[----:B------:R-:W2:Y:S04]  /*476f0*/  LDL.LU R5, [R1+0x2c4] ;  /* 0x0002c40001057983 */ /* 0x000ea80000300800 */
[----:B------:R-:W2:Y:S04]  /*47700*/  LDL.LU R6, [R1+0x2c8] ;  /* 0x0002c80001067983 */ /* 0x000ea80000300800 */
[----:B------:R-:W2:Y:S04]  /*47710*/  LDL.LU R7, [R1+0x2cc] ;  /* 0x0002cc0001077983 */ /* 0x000ea80000300800 */
[----:B----4-:R0:W-:Y:S04]  /*47720*/  STL.64 [R1+0x2650], R18 ;  /* 0x0026501201007387 */ /* 0x0101e80000100a00 */
[----:B------:R-:W-:Y:S04]  /*47730*/  STL.64 [R1+0x2648], R16 ;  /* 0x0026481001007387 */ /* 0x000fe80000100a00 */
[----:B0-----:R-:W3:Y:S04]  /*47740*/  LDL.64 R18, [R1+0x58] ;  /* 0x0000580001127983 */ /* 0x001ee80000100a00 */
        /* <DEDUP_REMOVED lines=10> */
[----:B------:R-:W4:Y:S01]  /*477f0*/  LDL.LU R26, [R1+0x278] ;  /* 0x00027800011a7983 */ /* 0x000f220000300800 */
[----:B------:R-:W-:-:S03]  /*47800*/  IMAD.MOV.U32 R27, RZ, RZ, R28 ;  /* 0x000000ffff1b7224 */ /* 0x000fc600078e001c */
[----:B------:R-:W3:Y:S01]  /*47810*/  LDL.LU R28, [R1+0x2678] ;  /* 0x00267800011c7983 */ /* 0x000ee20000300800 */
[----:B------:R-:W-:Y:S03]  /*47820*/  HMMA.16816.F32 R20, R12, R10, R20 ;  /* 0x0000000a0c14723c */ /* 0x000fe60000001814 */
[----:B----4-:R-:W-:Y:S04]  /*47830*/  STL.64 [R1+0x2620], R26 ;  /* 0x0026201a01007387 */ /* 0x010fe80000100a00 */
        /* <DEDUP_REMOVED lines=10> */
[----:B------:R-:W-:Y:S04]  /*478e0*/  STL [R1+0x2594], R0 ;  /* 0x0025940001007387 */ /* 0x000fe80000100800 */
[----:B------:R-:W-:Y:S04]  /*478f0*/  STL.64 [R1+0x6b0], R20 ;  /* 0x0006b01401007387 */ /* 0x000fe80000100a00 */
[----:B------:R0:W-:Y:S04]  /*47900*/  STL.64 [R1+0x6b8], R22 ;  /* 0x0006b81601007387 */ /* 0x0001e80000100a00 */
[----:B0-----:R-:W4:Y:S01]  /*47910*/  LDL.LU.64 R22, [R1+0x2670] ;  /* 0x0026700001167983 */ /* 0x001f220000300a00 */
[----:B---3--:R-:W-:-:S02]  /*47920*/  IMAD.MOV.U32 R27, RZ, RZ, R28 ;  /* 0x000000ffff1b7224 */ /* 0x008fc400078e001c */
[----:B------:R-:W-:-:S05]  /*47930*/  IMAD.MOV.U32 R28, RZ, RZ, R20 ;  /* 0x000000ffff1c7224 */ /* 0x000fca00078e0014 */
[----:B------:R-:W-:Y:S01]  /*47940*/  STL [R1+0x1ff8], R28 ;  /* 0x001ff81c01007387 */ /* 0x000fe20000100800 */
[----:B----4-:R-:W-:-:S15]  /*47950*/  HMMA.16816.F32 R4, R12, R22, R4 ;  /* 0x000000160c04723c */ /* 0x010fde0000001804 */
[----:B------:R-:W-:-:S08]  /*47960*/  NOP ;  /* 0x0000000000007918 */ /* 0x000fd00000000000 */
[----:B------:R-:W-:Y:S04]  /*47970*/  STL.64 [R1+0x600], R4 ;  /* 0x0006000401007387 */ /* 0x000fe80000100a00 */
[----:B------:R0:W-:Y:S04]  /*47980*/  STL.64 [R1+0x608], R6 ;  /* 0x0006080601007387 */ /* 0x0001e80000100a00 */
[----:B0-----:R-:W3:Y:S04]  /*47990*/  LDL.LU.64 R6, [R1+0x2668] ;  /* 0x0026680001067983 */ /* 0x001ee80000300a00 */
[----:B------:R-:W3:Y:S02]  /*479a0*/  LDL.LU.64 R4, [R1+0x2660] ;  /* 0x0026600001047983 */ /* 0x000ee40000300a00 */
[----:B---3--:R-:W-:-:S15]  /*479b0*/  HMMA.16816.F32 R4, R12, R18, R4 ;  /* 0x000000120c04723c */ /* 0x008fde0000001804 */
[----:B------:R-:W-:-:S08]  /*479c0*/  NOP ;  /* 0x0000000000007918 */ /* 0x000fd00000000000 */
[----:B------:R0:W-:Y:S04]  /*479d0*/  STL.64 [R1+0x590], R4 ;  /* 0x0005900401007387 */ /* 0x0001e80000100a00 */
[----:B------:R1:W-:Y:S01]  /*479e0*/  STL.64 [R1+0x598], R6 ;  /* 0x0005980601007387 */ /* 0x0003e20000100a00 */
[----:B0-----:R-:W-:-:S03]  /*479f0*/  IMAD.MOV.U32 R5, RZ, RZ, R18 ;  /* 0x000000ffff057224 */ /* 0x001fc600078e0012 */
[----:B-1----:R-:W3:Y:S01]  /*47a00*/  LDL.LU.64 R6, [R1+0x2658] ;  /* 0x0026580001067983 */ /* 0x002ee20000300a00 */
[----:B------:R-:W-:-:S03]  /*47a10*/  IMAD.MOV.U32 R4, RZ, RZ, R19 ;  /* 0x000000ffff047224 */ /* 0x000fc600078e0013 */
[----:B------:R-:W3:Y:S04]  /*47a20*/  LDL.LU.64 R18, [R1+0x2650] ;  /* 0x0026500001127983 */ /* 0x000ee80000300a00 */
[----:B------:R-:W3:Y:S02]  /*47a30*/  LDL.LU.64 R16, [R1+0x2648] ;  /* 0x0026480001107983 */ /* 0x000ee40000300a00 */
[----:B---3--:R-:W-:-:S15]  /*47a40*/  HMMA.16816.F32 R16, R12, R6, R16 ;  /* 0x000000060c10723c */ /* 0x008fde0000001810 */
[----:B------:R-:W-:-:S08]  /*47a50*/  NOP ;  /* 0x0000000000007918 */ /* 0x000fd00000000000 */
[----:B------:R-:W-:Y:S04]  /*47a60*/  STL.64 [R1+0x2d0], R16 ;  /* 0x0002d01001007387 */ /* 0x000fe80000100a00 */
[----:B------:R0:W-:Y:S04]  /*47a70*/  STL.64 [R1+0x2d8], R18 ;  /* 0x0002d81201007387 */ /* 0x0001e80000100a00 */
[----:B0-----:R-:W2:Y:S04]  /*47a80*/  LDL.LU.64 R18, [R1+0x2640] ;  /* 0x0026400001127983 */ /* 0x001ea80000300a00 */
        /* <DEDUP_REMOVED lines=25> */
[----:B------:R-:W2:Y:S01]  /*47c20*/  LDL.LU.64 R24, [R1+0x25e8] ;  /* 0x0025e80001187983 */ /* 0x000ea20000300a00 */
[----:B------:R-:W-:-:S02]  /*47c30*/  IMAD.MOV.U32 R2, RZ, RZ, R18 ;  /* 0x000000ffff027224 */ /* 0x000fc400078e0012 */
[----:B------:R-:W-:-:S14]  /*47c40*/  IMAD.MOV.U32 R28, RZ, RZ, R19 ;  /* 0x000000ffff1c7224 */ /* 0x000fdc00078e0013 */
[----:B------:R-:W-:Y:S04]  /*47c50*/  STL.64 [R1+0x270], R12 ;  /* 0x0002700c01007387 */ /* 0x000fe80000100a00 */
[----:B------:R0:W-:Y:S04]  /*47c60*/  STL.64 [R1+0x278], R14 ;  /* 0x0002780e01007387 */ /* 0x0001e80000100a00 */
[----:B------:R-:W2:Y:S04]  /*47c70*/  LDL.LU.64 R18, [R1+0x25e0] ;  /* 0x0025e00001127983 */ /* 0x000ea80000300a00 */
[----:B------:R-:W2:Y:S04]  /*47c80*/  LDL.LU.64 R16, [R1+0x25d8] ;  /* 0x0025d80001107983 */ /* 0x000ea80000300a00 */
[----:B0-----:R-:W3:Y:S01]  /*47c90*/  LDL.64 R14, [R1+0x38] ;  /* 0x00003800010e7983 */ /* 0x001ee20000100a00 */
[----:B------:R-:W-:-:S03]  /*47ca0*/  IMAD.MOV.U32 R6, RZ, RZ, R5 ;  /* 0x000000ffff067224 */ /* 0x000fc600078e0005 */
[----:B------:R-:W4:Y:S04]  /*47cb0*/  LDL R5, [R1+0x654] ;  /* 0x0006540001057983 */ /* 0x000f280000100800 */
[----:B---3--:R0:W-:Y:S04]  /*47cc0*/  STL.64 [R1+0x25a8], R14 ;  /* 0x0025a80e01007387 */ /* 0x0081e80000100a00 */
[----:B------:R-:W3:Y:S04]  /*47cd0*/  LDL.LU R12, [R1+0x240] ;  /* 0x00024000010c7983 */ /* 0x000ee80000300800 */
[----:B------:R-:W3:Y:S04]  /*47ce0*/  LDL.LU R13, [R1+0x244] ;  /* 0x00024400010d7983 */ /* 0x000ee80000300800 */
[----:B0-----:R-:W4:Y:S04]  /*47cf0*/  LDL.LU R14, [R1+0x248] ;  /* 0x00024800010e7983 */ /* 0x001f280000300800 */
[----:B------:R-:W4:Y:S01]  /*47d00*/  LDL.LU R15, [R1+0x24c] ;  /* 0x00024c00010f7983 */ /* 0x000f220000300800 */
[----:B--2---:R-:W-:Y:S03]  /*47d10*/  HMMA.16816.F32 R8, R16, R10, R24 ;  /* 0x0000000a1008723c */ /* 0x004fe60000001818 */
[----:B----4-:R-:W-:Y:S04]  /*47d20*/  STL.64 [R1+0x25c0], R14 ;  /* 0x0025c00e01007387 */ /* 0x010fe80000100a00 */
[----:B---3--:R0:W-:Y:S04]  /*47d30*/  STL.64 [R1+0x25b8], R12 ;  /* 0x0025b80c01007387 */ /* 0x0081e80000100a00 */
[----:B0-----:R-:W2:Y:S04]  /*47d40*/  LDL.LU R12, [R1+0x250] ;  /* 0x00025000010c7983 */ /* 0x001ea80000300800 */
[----:B------:R-:W2:Y:S04]  /*47d50*/  LDL.LU R13, [R1+0x254] ;  /* 0x00025400010d7983 */ /* 0x000ea80000300800 */
[----:B------:R-:W2:Y:S04]  /*47d60*/  LDL.LU R14, [R1+0x258] ;  /* 0x00025800010e7983 */ /* 0x000ea80000300800 */
[----:B------:R-:W3:Y:S04]  /*47d70*/  LDL.LU.64 R26, [R1+0x25d0] ;  /* 0x0025d000011a7983 */ /* 0x000ee80000300a00 */
[----:B------:R-:W3:Y:S01]  /*47d80*/  LDL.LU.64 R24, [R1+0x25c8] ;  /* 0x0025c80001187983 */ /* 0x000ee20000300a00 */
[----:B------:R-:W-:-:S02]  /*47d90*/  IMAD.MOV.U32 R15, RZ, RZ, R29 ;  /* 0x000000ffff0f7224 */ /* 0x000fc400078e001d */
[----:B------:R-:W-:Y:S01]  /*47da0*/  IMAD.MOV.U32 R29, RZ, RZ, R8 ;  /* 0x000000ffff1d7224 */ /* 0x000fe200078e0008 */
[----:B------:R-:W-:Y:S04]  /*47db0*/  STL.64 [R1+0x690], R8 ;  /* 0x0006900801007387 */ /* 0x000fe80000100a00 */
[----:B------:R3:W-:Y:S04]  /*47dc0*/  STL.64 [R1+0x698], R10 ;  /* 0x0006980a01007387 */ /* 0x0007e80000100a00 */
[----:B------:R-:W-:Y:S04]  /*47dd0*/  STL [R1+0x1ffc], R29 ;  /* 0x001ffc1d01007387 */ /* 0x000fe80000100800 */
[----:B------:R0:W-:Y:S01]  /*47de0*/  STL.64 [R1+0x2568], R22 ;  /* 0x0025681601007387 */ /* 0x0001e20000100a00 */
[----:B---3--:R-:W-:Y:S03]  /*47df0*/  HMMA.16816.F32 R8, R16, R22, R24 ;  /* 0x000000161008723c */ /* 0x008fe60000001818 */
[----:B0-----:R-:W3:-:S15]  /*47e00*/  LDL.64 R22, [R1+0x18] ;  /* 0x0000180001167983 */ /* 0x001ede0000100a00 */
[----:B------:R-:W-:-:S05]  /*47e10*/  NOP ;  /* 0x0000000000007918 */ /* 0x000fca0000000000 */
[----:B------:R-:W-:Y:S04]  /*47e20*/  STL.64 [R1+0x5e0], R8 ;  /* 0x0005e00801007387 */ /* 0x000fe80000100a00 */
[----:B------:R-:W-:Y:S04]  /*47e30*/  STL.64 [R1+0x5e8], R10 ;  /* 0x0005e80a01007387 */ /* 0x000fe80000100a00 */
[----:B------:R-:W0:Y:S04]  /*47e40*/  LDSM.16.MT88.4 R8, [R5+UR4+0xe180] ;  /* 0x00e180040508783b */ /* 0x000e280008004200 */
[----:B---3--:R1:W-:Y:S04]  /*47e50*/  STL.64 [R1+0x2588], R22 ;  /* 0x0025881601007387 */ /* 0x0083e80000100a00 */
[----:B------:R-:W3:Y:S04]  /*47e60*/  LDL.LU R20, [R1+0x460] ;  /* 0x0004600001147983 */ /* 0x000ee80000300800 */
[----:B------:R-:W3:Y:S04]  /*47e70*/  LDL.LU R21, [R1+0x464] ;  /* 0x0004640001157983 */ /* 0x000ee80000300800 */
[----:B-1----:R-:W4:Y:S04]  /*47e80*/  LDL.LU R22, [R1+0x468] ;  /* 0x0004680001167983 */ /* 0x002f280000300800 */
[----:B------:R-:W4:Y:S01]  /*47e90*/  LDL.LU R23, [R1+0x46c] ;  /* 0x00046c0001177983 */ /* 0x000f220000300800 */
[----:B------:R-:W-:-:S07]  /*47ea0*/  IMAD.MOV.U32 R7, RZ, RZ, R4 ;  /* 0x000000ffff077224 */ /* 0x000fce00078e0004 */
[C---:B--2---:R-:W-:Y:S01]  /*47eb0*/  HMMA.16816.F32 R4, R16.reuse, R6, R12 ;  /* 0x000000061004723c */ /* 0x044fe2000000180c */
[----:B----4-:R-:W-:Y:S04]  /*47ec0*/  STL.64 [R1+0x25a0], R22 ;  /* 0x0025a01601007387 */ /* 0x010fe80000100a00 */
[----:B---3--:R1:W-:Y:S04]  /*47ed0*/  STL.64 [R1+0x2598], R20 ;  /* 0x0025981401007387 */ /* 0x0083e80000100a00 */
[----:B-1----:R-:W2:Y:S04]  /*47ee0*/  LDL.LU R20, [R1+0x230] ;  /* 0x0002300001147983 */ /* 0x002ea80000300800 */
[----:B------:R-:W2:Y:S04]  /*47ef0*/  LDL.LU R21, [R1+0x234] ;  /* 0x0002340001157983 */ /* 0x000ea80000300800 */
[----:B------:R-:W2:Y:S04]  /*47f00*/  LDL.LU R22, [R1+0x238] ;  /* 0x0002380001167983 */ /* 0x000ea80000300800 */
[----:B------:R-:W2:Y:S04]  /*47f10*/  LDL.LU R23, [R1+0x23c] ;  /* 0x00023c0001177983 */ /* 0x000ea80000300800 */
[----:B------:R-:W3:Y:S04]  /*47f20*/  LDL R27, [R1+0x1fe8] ;  /* 0x001fe800011b7983 */ /* 0x000ee80000100800 */
[----:B0-----:R-:W-:Y:S04]  /*47f30*/  STL.64 [R1+0x24f0], R10 ;  /* 0x0024f00a01007387 */ /* 0x001fe80000100a00 */
[----:B------:R0:W-:Y:S04]  /*47f40*/  STL.64 [R1+0x24e8], R8 ;  /* 0x0024e80801007387 */ /* 0x0001e80000100a00 */
[----:B0-----:R-:W4:Y:S04]  /*47f50*/  LDL.LU R8, [R1+0x450] ;  /* 0x0004500001087983 */ /* 0x001f280000300800 */
[----:B------:R-:W4:Y:S04]  /*47f60*/  LDL.LU R9, [R1+0x454] ;  /* 0x0004540001097983 */ /* 0x000f280000300800 */
[----:B------:R-:W4:Y:S04]  /*47f70*/  LDL.LU R10, [R1+0x458] ;  /* 0x00045800010a7983 */ /* 0x000f280000300800 */
[----:B------:R-:W4:Y:S04]  /*47f80*/  LDL.LU R11, [R1+0x45c] ;  /* 0x00045c00010b7983 */ /* 0x000f280000300800 */
[----:B------:R-:W2:Y:S04]  /*47f90*/  LDL.LU.64 R14, [R1+0x25c0] ;  /* 0x0025c000010e7983 */ /* 0x000ea80000300a00 */
[----:B------:R-:W2:Y:S04]  /*47fa0*/  LDL.LU.64 R12, [R1+0x25b8] ;  /* 0x0025b800010c7983 */ /* 0x000ea80000300a00 */
[----:B------:R-:W-:Y:S04]  /*47fb0*/  STL.64 [R1+0x570], R4 ;  /* 0x0005700401007387 */ /* 0x000fe80000100a00 */
[----:B------:R0:W-:Y:S04]  /*47fc0*/  STL.64 [R1+0x578], R6 ;  /* 0x0005780601007387 */ /* 0x0001e80000100a00 */
[----:B0-----:R-:W2:Y:S02]  /*47fd0*/  LDL.LU.64 R6, [R1+0x25b0] ;  /* 0x0025b00001067983 */ /* 0x001ea40000300a00 */
[----:B--2---:R-:W-:Y:S02]  /*47fe0*/  HMMA.16816.F32 R4, R16, R6, R12 ;  /* 0x000000061004723c */ /* 0x004fe4000000180c */
[----:B------:R-:W2:-:S15]  /*47ff0*/  LDL.LU.64 R14, [R1+0x25a8] ;  /* 0x0025a800010e7983 */ /* 0x000e9e0000300a00 */
[----:B------:R-:W-:-:S06]  /*48000*/  NOP ;  /* 0x0000000000007918 */ /* 0x000fcc0000000000 */
        /* <DEDUP_REMOVED lines=14> */
[----:B---3--:R-:W0:Y:S04]  /*480f0*/  LDSM.16.MT88.4 R12, [R27+UR4+0xe000] ;  /* 0x00e000041b0c783b */ /* 0x008e280008004200 */
[----:B0-----:R0:W-:Y:S04]  /*48100*/  STL.64 [R1+0x2470], R14 ;  /* 0x0024700e01007387 */ /* 0x0011e80000100a00 */
[----:B------:R2:W-:Y:S01]  /*48110*/  STL.64 [R1+0x2468], R12 ;  /* 0x0024680c01007387 */ /* 0x0005e20000100a00 */
[----:B0-----:R-:W-:-:S02]  /*48120*/  IMAD.MOV.U32 R14, RZ, RZ, R0 ;  /* 0x000000ffff0e7224 */ /* 0x001fc400078e0000 */
[----:B------:R-:W-:Y:S01]  /*48130*/  IMAD.MOV.U32 R15, RZ, RZ, R3 ;  /* 0x000000ffff0f7224 */ /* 0x000fe200078e0003 */
[----:B------:R-:W3:Y:S04]  /*48140*/  LDL.LU R0, [R1+0x2594] ;  /* 0x0025940001007983 */ /* 0x000ee80000300800 */
[----:B------:R-:W3:Y:S02]  /*48150*/  LDL.LU R3, [R1+0x2590] ;  /* 0x0025900001037983 */ /* 0x000ee40000300800 */
[----:B--2---:R-:W-:Y:S02]  /*48160*/  HMMA.16816.F32 R12, R16, R14, R20 ;  /* 0x0000000e100c723c */ /* 0x004fe40000001814 */
[----:B------:R-:W4:-:S15]  /*48170*/  LDL.LU.64 R22, [R1+0x2588] ;  /* 0x0025880001167983 */ /* 0x000f1e0000300a00 */
[----:B------:R-:W-:-:S06]  /*48180*/  NOP ;  /* 0x0000000000007918 */ /* 0x000fcc0000000000 */
[----:B------:R0:W-:Y:S04]  /*48190*/  STL.64 [R1+0x240], R12 ;  /* 0x0002400c01007387 */ /* 0x0001e80000100a00 */
[----:B------:R1:W-:Y:S04]  /*481a0*/  STL.64 [R1+0x248], R14 ;  /* 0x0002480e01007387 */ /* 0x0003e80000100a00 */
[----:B0-----:R-:W2:Y:S04]  /*481b0*/  LDL.LU R12, [R1+0x3a0] ;  /* 0x0003a000010c7983 */ /* 0x001ea80000300800 */
[----:B------:R-:W2:Y:S04]  /*481c0*/  LDL.LU R13, [R1+0x3a4] ;  /* 0x0003a400010d7983 */ /* 0x000ea80000300800 */
[----:B-1----:R-:W3:Y:S04]  /*481d0*/  LDL.LU R14, [R1+0x3a8] ;  /* 0x0003a800010e7983 */ /* 0x002ee80000300800 */
[----:B------:R-:W3:Y:S01]  /*481e0*/  LDL.LU R15, [R1+0x3ac] ;  /* 0x0003ac00010f7983 */ /* 0x000ee20000300800 */
[----:B----4-:R-:W-:Y:S03]  /*481f0*/  HMMA.16816.F32 R8, R16, R22, R8 ;  /* 0x000000161008723c */ /* 0x010fe60000001808 */
[----:B---3--:R0:W-:Y:S04]  /*48200*/  STL.64 [R1+0x24d8], R14 ;  /* 0x0024d80e01007387 */ /* 0x0081e80000100a00 */
[----:B--2---:R-:W-:Y:S04]  /*48210*/  STL.64 [R1+0x24d0], R12 ;  /* 0x0024d00c01007387 */ /* 0x004fe80000100a00 */
[----:B0-----:R-:W2:-:S12]  /*48220*/  LDL.64 R14, [R1+0x78] ;  /* 0x00007800010e7983 */ /* 0x001e980000100a00 */
[----:B------:R0:W-:Y:S04]  /*48230*/  STL.64 [R1+0x230], R8 ;  /* 0x0002300801007387 */ /* 0x0001e80000100a00 */
[----:B------:R1:W-:Y:S04]  /*48240*/  STL.64 [R1+0x238], R10 ;  /* 0x0002380a01007387 */ /* 0x0003e80000100a00 */
[----:B0-----:R-:W3:Y:S04]  /*48250*/  LDL.LU R8, [R1+0x3d0] ;  /* 0x0003d00001087983 */ /* 0x001ee80000300800 */
[----:B------:R-:W3:Y:S04]  /*48260*/  LDL.LU R9, [R1+0x3d4] ;  /* 0x0003d40001097983 */ /* 0x000ee80000300800 */
[----:B-1----:R-:W4:Y:S04]  /*48270*/  LDL.LU R10, [R1+0x3d8] ;  /* 0x0003d800010a7983 */ /* 0x002f280000300800 */
[----:B------:R-:W4:Y:S04]  /*48280*/  LDL.LU R11, [R1+0x3dc] ;  /* 0x0003dc00010b7983 */ /* 0x000f280000300800 */
[----:B------:R-:W2:Y:S01]  /*48290*/  LDL.LU R20, [R1+0x440] ;  /* 0x0004400001147983 */ /* 0x000ea20000300800 */
[----:B------:R-:W-:-:S02]  /*482a0*/  IMAD.MOV.U32 R13, RZ, RZ, R22 ;  /* 0x000000ffff0d7224 */ /* 0x000fc400078e0016 */
[----:B------:R-:W-:Y:S01]  /*482b0*/  IMAD.MOV.U32 R12, RZ, RZ, R23 ;  /* 0x000000ffff0c7224 */ /* 0x000fe200078e0017 */
[----:B------:R-:W2:Y:S04]  /*482c0*/  LDL.LU R21, [R1+0x444] ;  /* 0x0004440001157983 */ /* 0x000ea80000300800 */
[----:B------:R-:W2:Y:S04]  /*482d0*/  LDL.LU R22, [R1+0x448] ;  /* 0x0004480001167983 */ /* 0x000ea80000300800 */
[----:B------:R-:W2:Y:S04]  /*482e0*/  LDL.LU R23, [R1+0x44c] ;  /* 0x00044c0001177983 */ /* 0x000ea80000300800 */
[----:B----4-:R0:W-:Y:S04]  /*482f0*/  STL.64 [R1+0x2500], R10 ;  /* 0x0025000a01007387 */ /* 0x0101e80000100a00 */
[----:B---3--:R-:W-:Y:S01]  /*48300*/  STL.64 [R1+0x24f8], R8 ;  /* 0x0024f80801007387 */ /* 0x008fe20000100a00 */
[----:B0-----:R-:W-:-:S02]  /*48310*/  IMAD.MOV.U32 R10, RZ, RZ, R13 ;  /* 0x000000ffff0a7224 */ /* 0x001fc400078e000d */
[----:B------:R-:W-:-:S05]  /*48320*/  IMAD.MOV.U32 R11, RZ, RZ, R12 ;  /* 0x000000ffff0b7224 */ /* 0x000fca00078e000c */
[----:B------:R0:W-:Y:S02]  /*48330*/  STL.64 [R1+0x2510], R10 ;  /* 0x0025100a01007387 */ /* 0x0001e40000100a00 */
[----:B0-----:R-:W-:Y:S02]  /*48340*/  IMAD.MOV.U32 R10, RZ, RZ, R2 ;  /* 0x000000ffff0a7224 */ /* 0x001fe400078e0002 */
[----:B------:R-:W-:Y:S01]  /*48350*/  IMAD.MOV.U32 R11, RZ, RZ, R28 ;  /* 0x000000ffff0b7224 */ /* 0x000fe200078e001c */
[----:B------:R-:W3:Y:S06]  /*48360*/  LDL.LU R2, [R1+0x2580] ;  /* 0x0025800001027983 */ /* 0x000eec0000300800 */
[----:B------:R-:W-:Y:S01]  /*48370*/  HMMA.16816.F32 R16, R16, R10, R4 ;  /* 0x0000000a1010723c */ /* 0x000fe20000001804 */
[----:B------:R-:W2:Y:S04]  /*48380*/  LDL.LU.64 R6, [R1+0x2578] ;  /* 0x0025780001067983 */ /* 0x000ea80000300a00 */
[----:B------:R-:W2:Y:S04]  /*48390*/  LDL.LU.64 R4, [R1+0x2570] ;  /* 0x0025700001047983 */ /* 0x000ea80000300a00 */
[----:B------:R-:W4:Y:S04]  /*483a0*/  LDL.64 R10, [R1+0x28] ;  /* 0x00002800010a7983 */ /* 0x000f280000100a00 */
[----:B----4-:R0:W-:Y:S10]  /*483b0*/  STL.64 [R1+0x2560], R10 ;  /* 0x0025600a01007387 */ /* 0x0101f40000100a00 */
        /* <DEDUP_REMOVED lines=9> */
[----:B0-----:R-:W3:Y:S04]  /*48450*/  LDL.LU.64 R18, [R1+0x8] ;  /* 0x0000080001127983 */ /* 0x001ee80000300a00 */
[----:B---3--:R0:W-:Y:S04]  /*48460*/  STL.64 [R1+0x2518], R18 ;  /* 0x0025181201007387 */ /* 0x0081e80000100a00 */
[----:B-1----:R-:W3:Y:S04]  /*48470*/  LDL.LU R16, [R1+0x400] ;  /* 0x0004000001107983 */ /* 0x002ee80000300800 */
[----:B------:R-:W3:Y:S04]  /*48480*/  LDL.LU R17, [R1+0x404] ;  /* 0x0004040001117983 */ /* 0x000ee80000300800 */
[----:B0-----:R-:W4:Y:S04]  /*48490*/  LDL.LU R18, [R1+0x408] ;  /* 0x0004080001127983 */ /* 0x001f280000300800 */
[----:B------:R-:W4:Y:S01]  /*484a0*/  LDL.LU R19, [R1+0x40c] ;  /* 0x00040c0001137983 */ /* 0x000f220000300800 */
[----:B--2---:R-:W-:Y:S03]  /*484b0*/  HMMA.16816.F32 R20, R4, R14, R20 ;  /* 0x0000000e0414723c */ /* 0x004fe60000001814 */
[----:B----4-:R0:W-:Y:S04]  /*484c0*/  STL.64 [R1+0x2528], R18 ;  /* 0x0025281201007387 */ /* 0x0101e80000100a00 */
[----:B---3--:R-:W-:Y:S01]  /*484d0*/  STL.64 [R1+0x2520], R16 ;  /* 0x0025201001007387 */ /* 0x008fe20000100a00 */
[----:B0-----:R-:W-:-:S02]  /*484e0*/  IMAD.MOV.U32 R18, RZ, RZ, R25 ;  /* 0x000000ffff127224 */ /* 0x001fc400078e0019 */
[----:B------:R-:W-:-:S05]  /*484f0*/  IMAD.MOV.U32 R19, RZ, RZ, R24 ;  /* 0x000000ffff137224 */ /* 0x000fca00078e0018 */
[----:B------:R0:W-:Y:S04]  /*48500*/  STL.64 [R1+0x2540], R18 ;  /* 0x0025401201007387 */ /* 0x0001e80000100a00 */
[----:B0-----:R-:W2:Y:S04]  /*48510*/  LDL.64 R18, [R1+0x48] ;  /* 0x0000480001127983 */ /* 0x001ea80000100a00 */
        /* <DEDUP_REMOVED lines=26> */
[----:B------:R0:W-:Y:S02]  /*486c0*/  STL.64 [R1+0x5d0], R8 ;  /* 0x0005d00801007387 */ /* 0x0001e40000100a00 */
[----:B0-----:R-:W-:-:S02]  /*486d0*/  IMAD.MOV.U32 R9, RZ, RZ, R22 ;  /* 0x000000ffff097224 */ /* 0x001fc400078e0016 */
[----:B------:R-:W-:Y:S02]  /*486e0*/  IMAD.MOV.U32 R8, RZ, RZ, R23 ;  /* 0x000000ffff087224 */ /* 0x000fe400078e0017 */
[----:B------:R-:W0:Y:S04]  /*486f0*/  LDSM.16.MT88.4 R20, [R27+UR4+0xe100] ;  /* 0x00e100041b14783b */ /* 0x000e280008004200 */
[----:B------:R1:W-:Y:S04]  /*48700*/  STL.64 [R1+0x5d8], R10 ;  /* 0x0005d80a01007387 */ /* 0x0003e80000100a00 */
[----:B------:R-:W3:Y:S04]  /*48710*/  LDSM.16.MT88.4 R24, [R27+UR4+0xe180] ;  /* 0x00e180041b18783b */ /* 0x000ee80008004200 */
[----:B-1----:R-:W4:Y:S04]  /*48720*/  LDL.LU.64 R10, [R1+0x2560] ;  /* 0x00256000010a7983 */ /* 0x002f280000300a00 */
[----:B0-----:R0:W-:Y:S04]  /*48730*/  STL.64 [R1+0x2368], R22 ;  /* 0x0023681601007387 */ /* 0x0011e80000100a00 */
[----:B------:R-:W-:Y:S04]  /*48740*/  STL.64 [R1+0x2360], R20 ;  /* 0x0023601401007387 */ /* 0x000fe80000100a00 */
[----:B0-----:R-:W3:Y:S02]  /*48750*/  LDL.64 R22, [R1+0x58] ;  /* 0x0000580001167983 */ /* 0x001ee40000100a00 */
[----:B---3--:R-:W-:-:S15]  /*48760*/  HMMA.16816.F32 R16, R4, R22, R16 ;  /* 0x000000160410723c */ /* 0x008fde0000001810 */
[----:B------:R-:W-:-:S08]  /*48770*/  NOP ;  /* 0x0000000000007918 */ /* 0x000fd00000000000 */
[----:B------:R-:W-:Y:S04]  /*48780*/  STL.64 [R1+0x560], R16 ;  /* 0x0005601001007387 */ /* 0x000fe80000100a00 */
[----:B------:R0:W-:Y:S04]  /*48790*/  STL.64 [R1+0x568], R18 ;  /* 0x0005681201007387 */ /* 0x0001e80000100a00 */
[----:B0-----:R-:W2:Y:S04]  /*487a0*/  LDL.LU.64 R18, [R1+0x2558] ;  /* 0x0025580001127983 */ /* 0x001ea80000300a00 */
[----:B------:R0:W-:Y:S04]  /*487b0*/  STL.64 [R1+0x24e0], R22 ;  /* 0x0024e01601007387 */ /* 0x0001e80000100a00 */
[----:B------:R-:W3:Y:S04]  /*487c0*/  LDL.LU R20, [R1+0x3c0] ;  /* 0x0003c00001147983 */ /* 0x000ee80000300800 */
[----:B------:R-:W3:Y:S04]  /*487d0*/  LDL.LU R21, [R1+0x3c4] ;  /* 0x0003c40001157983 */ /* 0x000ee80000300800 */
[----:B0-----:R-:W3:Y:S04]  /*487e0*/  LDL.LU R22, [R1+0x3c8] ;  /* 0x0003c80001167983 */ /* 0x001ee80000300800 */
[----:B------:R-:W3:Y:S01]  /*487f0*/  LDL.LU R23, [R1+0x3cc] ;  /* 0x0003cc0001177983 */ /* 0x000ee20000300800 */
        /* <DEDUP_REMOVED lines=14> */
[----:B0-----:R-:W4:Y:S04]  /*488e0*/  LDL.LU.64 R18, [R1+0x2528] ;  /* 0x0025280001127983 */ /* 0x001f280000300a00 */
[----:B------:R-:W4:Y:S04]  /*488f0*/  LDL.LU.64 R16, [R1+0x2520] ;  /* 0x0025200001107983 */ /* 0x000f280000300a00 */
[----:B------:R-:W-:Y:S04]  /*48900*/  STL.64 [R1+0x2300], R26 ;  /* 0x0023001a01007387 */ /* 0x000fe80000100a00 */
[----:B------:R-:W-:Y:S01]  /*48910*/  STL.64 [R1+0x22f8], R24 ;  /* 0x0022f81801007387 */ /* 0x000fe20000100a00 */
[----:B----4-:R-:W-:-:S15]  /*48920*/  HMMA.16816.F32 R16, R4, R10, R16 ;  /* 0x0000000a0410723c */ /* 0x010fde0000001810 */
[----:B------:R-:W-:-:S08]  /*48930*/  NOP ;  /* 0x0000000000007918 */ /* 0x000fd00000000000 */
[----:B------:R0:W-:Y:S04]  /*48940*/  STL.64 [R1+0x410], R16 ;  /* 0x0004101001007387 */ /* 0x0001e80000100a00 */
[----:B------:R1:W-:Y:S01]  /*48950*/  STL.64 [R1+0x418], R18 ;  /* 0x0004181201007387 */ /* 0x0003e20000100a00 */
[----:B0-----:R-:W-:-:S03]  /*48960*/  IMAD.MOV.U32 R17, RZ, RZ, R10 ;  /* 0x000000ffff117224 */ /* 0x001fc600078e000a */
[----:B-1----:R-:W4:Y:S01]  /*48970*/  LDL.LU.64 R18, [R1+0x2518] ;  /* 0x0025180001127983 */ /* 0x002f220000300a00 */
[----:B------:R-:W-:-:S03]  /*48980*/  IMAD.MOV.U32 R16, RZ, RZ, R11 ;  /* 0x000000ffff107224 */ /* 0x000fc600078e000b */
[----:B------:R-:W2:Y:S01]  /*48990*/  LDL.LU.64 R10, [R1+0x2510] ;  /* 0x00251000010a7983 */ /* 0x000ea20000300a00 */
[----:B------:R-:W-:Y:S02]  /*489a0*/  IMAD.MOV.U32 R26, RZ, RZ, R9 ;  /* 0x000000ffff1a7224 */ /* 0x000fe400078e0009 */
[----:B------:R-:W-:Y:S02]  /*489b0*/  IMAD.MOV.U32 R27, RZ, RZ, R8 ;  /* 0x000000ffff1b7224 */ /* 0x000fe400078e0008 */
[----:B--2---:R-:W-:Y:S01]  /*489c0*/  HMMA.16816.F32 R8, R4, R10, R12 ;  /* 0x0000000a0408723c */ /* 0x004fe2000000180c */
[----:B------:R-:W3:-:S15]  /*489d0*/  LDL.LU.64 R14, [R1+0x2508] ;  /* 0x00250800010e7983 */ /* 0x000ede0000300a00 */
[----:B------:R-:W-:-:S07]  /*489e0*/  NOP ;  /* 0x0000000000007918 */ /* 0x000fce0000000000 */
[----:B------:R-:W-:Y:S04]  /*489f0*/  STL.64 [R1+0x400], R8 ;  /* 0x0004000801007387 */ /* 0x000fe80000100a00 */
[----:B------:R0:W-:Y:S04]  /*48a00*/  STL.64 [R1+0x408], R10 ;  /* 0x0004080a01007387 */ /* 0x0001e80000100a00 */
[----:B0-----:R-:W4:Y:S04]  /*48a10*/  LDL.LU.64 R10, [R1+0x2500] ;  /* 0x00250000010a7983 */ /* 0x001f280000300a00 */
[----:B------:R-:W4:Y:S02]  /*48a20*/  LDL.LU.64 R8, [R1+0x24f8] ;  /* 0x0024f80001087983 */ /* 0x000f240000300a00 */
[----:B----4-:R-:W-:Y:S02]  /*48a30*/  HMMA.16816.F32 R4, R4, R18, R8 ;  /* 0x000000120404723c */ /* 0x010fe40000001808 */
[----:B------:R-:W3:Y:S04]  /*48a40*/  LDL.LU.64 R10, [R1+0x24f0] ;  /* 0x0024f000010a7983 */ /* 0x000ee80000300a00 */
[----:B------:R-:W3:-:S15]  /*48a50*/  LDL.LU.64 R8, [R1+0x24e8] ;  /* 0x0024e80001087983 */ /* 0x000ede0000300a00 */
[----:B------:R-:W-:-:S02]  /*48a60*/  NOP ;  /* 0x0000000000007918 */ /* 0x000fc40000000000 */
[----:B------:R0:W-:Y:S04]  /*48a70*/  STL.64 [R1+0x3e0], R4 ;  /* 0x0003e00401007387 */ /* 0x0001e80000100a00 */
[----:B------:R1:W-:Y:S04]  /*48a80*/  STL.64 [R1+0x3e8], R6 ;  /* 0x0003e80601007387 */ /* 0x0003e80000100a00 */
[----:B0-----:R-:W2:Y:S04]  /*48a90*/  LDL.LU R4, [R1+0x3b0] ;  /* 0x0003b00001047983 */ /* 0x001ea80000300800 */
[----:B------:R-:W2:Y:S04]  /*48aa0*/  LDL.LU R5, [R1+0x3b4] ;  /* 0x0003b40001057983 */ /* 0x000ea80000300800 */
[----:B-1----:R-:W2:Y:S04]  /*48ab0*/  LDL.LU R6, [R1+0x3b8] ;  /* 0x0003b80001067983 */ /* 0x002ea80000300800 */
[----:B------:R-:W2:Y:S04]  /*48ac0*/  LDL.LU R7, [R1+0x3bc] ;  /* 0x0003bc0001077983 */ /* 0x000ea80000300800 */
[----:B------:R-:W-:Y:S01]  /*48ad0*/  STL.64 [R1+0x2478], R18 ;  /* 0x0024781201007387 */ /* 0x000fe20000100a00 */
        /* <DEDUP_REMOVED lines=8> */
[----:B------:R-:W3:Y:S01]  /*48b60*/  LDL.LU.64 R12, [R1+0x24d0] ;  /* 0x0024d000010c7983 */ /* 0x000ee20000300a00 */
[C---:B--2---:R-:W-:Y:S06]  /*48b70*/  HMMA.16816.F32 R24, R8.reuse, R26, R4 ;  /* 0x0000001a0818723c */ /* 0x044fec0000001804 */
[----:B---3--:R-:W-:Y:S06]  /*48b80*/  HMMA.16816.F32 R4, R8, R22, R12 ;  /* 0x000000160804723c */ /* 0x008fec000000180c */
[----:B------:R-:W-:Y:S11]  /*48b90*/  STL.64 [R1+0x2448], R22 ;  /* 0x0024481601007387 */ /* 0x000ff60000100a00 */
[----:B------:R0:W-:Y:S04]  /*48ba0*/  STL.64 [R1+0x5c0], R24 ;  /* 0x0005c01801007387 */ /* 0x0001e80000100a00 */
[----:B------:R1:W-:Y:S04]  /*48bb0*/  STL.64 [R1+0x5c8], R26 ;  /* 0x0005c81a01007387 */ /* 0x0003e80000100a00 */
[----:B0-----:R-:W2:Y:S04]  /*48bc0*/  LDL.LU R24, [R1+0x2f0] ;  /* 0x0002f00001187983 */ /* 0x001ea80000300800 */
[----:B------:R0:W-:Y:S04]  /*48bd0*/  STL.64 [R1+0x550], R4 ;  /* 0x0005500401007387 */ /* 0x0001e80000100a00 */
[----:B------:R3:W-:Y:S04]  /*48be0*/  STL.64 [R1+0x558], R6 ;  /* 0x0005580601007387 */ /* 0x0007e80000100a00 */
[----:B------:R-:W2:Y:S04]  /*48bf0*/  LDL.LU R25, [R1+0x2f4] ;  /* 0x0002f40001197983 */ /* 0x000ea80000300800 */
[----:B-1----:R-:W4:Y:S04]  /*48c00*/  LDL.LU R26, [R1+0x2f8] ;  /* 0x0002f800011a7983 */ /* 0x002f280000300800 */
[----:B------:R-:W4:Y:S04]  /*48c10*/  LDL.LU R27, [R1+0x2fc] ;  /* 0x0002fc00011b7983 */ /* 0x000f280000300800 */
[----:B0-----:R-:W2:Y:S04]  /*48c20*/  LDL.LU R4, [R1+0x340] ;  /* 0x0003400001047983 */ /* 0x001ea80000300800 */
[----:B------:R-:W2:Y:S04]  /*48c30*/  LDL.LU R5, [R1+0x344] ;  /* 0x0003440001057983 */ /* 0x000ea80000300800 */
[----:B---3--:R-:W3:Y:S04]  /*48c40*/  LDL.LU R6, [R1+0x348] ;  /* 0x0003480001067983 */ /* 0x008ee80000300800 */
[----:B------:R-:W3:Y:S04]  /*48c50*/  LDL.LU R7, [R1+0x34c] ;  /* 0x00034c0001077983 */ /* 0x000ee80000300800 */
[----:B------:R-:W4:Y:S04]  /*48c60*/  LDL.LU.64 R18, [R1+0x18] ;  /* 0x0000180001127983 */ /* 0x000f280000300a00 */
[----:B----4-:R0:W-:Y:S04]  /*48c70*/  STL.64 [R1+0x2490], R18 ;  /* 0x0024901201007387 */ /* 0x0101e80000100a00 */
[----:B------:R-:W4:Y:S04]  /*48c80*/  LDL.LU R12, [R1+0x2e0] ;  /* 0x0002e000010c7983 */ /* 0x000f280000300800 */
[----:B------:R-:W4:Y:S04]  /*48c90*/  LDL.LU R13, [R1+0x2e4] ;  /* 0x0002e400010d7983 */ /* 0x000f280000300800 */
[----:B------:R-:W2:Y:S04]  /*48ca0*/  LDL.LU R14, [R1+0x2e8] ;  /* 0x0002e800010e7983 */ /* 0x000ea80000300800 */
[----:B------:R-:W2:Y:S01]  /*48cb0*/  LDL.LU R15, [R1+0x2ec] ;  /* 0x0002ec00010f7983 */ /* 0x000ea20000300800 */
[----:B0-----:R-:W-:-:S02]  /*48cc0*/  IMAD.MOV.U32 R18, RZ, RZ, R17 ;  /* 0x000000ffff127224 */ /* 0x001fc400078e0011 */
[----:B------:R-:W-:-:S05]  /*48cd0*/  IMAD.MOV.U32 R19, RZ, RZ, R16 ;  /* 0x000000ffff137224 */ /* 0x000fca00078e0010 */
[----:B------:R0:W-:Y:S04]  /*48ce0*/  STL.64 [R1+0x24a8], R18 ;  /* 0x0024a81201007387 */ /* 0x0001e80000100a00 */
[----:B------:R-:W3:Y:S04]  /*48cf0*/  LDL.LU R16, [R1+0x380] ;  /* 0x0003800001107983 */ /* 0x000ee80000300800 */
[----:B------:R-:W3:Y:S04]  /*48d00*/  LDL.LU R17, [R1+0x384] ;  /* 0x0003840001117983 */ /* 0x000ee80000300800 */
[----:B0-----:R-:W4:Y:S04]  /*48d10*/  LDL.LU R18, [R1+0x388] ;  /* 0x0003880001127983 */ /* 0x001f280000300800 */
[----:B------:R-:W4:Y:S04]  /*48d20*/  LDL.LU R19, [R1+0x38c] ;  /* 0x00038c0001137983 */ /* 0x000f280000300800 */
[----:B----4-:R-:W-:Y:S04]  /*48d30*/  STL.64 [R1+0x24b8], R18 ;  /* 0x0024b81201007387 */ /* 0x010fe80000100a00 */
[----:B---3--:R-:W-:Y:S04]  /*48d40*/  STL.64 [R1+0x24b0], R16 ;  /* 0x0024b01001007387 */ /* 0x008fe80000100a00 */
        /* <DEDUP_REMOVED lines=20> */
[----:B------:R-:W3:Y:S01]  /*48e90*/  LDL.64 R22, [R1+0x68] ;  /* 0x0000680001167983 */ /* 0x000ee20000100a00 */
[----:B0-----:R-:W-:-:S02]  /*48ea0*/  IMAD.MOV.U32 R7, RZ, RZ, R20 ;  /* 0x000000ffff077224 */ /* 0x001fc400078e0014 */
[----:B------:R-:W-:Y:S02]  /*48eb0*/  IMAD.MOV.U32 R6, RZ, RZ, R21 ;  /* 0x000000ffff067224 */ /* 0x000fe400078e0015 */
[----:B------:R-:W-:Y:S02]  /*48ec0*/  IMAD.MOV.U32 R18, RZ, RZ, R29 ;  /* 0x000000ffff127224 */ /* 0x000fe400078e001d */
[----:B------:R-:W-:Y:S01]  /*48ed0*/  IMAD.MOV.U32 R19, RZ, RZ, R28 ;  /* 0x000000ffff137224 */ /* 0x000fe200078e001c */
[----:B---3--:R0:W-:Y:S04]  /*48ee0*/  STL.64 [R1+0x2460], R22 ;  /* 0x0024601601007387 */ /* 0x0081e80000100a00 */
[----:B------:R-:W3:Y:S04]  /*48ef0*/  LDL.LU R20, [R1+0x350] ;  /* 0x0003500001147983 */ /* 0x000ee80000300800 */
[----:B------:R-:W3:Y:S04]  /*48f00*/  LDL.LU R21, [R1+0x354] ;  /* 0x0003540001157983 */ /* 0x000ee80000300800 */
[----:B0-----:R-:W3:Y:S04]  /*48f10*/  LDL.LU R22, [R1+0x358] ;  /* 0x0003580001167983 */ /* 0x001ee80000300800 */
[----:B------:R-:W3:Y:S04]  /*48f20*/  LDL.LU R23, [R1+0x35c] ;  /* 0x00035c0001177983 */ /* 0x000ee80000300800 */
[----:B------:R-:W-:Y:S04]  /*48f30*/  STL.64 [R1+0x2408], R26 ;  /* 0x0024081a01007387 */ /* 0x000fe80000100a00 */
[----:B------:R0:W-:Y:S04]  /*48f40*/  STL.64 [R1+0x2400], R24 ;  /* 0x0024001801007387 */ /* 0x0001e80000100a00 */
[----:B0-----:R-:W4:Y:S04]  /*48f50*/  LDL.LU R24, [R1+0x300] ;  /* 0x0003000001187983 */ /* 0x001f280000300800 */
[----:B------:R-:W4:Y:S04]  /*48f60*/  LDL.LU R25, [R1+0x304] ;  /* 0x0003040001197983 */ /* 0x000f280000300800 */
[----:B------:R-:W3:Y:S04]  /*48f70*/  LDL.LU R26, [R1+0x308] ;  /* 0x00030800011a7983 */ /* 0x000ee80000300800 */
[----:B------:R-:W3:Y:S01]  /*48f80*/  LDL.LU R27, [R1+0x30c] ;  /* 0x00030c00011b7983 */ /* 0x000ee20000300800 */
[C---:B--2---:R-:W-:Y:S03]  /*48f90*/  HMMA.16816.F32 R16, R8.reuse, R18, R12 ;  /* 0x000000120810723c */ /* 0x044fe6000000180c */
[----:B---3--:R0:W-:Y:S04]  /*48fa0*/  STL.64 [R1+0x2418], R26 ;  /* 0x0024181a01007387 */ /* 0x0081e80000100a00 */
[----:B----4-:R-:W-:Y:S04]  /*48fb0*/  STL.64 [R1+0x2410], R24 ;  /* 0x0024101801007387 */ /* 0x010fe80000100a00 */
[----:B0-----:R-:W2:Y:S04]  /*48fc0*/  LDL.64 R26, [R1+0x38] ;  /* 0x00003800011a7983 */ /* 0x001ea80000100a00 */
[----:B------:R-:W3:Y:S04]  /*48fd0*/  LDL.LU.64 R14, [R1+0x24c8] ;  /* 0x0024c800010e7983 */ /* 0x000ee80000300a00 */
[----:B------:R-:W3:Y:S04]  /*48fe0*/  LDL.LU.64 R12, [R1+0x24c0] ;  /* 0x0024c000010c7983 */ /* 0x000ee80000300a00 */
[----:B------:R-:W-:Y:S04]  /*48ff0*/  STL.64 [R1+0x4e0], R16 ;  /* 0x0004e01001007387 */ /* 0x000fe80000100a00 */
[----:B------:R0:W-:Y:S04]  /*49000*/  STL.64 [R1+0x4e8], R18 ;  /* 0x0004e81201007387 */ /* 0x0001e80000100a00 */
[----:B0-----:R-:W2:Y:S04]  /*49010*/  LDL.LU.64 R18, [R1+0x24b8] ;  /* 0x0024b80001127983 */ /* 0x001ea80000300a00 */
[----:B------:R-:W2:Y:S02]  /*49020*/  LDL.LU.64 R16, [R1+0x24b0] ;  /* 0x0024b00001107983 */ /* 0x000ea40000300a00 */
[----:B--2---:R-:W-:-:S15]  /*49030*/  HMMA.16816.F32 R16, R8, R26, R16 ;  /* 0x0000001a0810723c */ /* 0x004fde0000001810 */
[----:B------:R-:W-:-:S08]  /*49040*/  NOP ;  /* 0x0000000000007918 */ /* 0x000fd00000000000 */
[----:B------:R-:W-:Y:S04]  /*49050*/  STL.64 [R1+0x480], R16 ;  /* 0x0004801001007387 */ /* 0x000fe80000100a00 */
[----:B------:R0:W-:Y:S04]  /*49060*/  STL.64 [R1+0x488], R18 ;  /* 0x0004881201007387 */ /* 0x0001e80000100a00 */
[----:B0-----:R-:W3:Y:S04]  /*49070*/  LDL.LU.64 R18, [R1+0x24a8] ;  /* 0x0024a80001127983 */ /* 0x001ee80000300a00 */
[----:B------:R0:W-:Y:S04]  /*49080*/  STL.64 [R1+0x2428], R26 ;  /* 0x0024281a01007387 */ /* 0x0001e80000100a00 */
[----:B0-----:R-:W2:Y:S01]  /*49090*/  LDL.64 R26, [R1+0x48] ;  /* 0x00004800011a7983 */ /* 0x001ea20000100a00 */
[C---:B---3--:R-:W-:Y:S03]  /*490a0*/  HMMA.16816.F32 R16, R8.reuse, R18, R12 ;  /* 0x000000120810723c */ /* 0x048fe6000000180c */
[----:B--2---:R0:W-:Y:S04]  /*490b0*/  STL.64 [R1+0x2440], R26 ;  /* 0x0024401a01007387 */ /* 0x0041e80000100a00 */
[----:B------:R-:W2:Y:S04]  /*490c0*/  LDL.LU R24, [R1+0x330] ;  /* 0x0003300001187983 */ /* 0x000ea80000300800 */
[----:B------:R-:W2:Y:S04]  /*490d0*/  LDL.LU R25, [R1+0x334] ;  /* 0x0003340001197983 */ /* 0x000ea80000300800 */
[----:B0-----:R-:W2:Y:S04]  /*490e0*/  LDL.LU R26, [R1+0x338] ;  /* 0x00033800011a7983 */ /* 0x001ea80000300800 */
[----:B------:R-:W2:Y:S04]  /*490f0*/  LDL.LU R27, [R1+0x33c] ;  /* 0x00033c00011b7983 */ /* 0x000ea80000300800 */
[----:B------:R-:W3:Y:S04]  /*49100*/  LDL.LU.64 R14, [R1+0x24a0] ;  /* 0x0024a000010e7983 */ /* 0x000ee80000300a00 */
[----:B------:R-:W3:Y:S04]  /*49110*/  LDL.LU.64 R12, [R1+0x2498] ;  /* 0x00249800010c7983 */ /* 0x000ee80000300a00 */
[----:B------:R-:W-:Y:S04]  /*49120*/  STL.64 [R1+0x390], R16 ;  /* 0x0003901001007387 */ /* 0x000fe80000100a00 */
[----:B------:R0:W-:Y:S04]  /*49130*/  STL.64 [R1+0x398], R18 ;  /* 0x0003981201007387 */ /* 0x0001e80000100a00 */
        /* <DEDUP_REMOVED lines=11> */
[----:B------:R-:W3:Y:S04]  /*491f0*/  LDL.LU.64 R12, [R1+0x2468] ;  /* 0x00246800010c7983 */ /* 0x000ee80000300a00 */
[----:B------:R0:W-:Y:S04]  /*49200*/  STL.64 [R1+0x2420], R18 ;  /* 0x0024201201007387 */ /* 0x0001e80000100a00 */
[----:B------:R-:W4:Y:S09]  /*49210*/  LDL.LU R16, [R1+0x310] ;  /* 0x0003100001107983 */ /* 0x000f320000300800 */
[----:B------:R-:W-:Y:S04]  /*49220*/  STL.64 [R1+0x360], R8 ;  /* 0x0003600801007387 */ /* 0x000fe80000100a00 */
[----:B------:R1:W-:Y:S04]  /*49230*/  STL.64 [R1+0x368], R10 ;  /* 0x0003680a01007387 */ /* 0x0003e80000100a00 */
[----:B------:R-:W4:Y:S04]  /*49240*/  LDL.LU R17, [R1+0x314] ;  /* 0x0003140001117983 */ /* 0x000f280000300800 */
[----:B0-----:R-:W2:Y:S04]  /*49250*/  LDL.LU R18, [R1+0x318] ;  /* 0x0003180001127983 */ /* 0x001ea80000300800 */
[----:B------:R-:W2:Y:S01]  /*49260*/  LDL.LU R19, [R1+0x31c] ;  /* 0x00031c0001137983 */ /* 0x000ea20000300800 */
[----:B-1----:R-:W-:-:S02]  /*49270*/  IMAD.MOV.U32 R10, RZ, RZ, R5 ;  /* 0x000000ffff0a7224 */ /* 0x002fc400078e0005 */
[----:B------:R-:W-:Y:S02]  /*49280*/  IMAD.MOV.U32 R11, RZ, RZ, R4 ;  /* 0x000000ffff0b7224 */ /* 0x000fe400078e0004 */
[C---:B---3--:R-:W-:Y:S01]  /*49290*/  HMMA.16816.F32 R4, R12.reuse, R6, R20 ;  /* 0x000000060c04723c */ /* 0x048fe20000001814 */
[----:B--2---:R-:W-:Y:S04]  /*492a0*/  STL.64 [R1+0x2438], R18 ;  /* 0x0024381201007387 */ /* 0x004fe80000100a00 */
[----:B----4-:R0:W-:Y:S04]  /*492b0*/  STL.64 [R1+0x2430], R16 ;  /* 0x0024301001007387 */ /* 0x0101e80000100a00 */
[----:B0-----:R-:W2:Y:S04]  /*492c0*/  LDL.LU R16, [R1+0x320] ;  /* 0x0003200001107983 */ /* 0x001ea80000300800 */
[----:B------:R-:W2:Y:S04]  /*492d0*/  LDL.LU R17, [R1+0x324] ;  /* 0x0003240001117983 */ /* 0x000ea80000300800 */
[----:B------:R-:W2:Y:S04]  /*492e0*/  LDL.LU R18, [R1+0x328] ;  /* 0x0003280001127983 */ /* 0x000ea80000300800 */
[----:B------:R-:W2:Y:S04]  /*492f0*/  LDL.LU R19, [R1+0x32c] ;  /* 0x00032c0001137983 */ /* 0x000ea80000300800 */
[----:B------:R-:W3:Y:S04]  /*49300*/  LDL.LU.64 R22, [R1+0x2460] ;  /* 0x0024600001167983 */ /* 0x000ee80000300a00 */
        /* <DEDUP_REMOVED lines=8> */
[----:B0-----:R-:W-:Y:S02]  /*49390*/  IMAD.MOV.U32 R5, RZ, RZ, R22 ;  /* 0x000000ffff057224 */ /* 0x001fe400078e0016 */
[----:B------:R-:W-:Y:S02]  /*493a0*/  IMAD.MOV.U32 R4, RZ, RZ, R23 ;  /* 0x000000ffff047224 */ /* 0x000fe400078e0017 */
[----:B------:R-:W3:Y:S02]  /*493b0*/  LDL.LU.64 R22, [R1+0x2448] ;  /* 0x0024480001167983 */ /* 0x000ee40000300a00 */
[----:B---3--:R-:W-:Y:S06]  /*493c0*/  HMMA.16816.F32 R24, R12, R22, R24 ;  /* 0x000000160c18723c */ /* 0x008fec0000001818 */
[----:B-1----:R-:W-:-:S02]  /*493d0*/  IMAD.MOV.U32 R7, RZ, RZ, R22 ;  /* 0x000000ffff077224 */ /* 0x002fc400078e0016 */
[----:B------:R-:W-:-:S15]  /*493e0*/  IMAD.MOV.U32 R6, RZ, RZ, R23 ;  /* 0x000000ffff067224 */ /* 0x000fde00078e0017 */
        /* <DEDUP_REMOVED lines=9> */
[----:B---3--:R-:W-:Y:S01]  /*49480*/  STL.64 [R1+0x2370], R20 ;  /* 0x0023701401007387 */ /* 0x008fe20000100a00 */
[----:B------:R-:W-:-:S02]  /*49490*/  IMAD.MOV.U32 R9, RZ, RZ, R26 ;  /* 0x000000ffff097224 */ /* 0x000fc400078e001a */
[----:B------:R-:W-:Y:S01]  /*494a0*/  IMAD.MOV.U32 R8, RZ, RZ, R27 ;  /* 0x000000ffff087224 */ /* 0x000fe200078e001b */
[----:B0-----:R-:W2:-:S12]  /*494b0*/  LDL.LU.64 R22, [R1+0x28] ;  /* 0x0000280001167983 */ /* 0x001e980000300a00 */
[----:B------:R-:W-:Y:S04]  /*494c0*/  STL.64 [R1+0x510], R16 ;  /* 0x0005101001007387 */ /* 0x000fe80000100a00 */
[----:B------:R0:W-:Y:S04]  /*494d0*/  STL.64 [R1+0x518], R18 ;  /* 0x0005181201007387 */ /* 0x0001e80000100a00 */
[----:B0-----:R-:W3:Y:S04]  /*494e0*/  LDL.LU.64 R18, [R1+0x2438] ;  /* 0x0024380001127983 */ /* 0x001ee80000300a00 */
[----:B------:R-:W3:Y:S04]  /*494f0*/  LDL.LU.64 R16, [R1+0x2430] ;  /* 0x0024300001107983 */ /* 0x000ee80000300a00 */
        /* <DEDUP_REMOVED lines=16> */
[----:B------:R0:W-:Y:S02]  /*49600*/  STL.64 [R1+0x2388], R22 ;  /* 0x0023881601007387 */ /* 0x0001e40000100a00 */
[----:B0-----:R-:W-:-:S02]  /*49610*/  IMAD.MOV.U32 R22, RZ, RZ, R17 ;  /* 0x000000ffff167224 */ /* 0x001fc400078e0011 */
[----:B------:R-:W-:-:S05]  /*49620*/  IMAD.MOV.U32 R23, RZ, RZ, R16 ;  /* 0x000000ffff177224 */ /* 0x000fca00078e0010 */
[----:B------:R0:W-:Y:S02]  /*49630*/  STL.64 [R1+0x23a0], R22 ;  /* 0x0023a01601007387 */ /* 0x0001e40000100a00 */
[----:B0-----:R-:W-:Y:S02]  /*49640*/  IMAD.MOV.U32 R22, RZ, RZ, R9 ;  /* 0x000000ffff167224 */ /* 0x001fe400078e0009 */
[----:B------:R-:W-:Y:S01]  /*49650*/  IMAD.MOV.U32 R23, RZ, RZ, R8 ;  /* 0x000000ffff177224 */ /* 0x000fe200078e0008 */
[----:B--2---:R-:W-:-:S15]  /*49660*/  HMMA.16816.F32 R24, R12, R10, R24 ;  /* 0x0000000a0c18723c */ /* 0x004fde0000001818 */
[----:B------:R-:W-:-:S08]  /*49670*/  NOP ;  /* 0x0000000000007918 */ /* 0x000fd00000000000 */
[----:B------:R-:W-:Y:S04]  /*49680*/  STL.64 [R1+0x330], R24 ;  /* 0x0003301801007387 */ /* 0x000fe80000100a00 */
[----:B------:R-:W-:Y:S04]  /*49690*/  STL.64 [R1+0x338], R26 ;  /* 0x0003381a01007387 */ /* 0x000fe80000100a00 */
[----:B------:R-:W-:Y:S04]  /*496a0*/  STL.64 [R1+0x23b8], R22 ;  /* 0x0023b81601007387 */ /* 0x000fe80000100a00 */
[----:B------:R0:W-:Y:S04]  /*496b0*/  STL.64 [R1+0x2380], R10 ;  /* 0x0023800a01007387 */ /* 0x0001e80000100a00 */
[----:B------:R-:W2:Y:S04]  /*496c0*/  LDL.LU R8, [R1+0x1c0] ;  /* 0x0001c00001087983 */ /* 0x000ea80000300800 */
[----:B------:R-:W2:Y:S04]  /*496d0*/  LDL.LU R9, [R1+0x1c4] ;  /* 0x0001c40001097983 */ /* 0x000ea80000300800 */
[----:B0-----:R-:W4:Y:S04]  /*496e0*/  LDL.LU R10, [R1+0x1c8] ;  /* 0x0001c800010a7983 */ /* 0x001f280000300800 */
[----:B------:R-:W4:Y:S01]  /*496f0*/  LDL.LU R11, [R1+0x1cc] ;  /* 0x0001cc00010b7983 */ /* 0x000f220000300800 */
[----:B------:R-:W-:-:S02]  /*49700*/  IMAD.MOV.U32 R22, RZ, RZ, R7 ;  /* 0x000000ffff167224 */ /* 0x000fc400078e0007 */
[----:B------:R-:W-:Y:S01]  /*49710*/  IMAD.MOV.U32 R23, RZ, RZ, R6 ;  /* 0x000000ffff177224 */ /* 0x000fe200078e0006 */
[----:B------:R-:W3:Y:S04]  /*49720*/  LDL.LU R24, [R1+0x260] ;  /* 0x0002600001187983 */ /* 0x000ee80000300800 */
[----:B------:R-:W3:Y:S04]  /*49730*/  LDL.LU R25, [R1+0x264] ;  /* 0x0002640001197983 */ /* 0x000ee80000300800 */
[----:B------:R-:W3:Y:S04]  /*49740*/  LDL.LU R26, [R1+0x268] ;  /* 0x00026800011a7983 */ /* 0x000ee80000300800 */
[----:B------:R-:W3:Y:S04]  /*49750*/  LDL.LU R27, [R1+0x26c] ;  /* 0x00026c00011b7983 */ /* 0x000ee80000300800 */
[----:B------:R-:W-:Y:S04]  /*49760*/  STL.64 [R1+0x23d0], R22 ;  /* 0x0023d01601007387 */ /* 0x000fe80000100a00 */
[----:B----4-:R-:W-:Y:S04]  /*49770*/  STL.64 [R1+0x2398], R10 ;  /* 0x0023980a01007387 */ /* 0x010fe80000100a00 */
[----:B--2---:R0:W-:Y:S04]  /*49780*/  STL.64 [R1+0x2390], R8 ;  /* 0x0023900801007387 */ /* 0x0041e80000100a00 */
[----:B0-----:R-:W2:Y:S04]  /*49790*/  LDL.LU R8, [R1+0x1d0] ;  /* 0x0001d00001087983 */ /* 0x001ea80000300800 */
[----:B------:R-:W2:Y:S04]  /*497a0*/  LDL.LU R9, [R1+0x1d4] ;  /* 0x0001d40001097983 */ /* 0x000ea80000300800 */
[----:B------:R-:W4:Y:S04]  /*497b0*/  LDL.LU R10, [R1+0x1d8] ;  /* 0x0001d800010a7983 */ /* 0x000f280000300800 */
[----:B------:R-:W4:Y:S01]  /*497c0*/  LDL.LU R11, [R1+0x1dc] ;  /* 0x0001dc00010b7983 */ /* 0x000f220000300800 */
[----:B------:R-:W-:-:S02]  /*497d0*/  IMAD.MOV.U32 R22, RZ, RZ, R5 ;  /* 0x000000ffff167224 */ /* 0x000fc400078e0005 */
[----:B------:R-:W-:-:S05]  /*497e0*/  IMAD.MOV.U32 R23, RZ, RZ, R4 ;  /* 0x000000ffff177224 */ /* 0x000fca00078e0004 */
[----:B------:R-:W-:Y:S04]  /*497f0*/  STL.64 [R1+0x23e8], R22 ;  /* 0x0023e81601007387 */ /* 0x000fe80000100a00 */
[----:B----4-:R-:W-:Y:S04]  /*49800*/  STL.64 [R1+0x23b0], R10 ;  /* 0x0023b00a01007387 */ /* 0x010fe80000100a00 */
[----:B--2---:R0:W-:Y:S04]  /*49810*/  STL.64 [R1+0x23a8], R8 ;  /* 0x0023a80801007387 */ /* 0x0041e80000100a00 */
[----:B0-----:R-:W2:Y:S04]  /*49820*/  LDL.LU R8, [R1+0x1e0] ;  /* 0x0001e00001087983 */ /* 0x001ea80000300800 */
[----:B------:R-:W2:Y:S04]  /*49830*/  LDL.LU R9, [R1+0x1e4] ;  /* 0x0001e40001097983 */ /* 0x000ea80000300800 */
[----:B------:R-:W4:Y:S04]  /*49840*/  LDL.LU R10, [R1+0x1e8] ;  /* 0x0001e800010a7983 */ /* 0x000f280000300800 */
[----:B------:R-:W4:Y:S04]  /*49850*/  LDL.LU R11, [R1+0x1ec] ;  /* 0x0001ec00010b7983 */ /* 0x000f280000300800 */
[----:B------:R-:W2:Y:S04]  /*49860*/  LDL.LU R20, [R1+0x210] ;  /* 0x0002100001147983 */ /* 0x000ea80000300800 */
[----:B------:R-:W2:Y:S04]  /*49870*/  LDL.LU R21, [R1+0x214] ;  /* 0x0002140001157983 */ /* 0x000ea80000300800 */
[----:B------:R-:W2:Y:S04]  /*49880*/  LDL.LU R22, [R1+0x218] ;  /* 0x0002180001167983 */ /* 0x000ea80000300800 */
[----:B------:R-:W2:Y:S01]  /*49890*/  LDL.LU R23, [R1+0x21c] ;  /* 0x00021c0001177983 */ /* 0x000ea20000300800 */
[----:B---3--:R-:W-:Y:S03]  /*498a0*/  HMMA.16816.F32 R24, R12, R18, R24 ;  /* 0x000000120c18723c */ /* 0x008fe60000001818 */
[----:B----4-:R-:W-:Y:S04]  /*498b0*/  STL.64 [R1+0x23c8], R10 ;  /* 0x0023c80a01007387 */ /* 0x010fe80000100a00 */
[----:B--2---:R0:W-:Y:S04]  /*498c0*/  STL.64 [R1+0x23c0], R8 ;  /* 0x0023c00801007387 */ /* 0x0041e80000100a00 */
[----:B0-----:R-:W2:Y:S04]  /*498d0*/  LDL.LU R8, [R1+0x1f0] ;  /* 0x0001f00001087983 */ /* 0x001ea80000300800 */
[----:B------:R-:W2:Y:S04]  /*498e0*/  LDL.LU R9, [R1+0x1f4] ;  /* 0x0001f40001097983 */ /* 0x000ea80000300800 */
[----:B------:R-:W3:Y:S04]  /*498f0*/  LDL.LU R10, [R1+0x1f8] ;  /* 0x0001f800010a7983 */ /* 0x000ee80000300800 */
[----:B------:R-:W3:Y:S01]  /*49900*/  LDL.LU R11, [R1+0x1fc] ;  /* 0x0001fc00010b7983 */ /* 0x000ee20000300800 */
[----:B------:R-:W-:-:S02]  /*49910*/  IMAD.MOV.U32 R5, RZ, RZ, R18 ;  /* 0x000000ffff057224 */ /* 0x000fc400078e0012 */
[----:B------:R-:W-:Y:S02]  /*49920*/  IMAD.MOV.U32 R4, RZ, RZ, R19 ;  /* 0x000000ffff047224 */ /* 0x000fe400078e0013 */
        /* <DEDUP_REMOVED lines=12> */
[----:B------:R-:W-:Y:S04]  /*499f0*/  STL [R1+0x2004], R14 ;  /* 0x0020040e01007387 */ /* 0x000fe80000100800 */
[----:B------:R4:W-:Y:S04]  /*49a00*/  STL [R1+0x2000], R15 ;  /* 0x0020000f01007387 */ /* 0x0009e80000100800 */
[----:B0-----:R-:W2:Y:S04]  /*49a10*/  LDL.LU R24, [R1+0x160] ;  /* 0x0001600001187983 */ /* 0x001ea80000300800 */
[----:B------:R-:W2:Y:S04]  /*49a20*/  LDL.LU R25, [R1+0x164] ;  /* 0x0001640001197983 */ /* 0x000ea80000300800 */
[----:B-1----:R-:W3:Y:S04]  /*49a30*/  LDL.LU R26, [R1+0x168] ;  /* 0x00016800011a7983 */ /* 0x002ee80000300800 */
[----:B------:R-:W3:Y:S01]  /*49a40*/  LDL.LU R27, [R1+0x16c] ;  /* 0x00016c00011b7983 */ /* 0x000ee20000300800 */
[----:B----4-:R-:W-:-:S02]  /*49a50*/  IMAD.MOV.U32 R15, RZ, RZ, R4 ;  /* 0x000000ffff0f7224 */ /* 0x010fc400078e0004 */
[----:B------:R-:W-:Y:S01]  /*49a60*/  IMAD.MOV.U32 R14, RZ, RZ, R5 ;  /* 0x000000ffff0e7224 */ /* 0x000fe200078e0005 */
[----:B------:R-:W4:Y:S04]  /*49a70*/  LDL.LU R4, [R1+0x170] ;  /* 0x0001700001047983 */ /* 0x000f280000300800 */
[----:B------:R-:W4:Y:S04]  /*49a80*/  LDL.LU R5, [R1+0x174] ;  /* 0x0001740001057983 */ /* 0x000f280000300800 */
[----:B------:R-:W4:Y:S04]  /*49a90*/  LDL.LU R6, [R1+0x178] ;  /* 0x0001780001067983 */ /* 0x000f280000300800 */
[----:B------:R-:W4:Y:S04]  /*49aa0*/  LDL.LU R7, [R1+0x17c] ;  /* 0x00017c0001077983 */ /* 0x000f280000300800 */
[----:B---3--:R0:W-:Y:S04]  /*49ab0*/  STL.64 [R1+0x2358], R26 ;  /* 0x0023581a01007387 */ /* 0x0081e80000100a00 */
[----:B--2---:R-:W-:Y:S04]  /*49ac0*/  STL.64 [R1+0x2350], R24 ;  /* 0x0023501801007387 */ /* 0x004fe80000100a00 */
[----:B0-----:R-:W2:Y:S02]  /*49ad0*/  LDL.LU.64 R26, [R1+0x78] ;  /* 0x00007800011a7983 */ /* 0x001ea40000300a00 */
[----:B--2---:R-:W-:-:S15]  /*49ae0*/  HMMA.16816.F32 R20, R16, R26, R20 ;  /* 0x0000001a1014723c */ /* 0x004fde0000001814 */
        /* <DEDUP_REMOVED lines=44> */
[----:B0-----:R-:W4:Y:S04]  /*49db0*/  LDL.LU.64 R22, [R1+0x2368] ;  /* 0x0023680001167983 */ /* 0x001f280000300a00 */
[----:B------:R-:W4:Y:S04]  /*49dc0*/  LDL.LU.64 R20, [R1+0x2360] ;  /* 0x0023600001147983 */ /* 0x000f280000300a00 */
[----:B------:R0:W-:Y:S04]  /*49dd0*/  STL.64 [R1+0x2320], R10 ;  /* 0x0023200a01007387 */ /* 0x0001e80000100a00 */
[----:B------:R-:W2:Y:S04]  /*49de0*/  LDL.LU R8, [R1+0x180] ;  /* 0x0001800001087983 */ /* 0x000ea80000300800 */
[----:B------:R-:W2:Y:S04]  /*49df0*/  LDL.LU R9, [R1+0x184] ;  /* 0x0001840001097983 */ /* 0x000ea80000300800 */
[----:B0-----:R-:W2:Y:S04]  /*49e00*/  LDL.LU R10, [R1+0x188] ;  /* 0x00018800010a7983 */ /* 0x001ea80000300800 */
[----:B------:R-:W2:Y:S04]  /*49e10*/  LDL.LU R11, [R1+0x18c] ;  /* 0x00018c00010b7983 */ /* 0x000ea80000300800 */
[----:B------:R0:W-:Y:S04]  /*49e20*/  STL.64 [R1+0x2348], R14 ;  /* 0x0023480e01007387 */ /* 0x0001e80000100a00 */
[----:B------:R-:W-:Y:S01]  /*49e30*/  STL.64 [R1+0x2340], R12 ;  /* 0x0023400c01007387 */ /* 0x000fe20000100a00 */
[----:B--2---:R-:W-:-:S15]  /*49e40*/  HMMA.16816.F32 R8, R16, R14, R8 ;  /* 0x0000000e1008723c */ /* 0x004fde0000001808 */
[----:B------:R-:W-:-:S08]  /*49e50*/  NOP ;  /* 0x0000000000007918 */ /* 0x000fd00000000000 */
[----:B------:R1:W-:Y:S04]  /*49e60*/  STL.64 [R1+0x350], R8 ;  /* 0x0003500801007387 */ /* 0x0003e80000100a00 */
[----:B------:R2:W-:Y:S04]  /*49e70*/  STL.64 [R1+0x358], R10 ;  /* 0x0003580a01007387 */ /* 0x0005e80000100a00 */
[----:B0-----:R-:W3:Y:S04]  /*49e80*/  LDL.LU.64 R14, [R1+0x68] ;  /* 0x00006800010e7983 */ /* 0x001ee80000300a00 */
[----:B------:R-:W3:Y:S04]  /*49e90*/  LDL.LU.64 R18, [R1+0x58] ;  /* 0x0000580001127983 */ /* 0x000ee80000300a00 */
[----:B-1----:R-:W3:Y:S04]  /*49ea0*/  LDL.LU R8, [R1+0x130] ;  /* 0x0001300001087983 */ /* 0x002ee80000300800 */
[----:B------:R-:W3:Y:S04]  /*49eb0*/  LDL.LU R9, [R1+0x134] ;  /* 0x0001340001097983 */ /* 0x000ee80000300800 */
[----:B--2---:R-:W2:Y:S04]  /*49ec0*/  LDL.LU R10, [R1+0x138] ;  /* 0x00013800010a7983 */ /* 0x004ea80000300800 */
[----:B------:R-:W2:Y:S01]  /*49ed0*/  LDL.LU R11, [R1+0x13c] ;  /* 0x00013c00010b7983 */ /* 0x000ea20000300800 */
[----:B----4-:R-:W-:Y:S03]  /*49ee0*/  HMMA.16816.F32 R4, R20, R26, R4 ;  /* 0x0000001a1404723c */ /* 0x010fe60000001804 */
[----:B--2---:R0:W-:Y:S04]  /*49ef0*/  STL.64 [R1+0x2330], R10 ;  /* 0x0023300a01007387 */ /* 0x0041e80000100a00 */
[----:B---3--:R1:W-:Y:S04]  /*49f00*/  STL.64 [R1+0x2328], R8 ;  /* 0x0023280801007387 */ /* 0x0083e80000100a00 */
[----:B0-----:R-:W2:Y:S04]  /*49f10*/  LDL.LU.64 R10, [R1+0x48] ;  /* 0x00004800010a7983 */ /* 0x001ea80000300a00 */
[----:B--2---:R0:W-:Y:S04]  /*49f20*/  STL.64 [R1+0x2338], R10 ;  /* 0x0023380a01007387 */ /* 0x0041e80000100a00 */
[----:B-1----:R-:W2:Y:S04]  /*49f30*/  LDL.LU R8, [R1+0x150] ;  /* 0x0001500001087983 */ /* 0x002ea80000300800 */
[----:B------:R-:W2:Y:S04]  /*49f40*/  LDL.LU R9, [R1+0x154] ;  /* 0x0001540001097983 */ /* 0x000ea80000300800 */
[----:B0-----:R-:W2:Y:S04]  /*49f50*/  LDL.LU R10, [R1+0x158] ;  /* 0x00015800010a7983 */ /* 0x001ea80000300800 */
[----:B------:R-:W2:Y:S04]  /*49f60*/  LDL.LU R11, [R1+0x15c] ;  /* 0x00015c00010b7983 */ /* 0x000ea80000300800 */
[----:B------:R0:W-:Y:S04]  /*49f70*/  STL.64 [R1+0x620], R4 ;  /* 0x0006200401007387 */ /* 0x0001e80000100a00 */
[----:B------:R-:W-:Y:S01]  /*49f80*/  STL.64 [R1+0x628], R6 ;  /* 0x0006280601007387 */ /* 0x000fe20000100a00 */
[----:B0-----:R-:W-:-:S02]  /*49f90*/  IMAD.MOV.U32 R5, RZ, RZ, R26 ;  /* 0x000000ffff057224 */ /* 0x001fc400078e001a */
[----:B------:R-:W-:Y:S02]  /*49fa0*/  IMAD.MOV.U32 R4, RZ, RZ, R27 ;  /* 0x000000ffff047224 */ /* 0x000fe400078e001b */
[----:B------:R-:W3:Y:S04]  /*49fb0*/  LDL.LU.64 R26, [R1+0x2358] ;  /* 0x00235800011a7983 */ /* 0x000ee80000300a00 */
[----:B------:R-:W3:Y:S02]  /*49fc0*/  LDL.LU.64 R24, [R1+0x2350] ;  /* 0x0023500001187983 */ /* 0x000ee40000300a00 */
[----:B---3--:R-:W-:-:S15]  /*49fd0*/  HMMA.16816.F32 R24, R20, R14, R24 ;  /* 0x0000000e1418723c */ /* 0x008fde0000001818 */
[----:B------:R-:W-:-:S08]  /*49fe0*/  NOP ;  /* 0x0000000000007918 */ /* 0x000fd00000000000 */
[----:B------:R0:W-:Y:S04]  /*49ff0*/  STL.64 [R1+0x5a0], R24 ;  /* 0x0005a01801007387 */ /* 0x0001e80000100a00 */
[----:B------:R1:W-:Y:S01]  /*4a000*/  STL.64 [R1+0x5a8], R26 ;  /* 0x0005a81a01007387 */ /* 0x0003e20000100a00 */
[----:B0-----:R-:W-:Y:S02]  /*4a010*/  IMAD.MOV.U32 R25, RZ, RZ, R14 ;  /* 0x000000ffff197224 */ /* 0x001fe400078e000e */
[----:B------:R-:W-:Y:S02]  /*4a020*/  IMAD.MOV.U32 R24, RZ, RZ, R15 ;  /* 0x000000ffff187224 */ /* 0x000fe400078e000f */
[----:B------:R-:W3:Y:S04]  /*4a030*/  LDL.LU.64 R14, [R1+0x2348] ;  /* 0x00234800010e7983 */ /* 0x000ee80000300a00 */
[----:B------:R-:W4:Y:S04]  /*4a040*/  LDL.LU.64 R12, [R1+0x2340] ;  /* 0x00234000010c7983 */ /* 0x000f280000300a00 */
[----:B------:R-:W-:Y:S04]  /*4a050*/  STL.64 [R1+0x2318], R24 ;  /* 0x0023181801007387 */ /* 0x000fe80000100a00 */
[----:B-1----:R-:W3:Y:S04]  /*4a060*/  LDL.LU.64 R26, [R1+0x38] ;  /* 0x00003800011a7983 */ /* 0x002ee80000300a00 */
[----:B------:R-:W4:Y:S01]  /*4a070*/  LDL.LU.64 R6, [R1+0x668] ;  /* 0x0006680001067983 */ /* 0x000f220000300a00 */
[----:B--2---:R-:W-:Y:S03]  /*4a080*/  HMMA.16816.F32 R8, R20, R18, R8 ;  /* 0x000000121408723c */ /* 0x004fe60000001808 */
[----:B----4-:R0:W-:-:S15]  /*4a090*/  STL.64 [R1+0x2280], R6 ;  /* 0x0022800601007387 */ /* 0x0101de0000100a00 */
[----:B------:R-:W-:-:S05]  /*4a0a0*/  NOP ;  /* 0x0000000000007918 */ /* 0x000fca0000000000 */
[----:B------:R-:W-:Y:S04]  /*4a0b0*/  STL.64 [R1+0x520], R8 ;  /* 0x0005200801007387 */ /* 0x000fe80000100a00 */
[----:B------:R1:W-:Y:S01]  /*4a0c0*/  STL.64 [R1+0x528], R10 ;  /* 0x0005280a01007387 */ /* 0x0003e20000100a00 */
[----:B0-----:R-:W-:Y:S02]  /*4a0d0*/  IMAD.MOV.U32 R6, RZ, RZ, R13 ;  /* 0x000000ffff067224 */ /* 0x001fe400078e000d */
[----:B------:R-:W-:Y:S02]  /*4a0e0*/  IMAD.MOV.U32 R7, RZ, RZ, R12 ;  /* 0x000000ffff077224 */ /* 0x000fe400078e000c */
[----:B------:R-:W-:Y:S02]  /*4a0f0*/  IMAD.MOV.U32 R13, RZ, RZ, R18 ;  /* 0x000000ffff0d7224 */ /* 0x000fe400078e0012 */
[----:B------:R-:W-:-:S02]  /*4a100*/  IMAD.MOV.U32 R12, RZ, RZ, R19 ;  /* 0x000000ffff0c7224 */ /* 0x000fc400078e0013 */
[----:B------:R-:W-:Y:S02]  /*4a110*/  IMAD.MOV.U32 R18, RZ, RZ, R9 ;  /* 0x000000ffff127224 */ /* 0x000fe400078e0009 */
[----:B------:R-:W-:Y:S02]  /*4a120*/  IMAD.MOV.U32 R19, RZ, RZ, R11 ;  /* 0x000000ffff137224 */ /* 0x000fe400078e000b */
[----:B-1----:R-:W2:Y:S04]  /*4a130*/  LDL.LU.64 R10, [R1+0x2338] ;  /* 0x00233800010a7983 */ /* 0x002ea80000300a00 */
[----:B------:R-:W4:Y:S04]  /*4a140*/  LDL.LU.64 R28, [R1+0x670] ;  /* 0x00067000011c7983 */ /* 0x000f280000300a00 */
[----:B------:R0:W-:Y:S04]  /*4a150*/  STL [R1+0x200c], R18 ;  /* 0x00200c1201007387 */ /* 0x0001e80000100800 */
[----:B------:R1:W-:Y:S04]  /*4a160*/  STL [R1+0x2008], R19 ;  /* 0x0020081301007387 */ /* 0x0003e80000100800 */
[----:B------:R-:W2:Y:S04]  /*4a170*/  LDL.LU R16, [R1+0x140] ;  /* 0x0001400001107983 */ /* 0x000ea80000300800 */
[----:B------:R-:W2:Y:S04]  /*4a180*/  LDL.LU R17, [R1+0x144] ;  /* 0x0001440001117983 */ /* 0x000ea80000300800 */
[----:B0-----:R-:W2:Y:S04]  /*4a190*/  LDL.LU R18, [R1+0x148] ;  /* 0x0001480001127983 */ /* 0x001ea80000300800 */
[----:B-1----:R-:W2:Y:S02]  /*4a1a0*/  LDL.LU R19, [R1+0x14c] ;  /* 0x00014c0001137983 */ /* 0x002ea40000300800 */
[----:B--2---:R-:W-:-:S15]  /*4a1b0*/  HMMA.16816.F32 R16, R20, R10, R16 ;  /* 0x0000000a1410723c */ /* 0x004fde0000001810 */
[----:B------:R-:W-:-:S08]  /*4a1c0*/  NOP ;  /* 0x0000000000007918 */ /* 0x000fd00000000000 */
[----:B------:R-:W-:Y:S04]  /*4a1d0*/  STL.64 [R1+0x4b0], R16 ;  /* 0x0004b01001007387 */ /* 0x000fe80000100a00 */
[----:B------:R0:W-:Y:S02]  /*4a1e0*/  STL.64 [R1+0x4b8], R18 ;  /* 0x0004b81201007387 */ /* 0x0001e40000100a00 */
[----:B0-----:R-:W-:Y:S02]  /*4a1f0*/  IMAD.MOV.U32 R18, RZ, RZ, R13 ;  /* 0x000000ffff127224 */ /* 0x001fe400078e000d */
[----:B------:R-:W-:Y:S02]  /*4a200*/  IMAD.MOV.U32 R19, RZ, RZ, R12 ;  /* 0x000000ffff137224 */ /* 0x000fe400078e000c */
[----:B------:R-:W-:-:S02]  /*4a210*/  IMAD.MOV.U32 R17, RZ, RZ, R10 ;  /* 0x000000ffff117224 */ /* 0x000fc400078e000a */
[----:B------:R-:W-:Y:S02]  /*4a220*/  IMAD.MOV.U32 R16, RZ, RZ, R11 ;  /* 0x000000ffff107224 */ /* 0x000fe400078e000b */
[----:B------:R-:W2:Y:S04]  /*4a230*/  LDL.LU.64 R10, [R1+0x2330] ;  /* 0x00233000010a7983 */ /* 0x000ea80000300a00 */
[----:B------:R-:W2:Y:S04]  /*4a240*/  LDL.LU.64 R8, [R1+0x2328] ;  /* 0x0023280001087983 */ /* 0x000ea80000300a00 */
[----:B------:R-:W-:Y:S04]  /*4a250*/  STL.64 [R1+0x22c8], R18 ;  /* 0x0022c81201007387 */ /* 0x000fe80000100a00 */
[----:B------:R-:W4:Y:S04]  /*4a260*/  LDL.LU.64 R12, [R1+0x658] ;  /* 0x00065800010c7983 */ /* 0x000f280000300a00 */
[----:B---3--:R0:W-:Y:S02]  /*4a270*/  STL.64 [R1+0x2310], R14 ;  /* 0x0023100e01007387 */ /* 0x0081e40000100a00 */
[----:B0-----:R-:W-:Y:S01]  /*4a280*/  IMAD.MOV.U32 R15, RZ, RZ, R2 ;  /* 0x000000ffff0f7224 */ /* 0x001fe200078e0002 */
[----:B--2---:R-:W-:Y:S01]  /*4a290*/  HMMA.16816.F32 R8, R20, R26, R8 ;  /* 0x0000001a1408723c */ /* 0x004fe20000001808 */
[----:B----4-:R0:W-:Y:S04]  /*4a2a0*/  STL.64 [R1+0x2308], R12 ;  /* 0x0023080c01007387 */ /* 0x0101e80000100a00 */
[----:B0-----:R-:W2:Y:S04]  /*4a2b0*/  LDL.LU R12, [R1+0x120] ;  /* 0x00012000010c7983 */ /* 0x001ea80000300800 */
[----:B------:R-:W2:Y:S04]  /*4a2c0*/  LDL.LU R13, [R1+0x124] ;  /* 0x00012400010d7983 */ /* 0x000ea80000300800 */
[----:B------:R-:W2:Y:S04]  /*4a2d0*/  LDL.LU R14, [R1+0x128] ;  /* 0x00012800010e7983 */ /* 0x000ea80000300800 */
[----:B------:R-:W3:Y:S06]  /*4a2e0*/  LDL.LU R2, [R1+0xbd8] ;  /* 0x000bd80001027983 */ /* 0x000eec0000300800 */
[----:B------:R-:W-:Y:S04]  /*4a2f0*/  STL.64 [R1+0x3b0], R8 ;  /* 0x0003b00801007387 */ /* 0x000fe80000100a00 */
[----:B------:R0:W-:Y:S04]  /*4a300*/  STL.64 [R1+0x3b8], R10 ;  /* 0x0003b80a01007387 */ /* 0x0001e80000100a00 */
[----:B0-----:R-:W4:Y:S04]  /*4a310*/  LDL.LU.64 R10, [R1+0x2320] ;  /* 0x00232000010a7983 */ /* 0x001f280000300a00 */
[----:B------:R-:W3:Y:S01]  /*4a320*/  LDL.LU.64 R24, [R1+0x2318] ;  /* 0x0023180001187983 */ /* 0x000ee20000300a00 */
[----:B------:R-:W-:-:S02]  /*4a330*/  IMAD.MOV.U32 R9, RZ, RZ, R26 ;  /* 0x000000ffff097224 */ /* 0x000fc400078e001a */
[----:B------:R-:W-:Y:S01]  /*4a340*/  IMAD.MOV.U32 R8, RZ, RZ, R27 ;  /* 0x000000ffff087224 */ /* 0x000fe200078e001b */
[----:B--2---:R-:W-:Y:S01]  /*4a350*/  HMMA.16816.F32 R12, R20, R6, R12 ;  /* 0x00000006140c723c */ /* 0x004fe2000000180c */
[----:B---3--:R-:W-:Y:S02]  /*4a360*/  IMAD.MOV.U32 R18, RZ, RZ, R25 ;  /* 0x000000ffff127224 */ /* 0x008fe400078e0019 */
[----:B------:R-:W-:-:S15]  /*4a370*/  IMAD.MOV.U32 R19, RZ, RZ, R24 ;  /* 0x000000ffff137224 */ /* 0x000fde00078e0018 */
[----:B------:R-:W-:-:S05]  /*4a380*/  NOP ;  /* 0x0000000000007918 */ /* 0x000fca0000000000 */
[----:B------:R0:W-:Y:S04]  /*4a390*/  STL.64 [R1+0x3c0], R12 ;  /* 0x0003c00c01007387 */ /* 0x0001e80000100a00 */
[----:B------:R1:W-:Y:S04]  /*4a3a0*/  STL.64 [R1+0x3c8], R14 ;  /* 0x0003c80e01007387 */ /* 0x0003e80000100a00 */
[----:B0-----:R-:W4:Y:S04]  /*4a3b0*/  LDL.LU R12, [R1+0x110] ;  /* 0x00011000010c7983 */ /* 0x001f280000300800 */
[----:B------:R-:W4:Y:S04]  /*4a3c0*/  LDL.LU R13, [R1+0x114] ;  /* 0x00011400010d7983 */ /* 0x000f280000300800 */
[----:B-1----:R-:W4:Y:S04]  /*4a3d0*/  LDL.LU R14, [R1+0x118] ;  /* 0x00011800010e7983 */ /* 0x002f280000300800 */
[----:B------:R-:W4:Y:S04]  /*4a3e0*/  LDL.LU R15, [R1+0x11c] ;  /* 0x00011c00010f7983 */ /* 0x000f280000300800 */
[----:B------:R-:W-:Y:S04]  /*4a3f0*/  STL.64 [R1+0x22e0], R18 ;  /* 0x0022e01201007387 */ /* 0x000fe80000100a00 */
[----:B------:R0:W-:Y:S02]  /*4a400*/  STL.64 [R1+0x2290], R6 ;  /* 0x0022900601007387 */ /* 0x0001e40000100a00 */
[----:B0-----:R-:W-:-:S02]  /*4a410*/  IMAD.MOV.U32 R6, RZ, RZ, R9 ;  /* 0x000000ffff067224 */ /* 0x001fc400078e0009 */
[----:B------:R-:W-:Y:S02]  /*4a420*/  IMAD.MOV.U32 R7, RZ, RZ, R8 ;  /* 0x000000ffff077224 */ /* 0x000fe400078e0008 */
[----:B------:R-:W-:Y:S02]  /*4a430*/  IMAD.MOV.U32 R19, RZ, RZ, R4 ;  /* 0x000000ffff137224 */ /* 0x000fe400078e0004 */
[----:B------:R-:W-:Y:S01]  /*4a440*/  IMAD.MOV.U32 R18, RZ, RZ, R5 ;  /* 0x000000ffff127224 */ /* 0x000fe200078e0005 */
[----:B------:R0:W-:Y:S04]  /*4a450*/  STL.64 [R1+0x22a8], R6 ;  /* 0x0022a80601007387 */ /* 0x0001e80000100a00 */
[----:B------:R-:W2:Y:S04]  /*4a460*/  LDL.LU R4, [R1+0xc0] ;  /* 0x0000c00001047983 */ /* 0x000ea80000300800 */
[----:B------:R-:W2:Y:S04]  /*4a470*/  LDL.LU R5, [R1+0xc4] ;  /* 0x0000c40001057983 */ /* 0x000ea80000300800 */
[----:B0-----:R-:W3:Y:S04]  /*4a480*/  LDL.LU R6, [R1+0xc8] ;  /* 0x0000c80001067983 */ /* 0x001ee80000300800 */
[----:B------:R-:W3:Y:S04]  /*4a490*/  LDL.LU R7, [R1+0xcc] ;  /* 0x0000cc0001077983 */ /* 0x000ee80000300800 */
[----:B------:R-:W4:Y:S04]  /*4a4a0*/  LDL.LU R24, [R1+0x100] ;  /* 0x0001000001187983 */ /* 0x000f280000300800 */
[----:B------:R-:W4:Y:S04]  /*4a4b0*/  LDL.LU R25, [R1+0x104] ;  /* 0x0001040001197983 */ /* 0x000f280000300800 */
[----:B------:R-:W4:Y:S04]  /*4a4c0*/  LDL.LU R26, [R1+0x108] ;  /* 0x00010800011a7983 */ /* 0x000f280000300800 */
[----:B------:R-:W4:Y:S04]  /*4a4d0*/  LDL.LU R27, [R1+0x10c] ;  /* 0x00010c00011b7983 */ /* 0x000f280000300800 */
[----:B---3--:R-:W-:Y:S04]  /*4a4e0*/  STL.64 [R1+0x22c0], R6 ;  /* 0x0022c00601007387 */ /* 0x008fe80000100a00 */
[----:B--2---:R0:W-:Y:S04]  /*4a4f0*/  STL.64 [R1+0x22b8], R4 ;  /* 0x0022b80401007387 */ /* 0x0041e80000100a00 */
[----:B0-----:R-:W2:Y:S04]  /*4a500*/  LDL.LU R4, [R1+0xd0] ;  /* 0x0000d00001047983 */ /* 0x001ea80000300800 */
[----:B------:R-:W2:Y:S04]  /*4a510*/  LDL.LU R5, [R1+0xd4] ;  /* 0x0000d40001057983 */ /* 0x000ea80000300800 */
[----:B------:R-:W3:Y:S04]  /*4a520*/  LDL.LU R6, [R1+0xd8] ;  /* 0x0000d80001067983 */ /* 0x000ee80000300800 */
[----:B------:R-:W3:Y:S01]  /*4a530*/  LDL.LU R7, [R1+0xdc] ;  /* 0x0000dc0001077983 */ /* 0x000ee20000300800 */
[C---:B----4-:R-:W-:Y:S03]  /*4a540*/  HMMA.16816.F32 R12, R20.reuse, R10, R12 ;  /* 0x0000000a140c723c */ /* 0x050fe6000000180c */
        /* <DEDUP_REMOVED lines=19> */
[----:B0-----:R-:W4:Y:S04]  /*4a680*/  LDL.LU R10, [R1+0xa8] ;  /* 0x0000a800010a7983 */ /* 0x001f280000300800 */
        /* <DEDUP_REMOVED lines=11> */
[----:B------:R0:W-:Y:S02]  /*4a740*/  STL.64 [R1+0x3d8], R22 ;  /* 0x0003d81601007387 */ /* 0x0001e40000100a00 */
[----:B0-----:R-:W-:-:S02]  /*4a750*/  IMAD.MOV.U32 R22, RZ, RZ, R17 ;  /* 0x000000ffff167224 */ /* 0x001fc400078e0011 */
[----:B------:R-:W-:Y:S02]  /*4a760*/  IMAD.MOV.U32 R23, RZ, RZ, R16 ;  /* 0x000000ffff177224 */ /* 0x000fe400078e0010 */
[----:B------:R-:W-:-:S05]  /*4a770*/  IMAD.MOV.U32 R21, RZ, RZ, R20 ;  /* 0x000000ffff157224 */ /* 0x000fca00078e0014 */
        /* <DEDUP_REMOVED lines=21> */
[----:B0-----:R-:W4:Y:S04]  /*4a8d0*/  LDL.LU R16, [R1+0x80] ;  /* 0x0000800001107983 */ /* 0x001f280000300800 */
[----:B------:R-:W4:Y:S04]  /*4a8e0*/  LDL.LU R17, [R1+0x84] ;  /* 0x0000840001117983 */ /* 0x000f280000300800 */
[----:B-1----:R-:W4:Y:S01]  /*4a8f0*/  LDL.LU R18, [R1+0x88] ;  /* 0x0000880001127983 */ /* 0x002f220000300800 */
[----:B------:R-:W-:-:S03]  /*4a900*/  IMAD.MOV.U32 R19, RZ, RZ, R0 ;  /* 0x000000ffff137224 */ /* 0x000fc600078e0000 */
[----:B------:R-:W4:Y:S01]  /*4a910*/  LDL.LU R0, [R1+0x22b0] ;  /* 0x0022b00001007983 */ /* 0x000f220000300800 */
[----:B---3--:R-:W-:Y:S03]  /*4a920*/  HMMA.16816.F32 R20, R24, R22, R4 ;  /* 0x000000161814723c */ /* 0x008fe60000001804 */
[----:B------:R-:W2:-:S15]  /*4a930*/  LDL.LU.64 R6, [R1+0x22a8] ;  /* 0x0022a80001067983 */ /* 0x000e9e0000300a00 */
[----:B------:R-:W-:-:S05]  /*4a940*/  NOP ;  /* 0x0000000000007918 */ /* 0x000fca0000000000 */
[----:B------:R-:W-:Y:S04]  /*4a950*/  STL.64 [R1+0x420], R20 ;  /* 0x0004201401007387 */ /* 0x000fe80000100a00 */
[----:B------:R-:W-:Y:S04]  /*4a960*/  STL.64 [R1+0x428], R22 ;  /* 0x0004281601007387 */ /* 0x000fe80000100a00 */
[----:B------:R0:W-:Y:S04]  /*4a970*/  STL [R1+0x2014], R20 ;  /* 0x0020141401007387 */ /* 0x0001e80000100800 */
[----:B0-----:R-:W3:Y:S01]  /*4a980*/  LDL.LU.64 R20, [R1+0x660] ;  /* 0x0006600001147983 */ /* 0x001ee20000300a00 */
[----:B------:R-:W0:Y:S01]  /*4a990*/  LDC R22, c[0x0][0x238] ;  /* 0x00008e00ff167b82 */ /* 0x000e220000000800 */
[----:B--2---:R-:W-:Y:S02]  /*4a9a0*/  HMMA.16816.F32 R4, R24, R6, R8 ;  /* 0x000000061804723c */ /* 0x004fe40000001808 */
[----:B------:R-:W2:Y:S04]  /*4a9b0*/  LDL.LU.64 R10, [R1+0x22a0] ;  /* 0x0022a000010a7983 */ /* 0x000ea80000300a00 */
[----:B------:R-:W2:-:S15]  /*4a9c0*/  LDL.LU.64 R8, [R1+0x2298] ;  /* 0x0022980001087983 */ /* 0x000e9e0000300a00 */
[----:B------:R-:W-:-:S02]  /*4a9d0*/  NOP ;  /* 0x0000000000007918 */ /* 0x000fc40000000000 */
[----:B------:R-:W-:Y:S04]  /*4a9e0*/  STL.64 [R1+0x430], R4 ;  /* 0x0004300401007387 */ /* 0x000fe80000100a00 */
[----:B------:R1:W-:Y:S04]  /*4a9f0*/  STL.64 [R1+0x438], R6 ;  /* 0x0004380601007387 */ /* 0x0003e80000100a00 */
[----:B-1----:R-:W2:Y:S02]  /*4aa00*/  LDL.LU.64 R6, [R1+0x2290] ;  /* 0x0022900001067983 */ /* 0x002ea40000300a00 */
[----:B--2---:R-:W-:Y:S02]  /*4aa10*/  HMMA.16816.F32 R4, R24, R6, R8 ;  /* 0x000000061804723c */ /* 0x004fe40000001808 */
[----:B------:R-:W2:-:S15]  /*4aa20*/  LDL.LU.64 R10, [R1+0x2288] ;  /* 0x00228800010a7983 */ /* 0x000e9e0000300a00 */
[----:B------:R-:W-:-:S06]  /*4aa30*/  NOP ;  /* 0x0000000000007918 */ /* 0x000fcc0000000000 */
[----:B------:R-:W-:Y:S04]  /*4aa40*/  STL.64 [R1+0x440], R4 ;  /* 0x0004400401007387 */ /* 0x000fe80000100a00 */
[----:B------:R1:W-:Y:S04]  /*4aa50*/  STL.64 [R1+0x448], R6 ;  /* 0x0004480601007387 */ /* 0x0003e80000100a00 */
[----:B-1----:R-:W4:Y:S01]  /*4aa60*/  LDL.LU.64 R6, [R1+0x2280] ;  /* 0x0022800001067983 */ /* 0x002f220000300a00 */
[----:B0-----:R-:W-:-:S04]  /*4aa70*/  IMAD.SHL.U32 R22, R22, 0x80, RZ ;  /* 0x0000008016167824 */ /* 0x001fc800078e00ff */
[----:B------:R-:W-:-:S05]  /*4aa80*/  IMAD.SHL.U32 R22, R22, 0x2, RZ ;  /* 0x0000000216167824 */ /* 0x000fca00078e00ff */
[----:B----4-:R-:W-:-:S05]  /*4aa90*/  IADD3 R4, P0, R6, R22, RZ ;  /* 0x0000001606047210 */ /* 0x010fca0007f1e0ff */
[--C-:B------:R-:W-:Y:S01]  /*4aaa0*/  IMAD.X R6, R7, 0x1, R0.reuse, P0 ;  /* 0x0000000107067824 */ /* 0x100fe200000e0600 */
[-C--:B------:R-:W-:Y:S01]  /*4aab0*/  IADD3 R5, P0, R28, R22.reuse, RZ ;  /* 0x000000161c057210 */ /* 0x080fe20007f1e0ff */
[----:B------:R0:W-:Y:S04]  /*4aac0*/  STL [R1+0x20f8], R4 ;  /* 0x0020f80401007387 */ /* 0x0001e80000100800 */
[----:B------:R-:W-:Y:S01]  /*4aad0*/  STL [R1+0x20fc], R6 ;  /* 0x0020fc0601007387 */ /* 0x000fe20000100800 */
[----:B------:R-:W-:Y:S01]  /*4aae0*/  IMAD.MOV.U32 R7, RZ, RZ, R3 ;  /* 0x000000ffff077224 */ /* 0x000fe200078e0003 */
[----:B---3--:R-:W-:Y:S02]  /*4aaf0*/  IADD3 R8, P1, R20, R22, RZ ;  /* 0x0000001614087210 */ /* 0x008fe40007f3e0ff */
[----:B------:R1:W-:Y:S01]  /*4ab00*/  STL [R1+0x2100], R5 ;  /* 0x0021000501007387 */ /* 0x0003e20000100800 */
[----:B------:R-:W-:Y:S01]  /*4ab10*/  VIADD R2, R2, 0x1 ;  /* 0x0000000102027836 */ /* 0x000fe20000000000 */
[----:B------:R-:W3:Y:S02]  /*4ab20*/  LDC R28, c[0x0][0x230] ;  /* 0x00008c00ff1c7b82 */ /* 0x000ee40000000800 */
[----:B0-----:R-:W2:Y:S04]  /*4ab30*/  LDL.LU R4, [R1+0x90] ;  /* 0x0000900001047983 */ /* 0x001ea80000300800 */
[----:B-1----:R-:W2:Y:S04]  /*4ab40*/  LDL.LU R5, [R1+0x94] ;  /* 0x0000940001057983 */ /* 0x002ea80000300800 */
[----:B------:R-:W2:Y:S04]  /*4ab50*/  LDL.LU R6, [R1+0x98] ;  /* 0x0000980001067983 */ /* 0x000ea80000300800 */
[----:B------:R-:W-:Y:S01]  /*4ab60*/  STL [R1+0x2018], R8 ;  /* 0x0020180801007387 */ /* 0x000fe20000100800 */
[----:B------:R-:W-:Y:S01]  /*4ab70*/  IMAD.X R9, R21, 0x1, R0, P1 ;  /* 0x0000000115097824 */ /* 0x000fe200008e0600 */
[----:B--2---:R-:W-:-:S15]  /*4ab80*/  HMMA.16816.F32 R4, R24, R10, R4 ;  /* 0x0000000a1804723c */ /* 0x004fde0000001804 */
[----:B------:R-:W-:-:S08]  /*4ab90*/  NOP ;  /* 0x0000000000007918 */ /* 0x000fd00000000000 */
[----:B------:R-:W-:Y:S04]  /*4aba0*/  STL.64 [R1+0x460], R4 ;  /* 0x0004600401007387 */ /* 0x000fe80000100a00 */
[----:B------:R0:W-:Y:S02]  /*4abb0*/  STL.64 [R1+0x468], R6 ;  /* 0x0004680601007387 */ /* 0x0001e40000100a00 */
[----:B0-----:R-:W-:-:S05]  /*4abc0*/  IADD3 R7, P2, R12, R22, RZ ;  /* 0x000000160c077210 */ /* 0x001fca0007f5e0ff */
[----:B------:R0:W-:Y:S02]  /*4abd0*/  STL [R1+0x201c], R7 ;  /* 0x00201c0701007387 */ /* 0x0001e40000100800 */
[----:B0-----:R-:W-:Y:S01]  /*4abe0*/  HMMA.16816.F32 R4, R24, R14, R16 ;  /* 0x0000000e1804723c */ /* 0x001fe20000001810 */
[--C-:B------:R-:W-:Y:S02]  /*4abf0*/  IMAD.X R11, R29, 0x1, R0.reuse, P0 ;  /* 0x000000011d0b7824 */ /* 0x100fe400000e0600 */
[----:B------:R-:W-:-:S03]  /*4ac00*/  IMAD.X R10, R13, 0x1, R0, P2 ;  /* 0x000000010d0a7824 */ /* 0x000fc600010e0600 */
[----:B------:R-:W-:Y:S04]  /*4ac10*/  STL [R1+0x2104], R11 ;  /* 0x0021040b01007387 */ /* 0x000fe80000100800 */
[----:B------:R-:W-:Y:S04]  /*4ac20*/  STL [R1+0x2020], R9 ;  /* 0x0020200901007387 */ /* 0x000fe80000100800 */
[----:B------:R-:W-:Y:S04]  /*4ac30*/  STL [R1+0xbd8], R2 ;  /* 0x000bd80201007387 */ /* 0x000fe80000100800 */
[----:B------:R0:W-:Y:S04]  /*4ac40*/  STL [R1+0x2270], R0 ;  /* 0x0022700001007387 */ /* 0x0001e80000100800 */
[----:B------:R-:W-:Y:S02]  /*4ac50*/  STL [R1+0x2024], R10 ;  /* 0x0020240a01007387 */ /* 0x000fe40000100800 */
[----:B------:R-:W-:-:S02]  /*4ac60*/  IMAD.MOV.U32 R24, RZ, RZ, R4 ;  /* 0x000000ffff187224 */ /* 0x000fc400078e0004 */
[----:B------:R-:W-:Y:S01]  /*4ac70*/  IMAD.MOV.U32 R25, RZ, RZ, R6 ;  /* 0x000000ffff197224 */ /* 0x000fe200078e0006 */
[----:B------:R-:W-:Y:S04]  /*4ac80*/  STL.64 [R1+0x450], R4 ;  /* 0x0004500401007387 */ /* 0x000fe80000100a00 */
[----:B------:R-:W-:Y:S04]  /*4ac90*/  STL.64 [R1+0x458], R6 ;  /* 0x0004580601007387 */ /* 0x000fe80000100a00 */
[----:B------:R-:W-:Y:S04]  /*4aca0*/  STL [R1+0x202c], R24 ;  /* 0x00202c1801007387 */ /* 0x000fe80000100800 */
[----:B------:R-:W-:Y:S04]  /*4acb0*/  STL [R1+0x2028], R25 ;  /* 0x0020281901007387 */ /* 0x000fe80000100800 */
[----:B0-----:R-:W2:Y:S04]  /*4acc0*/  LDL.LU R0, [R1+0x1a4c] ;  /* 0x001a4c0001007983 */ /* 0x001ea80000300800 */
[----:B--2---:R0:W-:Y:S04]  /*4acd0*/  STL [R1+0x2274], R0 ;  /* 0x0022740001007387 */ /* 0x0041e80000100800 */
[----:B0-----:R-:W2:Y:S04]  /*4ace0*/  LDL.LU R0, [R1+0x1a54] ;  /* 0x001a540001007983 */ /* 0x001ea80000300800 */
[----:B--2---:R0:W-:Y:S04]  /*4acf0*/  STL [R1+0x2278], R0 ;  /* 0x0022780001007387 */ /* 0x0041e80000100800 */
[----:B0-----:R-:W2:Y:S01]  /*4ad00*/  LDL.LU R0, [R1+0x1a5c] ;  /* 0x001a5c0001007983 */ /* 0x001ea20000300800 */
[----:B---3--:R-:W-:-:S05]  /*4ad10*/  VIADD R28, R28, 0x7f ;  /* 0x0000007f1c1c7836 */ /* 0x008fca0000000000 */
[----:B------:R-:W-:Y:S01]  /*4ad20*/  SHF.R.S32.HI R3, RZ, 0x1f, R28 ;  /* 0x0000001fff037819 */ /* 0x000fe2000001141c */
        /* <DEDUP_REMOVED lines=17> */
[----:B------:R-:W-:-:S03]  /*4ae40*/  LEA.HI R3, R3, R28, RZ, 0x7 ;  /* 0x0000001c03037211 */ /* 0x000fc600078f38ff */
[----:B------:R-:W4:Y:S04]  /*4ae50*/  LDL.LU R19, [R1+0x1a04] ;  /* 0x001a040001137983 */ /* 0x000f280000300800 */
[----:B------:R-:W4:Y:S04]  /*4ae60*/  LDL.LU R18, [R1+0x1a28] ;  /* 0x001a280001127983 */ /* 0x000f280000300800 */
[----:B------:R-:W4:Y:S04]  /*4ae70*/  LDL.LU R16, [R1+0x19fc] ;  /* 0x0019fc0001107983 */ /* 0x000f280000300800 */
[----:B------:R-:W4:Y:S01]  /*4ae80*/  LDL.LU R17, [R1+0x1a20] ;  /* 0x001a200001117983 */ /* 0x000f220000300800 */
[----:B------:R-:W-:-:S03]  /*4ae90*/  SHF.R.S32.HI R3, RZ, 0x7, R3 ;  /* 0x00000007ff037819 */ /* 0x000fc60000011403 */
[----:B------:R-:W4:Y:S04]  /*4aea0*/  LDL.LU R15, [R1+0x19f4] ;  /* 0x0019f400010f7983 */ /* 0x000f280000300800 */
[----:B------:R-:W4:Y:S04]  /*4aeb0*/  LDL.LU R14, [R1+0x1a18] ;  /* 0x001a1800010e7983 */ /* 0x000f280000300800 */
[----:B------:R-:W4:Y:S04]  /*4aec0*/  LDL.LU R12, [R1+0x19ec] ;  /* 0x0019ec00010c7983 */ /* 0x000f280000300800 */
[----:B------:R-:W4:Y:S04]  /*4aed0*/  LDL.LU R13, [R1+0x1a10] ;  /* 0x001a1000010d7983 */ /* 0x000f280000300800 */
[----:B------:R-:W4:Y:S01]  /*4aee0*/  LDL.LU R29, [R1+0x19e4] ;  /* 0x0019e400011d7983 */ /* 0x000f220000300800 */
[----:B------:R-:W-:-:S03]  /*4aef0*/  ISETP.NE.U32.AND P0, PT, R2, R3, PT ;  /* 0x000000030200720c */ /* 0x000fc60003f05070 */
[----:B------:R-:W4:Y:S04]  /*4af00*/  LDL.LU R28, [R1+0x1a08] ;  /* 0x001a0800011c7983 */ /* 0x000f280000300800 */
[----:B------:R-:W4:Y:S04]  /*4af10*/  LDL.LU R3, [R1+0x19dc] ;  /* 0x0019dc0001037983 */ /* 0x000f280000300800 */
[----:B------:R-:W4:Y:S01]  /*4af20*/  LDL.LU R2, [R1+0x1a00] ;  /* 0x001a000001027983 */ /* 0x000f220000300800 */
[----:B--2---:R-:W-:-:S05]  /*4af30*/  IADD3 R0, P4, R0, R22, RZ ;  /* 0x0000001600007210 */ /* 0x004fca0007f9e0ff */
[----:B------:R0:W-:Y:S04]  /*4af40*/  STL [R1+0x1a64], R0 ;  /* 0x001a640001007387 */ /* 0x0001e80000100800 */
[----:B0-----:R-:W2:Y:S02]  /*4af50*/  LDL.LU R0, [R1+0x227c] ;  /* 0x00227c0001007983 */ /* 0x001ea40000300800 */
        /* <DEDUP_REMOVED lines=8> */
[----:B0-----:R-:W2:Y:S01]  /*4afe0*/  LDL.LU R0, [R1+0x2270] ;  /* 0x0022700001007983 */ /* 0x001ea20000300800 */
[-C--:B---3--:R-:W-:Y:S02]  /*4aff0*/  IADD3 R25, P2, R25, R22.reuse, RZ ;  /* 0x0000001619197210 */ /* 0x088fe40007f5e0ff */
[----:B----4-:R-:W-:-:S03]  /*4b000*/  IADD3 R24, P3, R24, R22, RZ ;  /* 0x0000001618187210 */ /* 0x010fc60007f7e0ff */
[----:B------:R-:W-:Y:S04]  /*4b010*/  STL [R1+0x1a44], R25 ;  /* 0x001a441901007387 */ /* 0x000fe80000100800 */
[----:B------:R-:W-:Y:S01]  /*4b020*/  STL [R1+0x1a3c], R24 ;  /* 0x001a3c1801007387 */ /* 0x000fe20000100800 */
[--C-:B--2---:R-:W-:Y:S01]  /*4b030*/  IMAD.X R26, R26, 0x1, R0.reuse, P4 ;  /* 0x000000011a1a7824 */ /* 0x104fe200020e0600 */
[-C--:B------:R-:W-:Y:S01]  /*4b040*/  IADD3 R27, P4, R27, R22.reuse, RZ ;  /* 0x000000161b1b7210 */ /* 0x080fe20007f9e0ff */
[--C-:B------:R-:W-:Y:S01]  /*4b050*/  IMAD.X R10, R10, 0x1, R0.reuse, P5 ;  /* 0x000000010a0a7824 */ /* 0x100fe200028e0600 */
[-C--:B------:R-:W-:Y:S01]  /*4b060*/  IADD3 R9, P5, R9, R22.reuse, RZ ;  /* 0x0000001609097210 */ /* 0x080fe20007fbe0ff */
[----:B------:R-:W-:Y:S01]  /*4b070*/  IMAD.X R11, R11, 0x1, R0, P6 ;  /* 0x000000010b0b7824 */ /* 0x000fe200030e0600 */
[----:B------:R-:W-:Y:S01]  /*4b080*/  STL [R1+0x1a60], R26 ;  /* 0x001a601a01007387 */ /* 0x000fe20000100800 */
[----:B------:R-:W-:-:S03]  /*4b090*/  IADD3 R7, P6, R7, R22, RZ ;  /* 0x0000001607077210 */ /* 0x000fc60007fde0ff */
[----:B------:R-:W-:Y:S01]  /*4b0a0*/  STL [R1+0x1a34], R27 ;  /* 0x001a341b01007387 */ /* 0x000fe20000100800 */
[----:B------:R-:W-:-:S03]  /*4b0b0*/  IMAD.X R8, R8, 0x1, R0, P1 ;  /* 0x0000000108087824 */ /* 0x000fc600008e0600 */
        /* <DEDUP_REMOVED lines=30> */
[----:B------:R-:W-:Y:S04]  /*4b2a0*/  STL [R1+0x19f4], R15 ;  /* 0x0019f40f01007387 */ /* 0x000fe80000100800 */
[----:B------:R-:W-:Y:S01]  /*4b2b0*/  STL [R1+0x1a18], R14 ;  /* 0x001a180e01007387 */ /* 0x000fe20000100800 */
[----:B------:R-:W-:-:S03]  /*4b2c0*/  IMAD.X R28, R28, 0x1, R0, P3 ;  /* 0x000000011c1c7824 */ /* 0x000fc600018e0600 */
[----:B------:R-:W-:Y:S01]  /*4b2d0*/  STL [R1+0x19ec], R12 ;  /* 0x0019ec0c01007387 */ /* 0x000fe20000100800 */
[----:B------:R-:W-:-:S03]  /*4b2e0*/  IADD3 R3, P3, R3, R22, RZ ;  /* 0x0000001603037210 */ /* 0x000fc60007f7e0ff */
[----:B------:R-:W-:Y:S04]  /*4b2f0*/  STL [R1+0x1a10], R13 ;  /* 0x001a100d01007387 */ /* 0x000fe80000100800 */
[----:B------:R-:W-:Y:S04]  /*4b300*/  STL [R1+0x19e4], R29 ;  /* 0x0019e41d01007387 */ /* 0x000fe80000100800 */
[----:B------:R0:W-:Y:S01]  /*4b310*/  STL [R1+0x226c], R0 ;  /* 0x00226c0001007387 */ /* 0x0001e20000100800 */
[----:B------:R-:W-:-:S03]  /*4b320*/  IMAD.X R2, R2, 0x1, R0, P4 ;  /* 0x0000000102027824 */ /* 0x000fc600020e0600 */
[----:B------:R-:W-:Y:S04]  /*4b330*/  STL [R1+0x1a08], R28 ;  /* 0x001a081c01007387 */ /* 0x000fe80000100800 */
[----:B0-----:R-:W2:Y:S04]  /*4b340*/  LDL.LU R0, [R1+0x19d4] ;  /* 0x0019d40001007983 */ /* 0x001ea80000300800 */
[----:B------:R-:W-:Y:S04]  /*4b350*/  STL [R1+0x19dc], R3 ;  /* 0x0019dc0301007387 */ /* 0x000fe80000100800 */
[----:B------:R-:W3:Y:S04]  /*4b360*/  LDL.LU R25, [R1+0x19c4] ;  /* 0x0019c40001197983 */ /* 0x000ee80000300800 */
[----:B------:R-:W-:Y:S04]  /*4b370*/  STL [R1+0x1a00], R2 ;  /* 0x001a000201007387 */ /* 0x000fe80000100800 */
[----:B---3--:R0:W-:Y:S04]  /*4b380*/  STL [R1+0x2260], R25 ;  /* 0x0022601901007387 */ /* 0x0081e80000100800 */
[----:B0-----:R-:W3:Y:S04]  /*4b390*/  LDL.LU R25, [R1+0x19f0] ;  /* 0x0019f00001197983 */ /* 0x001ee80000300800 */
[----:B---3--:R0:W-:Y:S04]  /*4b3a0*/  STL [R1+0x2264], R25 ;  /* 0x0022641901007387 */ /* 0x0081e80000100800 */
[----:B0-----:R-:W3:Y:S01]  /*4b3b0*/  LDL.LU R25, [R1+0x19cc] ;  /* 0x0019cc0001197983 */ /* 0x001ee20000300800 */
[----:B--2---:R-:W-:-:S03]  /*4b3c0*/  IADD3 R0, P4, R0, R22, RZ ;  /* 0x0000001600007210 */ /* 0x004fc60007f9e0ff */
        /* <DEDUP_REMOVED lines=29> */
[----:B0-----:R-:W2:Y:S02]  /*4b5a0*/  LDL.LU R0, [R1+0x226c] ;  /* 0x00226c0001007983 */ /* 0x001ea40000300800 */
[----:B--2---:R-:W-:-:S05]  /*4b5b0*/  IMAD.X R25, R25, 0x1, R0, P5 ;  /* 0x0000000119197824 */ /* 0x004fca00028e0600 */
[----:B------:R0:W-:Y:S04]  /*4b5c0*/  STL [R1+0x19f8], R25 ;  /* 0x0019f81901007387 */ /* 0x0001e80000100800 */
[----:B0-----:R-:W2:Y:S02]  /*4b5d0*/  LDL.LU R25, [R1+0x2268] ;  /* 0x0022680001197983 */ /* 0x001ea40000300800 */
[----:B--2---:R-:W-:-:S05]  /*4b5e0*/  IADD3 R25, P5, R25, R22, RZ ;  /* 0x0000001619197210 */ /* 0x004fca0007fbe0ff */
[----:B------:R0:W-:Y:S04]  /*4b5f0*/  STL [R1+0x19cc], R25 ;  /* 0x0019cc1901007387 */ /* 0x0001e80000100800 */
[----:B0-----:R-:W2:Y:S02]  /*4b600*/  LDL.LU R25, [R1+0x2264] ;  /* 0x0022640001197983 */ /* 0x001ea40000300800 */
[----:B--2---:R-:W-:-:S05]  /*4b610*/  IMAD.X R25, R25, 0x1, R0, P6 ;  /* 0x0000000119197824 */ /* 0x004fca00030e0600 */
[----:B------:R0:W-:Y:S04]  /*4b620*/  STL [R1+0x19f0], R25 ;  /* 0x0019f01901007387 */ /* 0x0001e80000100800 */
[----:B0-----:R-:W2:Y:S01]  /*4b630*/  LDL.LU R25, [R1+0x2260] ;  /* 0x0022600001197983 */ /* 0x001ea20000300800 */
[--C-:B---3--:R-:W-:Y:S01]  /*4b640*/  IMAD.X R24, R24, 0x1, R0.reuse, P1 ;  /* 0x0000000118187824 */ /* 0x108fe200008e0600 */
[-C--:B----4-:R-:W-:Y:S01]  /*4b650*/  IADD3 R26, P1, R26, R22.reuse, RZ ;  /* 0x000000161a1a7210 */ /* 0x090fe20007f3e0ff */
[--C-:B------:R-:W-:Y:S01]  /*4b660*/  IMAD.X R27, R27, 0x1, R0.reuse, P2 ;  /* 0x000000011b1b7824 */ /* 0x100fe200010e0600 */
[-C--:B------:R-:W-:Y:S01]  /*4b670*/  IADD3 R10, P2, R10, R22.reuse, RZ ;  /* 0x000000160a0a7210 */ /* 0x080fe20007f5e0ff */
        /* <DEDUP_REMOVED lines=16> */
[----:B------:R-:W-:Y:S01]  /*4b780*/  IMAD.X R3, R3, 0x1, R0, P1 ;  /* 0x0000000103037824 */ /* 0x000fe200008e0600 */
[----:B------:R-:W-:-:S02]  /*4b790*/  IADD3 R2, P1, R2, R22, RZ ;  /* 0x0000001602027210 */ /* 0x000fc40007f3e0ff */
[----:B--2---:R-:W-:-:S05]  /*4b7a0*/  IADD3 R25, P6, R25, R22, RZ ;  /* 0x0000001619197210 */ /* 0x004fca0007fde0ff */
[----:B------:R-:W-:Y:S04]  /*4b7b0*/  STL [R1+0x19c4], R25 ;  /* 0x0019c41901007387 */ /* 0x000fe80000100800 */
[----:B------:R-:W-:Y:S04]  /*4b7c0*/  STL [R1+0x19e8], R24 ;  /* 0x0019e81801007387 */ /* 0x000fe80000100800 */
[----:B------:R-:W-:Y:S04]  /*4b7d0*/  STL [R1+0x19bc], R26 ;  /* 0x0019bc1a01007387 */ /* 0x000fe80000100800 */
[----:B------:R-:W-:Y:S04]  /*4b7e0*/  STL [R1+0x19e0], R27 ;  /* 0x0019e01b01007387 */ /* 0x000fe80000100800 */
[----:B------:R-:W-:Y:S04]  /*4b7f0*/  STL [R1+0x19b4], R10 ;  /* 0x0019b40a01007387 */ /* 0x000fe80000100800 */
[----:B------:R-:W-:Y:S04]  /*4b800*/  STL [R1+0x19d8], R9 ;  /* 0x0019d80901007387 */ /* 0x000fe80000100800 */
[----:B------:R-:W-:Y:S01]  /*4b810*/  STL [R1+0x19ac], R11 ;  /* 0x0019ac0b01007387 */ /* 0x000fe20000100800 */
[----:B------:R-:W-:-:S03]  /*4b820*/  IMAD.X R4, R4, 0x1, R0, P6 ;  /* 0x0000000104047824 */ /* 0x000fc600030e0600 */
[----:B------:R-:W-:Y:S01]  /*4b830*/  STL [R1+0x19d0], R7 ;  /* 0x0019d00701007387 */ /* 0x000fe20000100800 */
[----:B------:R-:W-:-:S03]  /*4b840*/  IADD3 R20, P6, R20, R22, RZ ;  /* 0x0000001614147210 */ /* 0x000fc60007fde0ff */
        /* <DEDUP_REMOVED lines=12> */
[----:B------:R-:W-:Y:S04]  /*4b910*/  STL [R1+0x19a0], R15 ;  /* 0x0019a00f01007387 */ /* 0x000fe80000100800 */
[----:B------:R-:W-:Y:S01]  /*4b920*/  STL [R1+0x1974], R14 ;  /* 0x0019740e01007387 */ /* 0x000fe20000100800 */
[----:B------:R-:W-:-:S03]  /*4b930*/  IADD3 R28, P6, R28, R22, RZ ;  /* 0x000000161c1c7210 */ /* 0x000fc60007fde0ff */
[----:B------:R-:W-:Y:S04]  /*4b940*/  STL [R1+0x1998], R12 ;  /* 0x0019980c01007387 */ /* 0x000fe80000100800 */
[----:B------:R-:W-:Y:S04]  /*4b950*/  STL [R1+0x196c], R13 ;  /* 0x00196c0d01007387 */ /* 0x000fe80000100800 */
[----:B------:R-:W-:Y:S04]  /*4b960*/  STL [R1+0x1990], R29 ;  /* 0x0019901d01007387 */ /* 0x000fe80000100800 */
[----:B------:R0:W-:Y:S04]  /*4b970*/  STL [R1+0x225c], R22 ;  /* 0x00225c1601007387 */ /* 0x0001e80000100800 */
        /* <DEDUP_REMOVED lines=9> */
[----:B--2---:R-:W-:-:S03]  /*4ba10*/  IMAD.X R22, R22, 0x1, R0, P2 ;  /* 0x0000000116167824 */ /* 0x004fc600010e0600 */
[----:B---3--:R0:W-:Y:S04]  /*4ba20*/  STL [R1+0x2258], R25 ;  /* 0x0022581901007387 */ /* 0x0081e80000100800 */
[----:B0-----:R-:W2:Y:S04]  /*4ba30*/  LDL.LU R25, [R1+0x1954] ;  /* 0x0019540001197983 */ /* 0x001ea80000300800 */
[----:B------:R-:W3:Y:S04]  /*4ba40*/  LDL.LU R24, [R1+0x1944] ;  /* 0x0019440001187983 */ /* 0x000ee80000300800 */
[----:B------:R-:W4:Y:S04]  /*4ba50*/  LDL.LU R26, [R1+0x1968] ;  /* 0x00196800011a7983 */ /* 0x000f280000300800 */
        /* <DEDUP_REMOVED lines=24> */
[----:B------:R0:W-:Y:S04]  /*4bbe0*/  STL [R1+0x1980], R22 ;  /* 0x0019801601007387 */ /* 0x0001e80000100800 */
[----:B0-----:R-:W2:Y:S02]  /*4bbf0*/  LDL.LU R22, [R1+0x225c] ;  /* 0x00225c0001167983 */ /* 0x001ea40000300800 */
[----:B--2---:R-:W-:-:S05]  /*4bc00*/  IADD3 R25, P2, R25, R22, RZ ;  /* 0x0000001619197210 */ /* 0x004fca0007f5e0ff */
[----:B------:R0:W-:Y:S04]  /*4bc10*/  STL [R1+0x1954], R25 ;  /* 0x0019541901007387 */ /* 0x0001e80000100800 */
[----:B0-----:R-:W2:Y:S02]  /*4bc20*/  LDL.LU R25, [R1+0x2258] ;  /* 0x0022580001197983 */ /* 0x001ea40000300800 */
[----:B--2---:R-:W-:-:S05]  /*4bc30*/  IMAD.X R25, R25, 0x1, R0, P3 ;  /* 0x0000000119197824 */ /* 0x004fca00018e0600 */
[----:B------:R0:W-:Y:S04]  /*4bc40*/  STL [R1+0x1978], R25 ;  /* 0x0019781901007387 */ /* 0x0001e80000100800 */
[----:B0-----:R-:W2:Y:S02]  /*4bc50*/  LDL.LU R25, [R1+0x2254] ;  /* 0x0022540001197983 */ /* 0x001ea40000300800 */
[----:B--2---:R-:W-:-:S05]  /*4bc60*/  IADD3 R25, P3, R25, R22, RZ ;  /* 0x0000001619197210 */ /* 0x004fca0007f7e0ff */
[----:B------:R0:W-:Y:S04]  /*4bc70*/  STL [R1+0x194c], R25 ;  /* 0x00194c1901007387 */ /* 0x0001e80000100800 */
[----:B0-----:R-:W2:Y:S01]  /*4bc80*/  LDL.LU R25, [R1+0x2250] ;  /* 0x0022500001197983 */ /* 0x001ea20000300800 */
[--C-:B----4-:R-:W-:Y:S01]  /*4bc90*/  IMAD.X R26, R26, 0x1, R0.reuse, P5 ;  /* 0x000000011a1a7824 */ /* 0x110fe200028e0600 */
[-C--:B---3--:R-:W-:Y:S01]  /*4bca0*/  IADD3 R27, P5, R27, R22.reuse, RZ ;  /* 0x000000161b1b7210 */ /* 0x088fe20007fbe0ff */
        /* <DEDUP_REMOVED lines=17> */
[----:B------:R-:W-:Y:S01]  /*4bdc0*/  IADD3 R29, P3, R29, R22, RZ ;  /* 0x000000161d1d7210 */ /* 0x000fe20007f7e0ff */
[----:B------:R-:W-:-:S02]  /*4bdd0*/  IMAD.X R2, R2, 0x1, R0, P5 ;  /* 0x0000000102027824 */ /* 0x000fc400028e0600 */
[----:B--2---:R-:W-:Y:S01]  /*4bde0*/  IMAD.X R25, R25, 0x1, R0, P4 ;  /* 0x0000000119197824 */ /* 0x004fe200020e0600 */
[----:B------:R-:W-:-:S04]  /*4bdf0*/  IADD3 R24, P4, R24, R22, RZ ;  /* 0x0000001618187210 */ /* 0x000fc80007f9e0ff */
        /* <DEDUP_REMOVED lines=1985> */
[----:B0-----:R-:W3:Y:S01]  /*53a10*/  LDL.LU R2, [R1+0xf58] ;  /* 0x000f580001027983 */ /* 0x001ee20000300800 */
        /* <DEDUP_REMOVED lines=59> */
[----:B------:R0:W-:Y:S04]  /*53dd0*/  STL [R1+0xf34], R3 ;  /* 0x000f340301007387 */ /* 0x0001e80000100800 */
[----:B------:R-:W-:Y:S04]  /*53de0*/  STL [R1+0xf3c], R29 ;  /* 0x000f3c1d01007387 */ /* 0x000fe80000100800 */
[----:B0-----:R-:W2:Y:S04]  /*53df0*/  LDL.LU R3, [R1+0xf2c] ;  /* 0x000f2c0001037983 */ /* 0x001ea80000300800 */
[----:B------:R-:W-:Y:S04]  /*53e00*/  STL [R1+0xf60], R28 ;  /* 0x000f601c01007387 */ /* 0x000fe80000100800 */
[----:B------:R0:W-:Y:S04]  /*53e10*/  STL [R1+0xf58], R2 ;  /* 0x000f580201007387 */ /* 0x0001e80000100800 */
[----:B0-----:R-:W3:Y:S04]  /*53e20*/  LDL.LU R2, [R1+0xf24] ;  /* 0x000f240001027983 */ /* 0x001ee80000300800 */
[----:B---3--:R0:W-:Y:S04]  /*53e30*/  STL [R1+0x2110], R2 ;  /* 0x0021100201007387 */ /* 0x0081e80000100800 */
[----:B0-----:R-:W3:Y:S04]  /*53e40*/  LDL.LU R2, [R1+0xf50] ;  /* 0x000f500001027983 */ /* 0x001ee80000300800 */
[----:B------:R-:W4:Y:S01]  /*53e50*/  LDL.LU R25, [R1+0xf1c] ;  /* 0x000f1c0001197983 */ /* 0x000f220000300800 */
[----:B--2---:R-:W-:-:S03]  /*53e60*/  IADD3 R3, P3, R3, R22, RZ ;  /* 0x0000001603037210 */ /* 0x004fc60007f7e0ff */
[----:B----4-:R0:W-:Y:S04]  /*53e70*/  STL [R1+0x210c], R25 ;  /* 0x00210c1901007387 */ /* 0x0101e80000100800 */
[----:B0-----:R-:W2:Y:S04]  /*53e80*/  LDL.LU R25, [R1+0xf48] ;  /* 0x000f480001197983 */ /* 0x001ea80000300800 */
        /* <DEDUP_REMOVED lines=22> */
[----:B---3--:R-:W-:-:S03]  /*53ff0*/  IMAD.X R2, R2, 0x1, R0, P4 ;  /* 0x0000000102027824 */ /* 0x008fc600020e0600 */
[----:B------:R-:W3:Y:S04]  /*54000*/  LDL.LU R29, [R1+0xee8] ;  /* 0x000ee800011d7983 */ /* 0x000ee80000300800 */
[----:B------:R-:W3:Y:S04]  /*54010*/  LDL.LU R28, [R1+0xebc] ;  /* 0x000ebc00011c7983 */ /* 0x000ee80000300800 */
[----:B------:R0:W-:Y:S04]  /*54020*/  STL [R1+0xf2c], R3 ;  /* 0x000f2c0301007387 */ /* 0x0001e80000100800 */
[----:B0-----:R-:W3:Y:S04]  /*54030*/  LDL.LU R3, [R1+0xee0] ;  /* 0x000ee00001037983 */ /* 0x001ee80000300800 */
[----:B------:R0:W-:Y:S04]  /*54040*/  STL [R1+0xf50], R2 ;  /* 0x000f500201007387 */ /* 0x0001e80000100800 */
[----:B0-----:R-:W4:Y:S01]  /*54050*/  LDL.LU R2, [R1+0x2110] ;  /* 0x0021100001027983 */ /* 0x001f220000300800 */
[----:B--2---:R-:W-:Y:S01]  /*54060*/  IMAD.X R25, R25, 0x1, R0, P5 ;  /* 0x0000000119197824 */ /* 0x004fe200028e0600 */
[----:B----4-:R-:W-:-:S05]  /*54070*/  IADD3 R2, P4, R2, R22, RZ ;  /* 0x0000001602027210 */ /* 0x010fca0007f9e0ff */
[----:B------:R0:W-:Y:S04]  /*54080*/  STL [R1+0xf24], R2 ;  /* 0x000f240201007387 */ /* 0x0001e80000100800 */
[----:B0-----:R-:W2:Y:S04]  /*54090*/  LDL.LU R2, [R1+0xeb4] ;  /* 0x000eb40001027983 */ /* 0x001ea80000300800 */
[----:B------:R0:W-:Y:S04]  /*540a0*/  STL [R1+0xf48], R25 ;  /* 0x000f481901007387 */ /* 0x0001e80000100800 */
[----:B0-----:R-:W4:Y:S01]  /*540b0*/  LDL.LU R25, [R1+0x210c] ;  /* 0x00210c0001197983 */ /* 0x001f220000300800 */
        /* <DEDUP_REMOVED lines=20> */
[----:B---3--:R-:W-:Y:S01]  /*54200*/  IMAD.X R3, R3, 0x1, R0, P6 ;  /* 0x0000000103037824 */ /* 0x008fe200030e0600 */
[----:B----4-:R-:W-:-:S05]  /*54210*/  IADD3 R25, P5, R25, R22, RZ ;  /* 0x0000001619197210 */ /* 0x010fca0007fbe0ff */
        /* <DEDUP_REMOVED lines=21> */
[----:B------:R-:W-:Y:S04]  /*54370*/  STL [R1+0xed4], R17 ;  /* 0x000ed41101007387 */ /* 0x000fe80000100800 */
[----:B------:R-:W-:Y:S04]  /*54380*/  STL [R1+0xef8], R15 ;  /* 0x000ef80f01007387 */ /* 0x000fe80000100800 */
[----:B------:R-:W-:Y:S01]  /*54390*/  STL [R1+0xecc], R14 ;  /* 0x000ecc0e01007387 */ /* 0x000fe20000100800 */
[----:B------:R-:W-:-:S03]  /*543a0*/  IADD3 R28, P5, R28, R22, RZ ;  /* 0x000000161c1c7210 */ /* 0x000fc60007fbe0ff */
[----:B------:R0:W-:Y:S04]  /*543b0*/  STL [R1+0xee8], R29 ;  /* 0x000ee81d01007387 */ /* 0x0001e80000100800 */
[----:B------:R-:W-:Y:S04]  /*543c0*/  STL [R1+0xef0], R12 ;  /* 0x000ef00c01007387 */ /* 0x000fe80000100800 */
[----:B0-----:R-:W3:Y:S04]  /*543d0*/  LDL.LU R29, [R1+0xed8] ;  /* 0x000ed800011d7983 */ /* 0x001ee80000300800 */
[----:B------:R-:W-:Y:S04]  /*543e0*/  STL [R1+0xec4], R13 ;  /* 0x000ec40d01007387 */ /* 0x000fe80000100800 */
[----:B------:R0:W-:Y:S04]  /*543f0*/  STL [R1+0xebc], R28 ;  /* 0x000ebc1c01007387 */ /* 0x0001e80000100800 */
[----:B0-----:R-:W4:Y:S04]  /*54400*/  LDL.LU R28, [R1+0xeac] ;  /* 0x000eac00011c7983 */ /* 0x001f280000300800 */
[----:B------:R0:W-:Y:S04]  /*54410*/  STL [R1+0xee0], R3 ;  /* 0x000ee00301007387 */ /* 0x0001e80000100800 */
[----:B0-----:R-:W4:Y:S04]  /*54420*/  LDL.LU R3, [R1+0xed0] ;  /* 0x000ed00001037983 */ /* 0x001f280000300800 */
[----:B------:R-:W3:Y:S01]  /*54430*/  LDL.LU R11, [R1+0xec8] ;  /* 0x000ec800010b7983 */ /* 0x000ee20000300800 */
[----:B--2---:R-:W-:-:S03]  /*54440*/  IADD3 R2, P6, R2, R22, RZ ;  /* 0x0000001602027210 */ /* 0x004fc60007fde0ff */
[----:B---3--:R0:W-:Y:S04]  /*54450*/  STL [R1+0x2108], R11 ;  /* 0x0021080b01007387 */ /* 0x0081e80000100800 */
[----:B0-----:R-:W2:Y:S04]  /*54460*/  LDL.LU R11, [R1+0xea4] ;  /* 0x000ea400010b7983 */ /* 0x001ea80000300800 */
[----:B------:R0:W-:Y:S04]  /*54470*/  STL [R1+0xeb4], R2 ;  /* 0x000eb40201007387 */ /* 0x0001e80000100800 */
        /* <DEDUP_REMOVED lines=19> */
[----:B------:R-:W-:-:S03]  /*545b0*/  IMAD.X R29, R29, 0x1, R0, P1 ;  /* 0x000000011d1d7824 */ /* 0x000fc600008e0600 */
[----:B------:R-:W3:Y:S04]  /*545c0*/  LDL.LU R14, [R1+0xe78] ;  /* 0x000e7800010e7983 */ /* 0x000ee80000300800 */
[----:B------:R-:W3:Y:S01]  /*545d0*/  LDL.LU R12, [R1+0xe4c] ;  /* 0x000e4c00010c7983 */ /* 0x000ee20000300800 */
[----:B----4-:R-:W-:-:S03]  /*545e0*/  IADD3 R28, P1, R28, R22, RZ ;  /* 0x000000161c1c7210 */ /* 0x010fc60007f3e0ff */
[----:B0-----:R-:W4:Y:S04]  /*545f0*/  LDL.LU R2, [R1+0xe70] ;  /* 0x000e700001027983 */ /* 0x001f280000300800 */
[----:B------:R-:W4:Y:S01]  /*54600*/  LDL.LU R13, [R1+0xe44] ;  /* 0x000e4400010d7983 */ /* 0x000f220000300800 */
[----:B------:R-:W-:-:S03]  /*54610*/  IMAD.X R3, R3, 0x1, R0, P2 ;  /* 0x0000000103037824 */ /* 0x000fc600010e0600 */
[----:B------:R0:W-:Y:S04]  /*54620*/  STL [R1+0xed8], R29 ;  /* 0x000ed81d01007387 */ /* 0x0001e80000100800 */
[----:B0-----:R-:W4:Y:S04]  /*54630*/  LDL.LU R29, [R1+0xe68] ;  /* 0x000e6800011d7983 */ /* 0x001f280000300800 */
[----:B------:R0:W-:Y:S04]  /*54640*/  STL [R1+0xeac], R28 ;  /* 0x000eac1c01007387 */ /* 0x0001e80000100800 */
[----:B0-----:R-:W4:Y:S04]  /*54650*/  LDL.LU R28, [R1+0xe3c] ;  /* 0x000e3c00011c7983 */ /* 0x001f280000300800 */
[----:B------:R0:W-:Y:S04]  /*54660*/  STL [R1+0xed0], R3 ;  /* 0x000ed00301007387 */ /* 0x0001e80000100800 */
[----:B0-----:R-:W4:Y:S01]  /*54670*/  LDL.LU R3, [R1+0xe60] ;  /* 0x000e600001037983 */ /* 0x001f220000300800 */
[----:B--2---:R-:W-:-:S05]  /*54680*/  IADD3 R11, P2, R11, R22, RZ ;  /* 0x000000160b0b7210 */ /* 0x004fca0007f5e0ff */
[----:B------:R0:W-:Y:S04]  /*54690*/  STL [R1+0xea4], R11 ;  /* 0x000ea40b01007387 */ /* 0x0001e80000100800 */
[----:B0-----:R-:W2:Y:S01]  /*546a0*/  LDL.LU R11, [R1+0x2108] ;  /* 0x00210800010b7983 */ /* 0x001ea20000300800 */
[--C-:B---3--:R-:W-:Y:S01]  /*546b0*/  IMAD.X R25, R25, 0x1, R0.reuse, P4 ;  /* 0x0000000119197824 */ /* 0x108fe200020e0600 */
        /* <DEDUP_REMOVED lines=15> */
[----:B----4-:R-:W-:-:S02]  /*547b0*/  IMAD.X R2, R2, 0x1, R0, P2 ;  /* 0x0000000102027824 */ /* 0x010fc400010e0600 */
[--C-:B------:R-:W-:Y:S01]  /*547c0*/  IMAD.X R14, R14, 0x1, R0.reuse, P1 ;  /* 0x000000010e0e7824 */ /* 0x100fe200008e0600 */
[-C--:B------:R-:W-:Y:S02]  /*547d0*/  IADD3 R12, P1, R12, R22.reuse, RZ ;  /* 0x000000160c0c7210 */ /* 0x080fe40007f3e0ff */
[-C--:B------:R-:W-:Y:S01]  /*547e0*/  IADD3 R13, P2, R13, R22.reuse, RZ ;  /* 0x000000160d0d7210 */ /* 0x080fe20007f5e0ff */
[----:B--2---:R-:W-:Y:S01]  /*547f0*/  IMAD.X R11, R11, 0x1, R0, P3 ;  /* 0x000000010b0b7824 */ /* 0x004fe200018e0600 */
[----:B------:R-:W-:-:S04]  /*54800*/  IADD3 R5, P3, R5, R22, RZ ;  /* 0x0000001605057210 */ /* 0x000fc80007f7e0ff */
[----:B------:R0:W-:Y:S01]  /*54810*/  STL [R1+0xec8], R11 ;  /* 0x000ec80b01007387 */ /* 0x0001e20000100800 */
[----:B------:R-:W-:-:S03]  /*54820*/  IMAD.X R20, R20, 0x1, R0, P3 ;  /* 0x0000000114147824 */ /* 0x000fc600018e0600 */
[----:B0-----:R-:W2:Y:S04]  /*54830*/  LDL.LU R11, [R1+0x2104] ;  /* 0x00210400010b7983 */ /* 0x001ea80000300800 */
[----:B------:R0:W-:Y:S01]  /*54840*/  STL [R1+0xe9c], R5 ;  /* 0x000e9c0501007387 */ /* 0x0001e20000100800 */
[----:B------:R-:W-:-:S03]  /*54850*/  IADD3 R21, P3, R21, R22, RZ ;  /* 0x0000001615157210 */ /* 0x000fc60007f7e0ff */
[----:B0-----:R-:W3:Y:S04]  /*54860*/  LDL.LU R5, [R1+0x2100] ;  /* 0x0021000001057983 */ /* 0x001ee80000300800 */
        /* <DEDUP_REMOVED lines=19> */
[----:B------:R-:W-:Y:S01]  /*549a0*/  STL [R1+0xe78], R14 ;  /* 0x000e780e01007387 */ /* 0x000fe20000100800 */
[----:B------:R-:W-:-:S03]  /*549b0*/  IMAD.X R29, R29, 0x1, R0, P3 ;  /* 0x000000011d1d7824 */ /* 0x000fc600018e0600 */
[----:B0-----:R-:W4:Y:S04]  /*549c0*/  LDL.LU R2, [R1+0xe34] ;  /* 0x000e340001027983 */ /* 0x001f280000300800 */
[----:B------:R-:W-:Y:S04]  /*549d0*/  STL [R1+0xe4c], R12 ;  /* 0x000e4c0c01007387 */ /* 0x000fe80000100800 */
[----:B------:R-:W2:Y:S04]  /*549e0*/  LDL.LU R6, [R1+0xe58] ;  /* 0x000e580001067983 */ /* 0x000ea80000300800 */
[----:B------:R-:W3:Y:S04]  /*549f0*/  LDL.LU R4, [R1+0xe2c] ;  /* 0x000e2c0001047983 */ /* 0x000ee80000300800 */
[----:B------:R-:W-:Y:S04]  /*54a00*/  STL [R1+0xe44], R13 ;  /* 0x000e440d01007387 */ /* 0x000fe80000100800 */
[----:B------:R-:W-:Y:S04]  /*54a10*/  STL [R1+0xe68], R29 ;  /* 0x000e681d01007387 */ /* 0x000fe80000100800 */
[----:B------:R-:W4:Y:S04]  /*54a20*/  LDL.LU R25, [R1+0xe1c] ;  /* 0x000e1c0001197983 */ /* 0x000f280000300800 */
[----:B------:R-:W4:Y:S01]  /*54a30*/  LDL.LU R24, [R1+0xe40] ;  /* 0x000e400001187983 */ /* 0x000f220000300800 */
[----:B------:R-:W-:Y:S01]  /*54a40*/  IADD3 R28, P3, R28, R22, RZ ;  /* 0x000000161c1c7210 */ /* 0x000fe20007f7e0ff */
[----:B------:R-:W-:-:S04]  /*54a50*/  IMAD.X R3, R3, 0x1, R0, P4 ;  /* 0x0000000103037824 */ /* 0x000fc800020e0600 */
[----:B------:R-:W-:Y:S04]  /*54a60*/  STL [R1+0xe3c], R28 ;  /* 0x000e3c1c01007387 */ /* 0x000fe80000100800 */
[----:B----4-:R0:W-:Y:S04]  /*54a70*/  STL.64 [R1+0x20f0], R24 ;  /* 0x0020f01801007387 */ /* 0x0101e80000100a00 */
[----:B------:R1:W-:Y:S04]  /*54a80*/  STL [R1+0xe60], R3 ;  /* 0x000e600301007387 */ /* 0x0003e80000100800 */
[----:B0-----:R-:W4:Y:S04]  /*54a90*/  LDL.LU R24, [R1+0xe50] ;  /* 0x000e500001187983 */ /* 0x001f280000300800 */
        /* <DEDUP_REMOVED lines=17> */
[----:B------:R-:W-:-:S03]  /*54bb0*/  IADD3 R2, P4, R2, R22, RZ ;  /* 0x0000001602027210 */ /* 0x000fc60007f9e0ff */
[----:B------:R-:W4:Y:S04]  /*54bc0*/  LDL.LU R13, [R1+0xdd4] ;  /* 0x000dd400010d7983 */ /* 0x000f280000300800 */
[----:B------:R-:W4:Y:S01]  /*54bd0*/  LDL.LU R29, [R1+0xdf8] ;  /* 0x000df800011d7983 */ /* 0x000f220000300800 */
[----:B--2---:R-:W-:-:S03]  /*54be0*/  IMAD.X R6, R6, 0x1, R0, P5 ;  /* 0x0000000106067824 */ /* 0x004fc600028e0600 */
[----:B------:R-:W2:Y:S04]  /*54bf0*/  LDL.LU R28, [R1+0xdcc] ;  /* 0x000dcc00011c7983 */ /* 0x000ea80000300800 */
[----:B-1----:R-:W2:Y:S01]  /*54c00*/  LDL.LU R3, [R1+0xdf0] ;  /* 0x000df00001037983 */ /* 0x002ea20000300800 */
[----:B---3--:R-:W-:-:S03]  /*54c10*/  IADD3 R4, P5, R4, R22, RZ ;  /* 0x0000001604047210 */ /* 0x008fc60007fbe0ff */
[----:B------:R0:W-:Y:S04]  /*54c20*/  STL [R1+0xe34], R2 ;  /* 0x000e340201007387 */ /* 0x0001e80000100800 */
[----:B0-----:R-:W3:Y:S04]  /*54c30*/  LDL.LU R2, [R1+0xdc4] ;  /* 0x000dc40001027983 */ /* 0x001ee80000300800 */
[----:B------:R0:W-:Y:S04]  /*54c40*/  STL [R1+0xe58], R6 ;  /* 0x000e580601007387 */ /* 0x0001e80000100800 */
[----:B0-----:R-:W2:Y:S04]  /*54c50*/  LDL.LU R6, [R1+0x20fc] ;  /* 0x0020fc0001067983 */ /* 0x001ea80000300800 */
[----:B------:R0:W-:Y:S04]  /*54c60*/  STL [R1+0xe2c], R4 ;  /* 0x000e2c0401007387 */ /* 0x0001e80000100800 */
[----:B0-----:R-:W3:Y:S01]  /*54c70*/  LDL.LU R4, [R1+0x20f8] ;  /* 0x0020f80001047983 */ /* 0x001ee20000300800 */
[----:B----4-:R-:W-:Y:S01]  /*54c80*/  IMAD.X R24, R24, 0x1, R0, P6 ;  /* 0x0000000118187824 */ /* 0x010fe200030e0600 */
[----:B------:R-:W-:-:S05]  /*54c90*/  IADD3 R25, P6, R25, R22, RZ ;  /* 0x0000001619197210 */ /* 0x000fca0007fde0ff */
[----:B------:R2:W-:Y:S04]  /*54ca0*/  STL [R1+0xe24], R25 ;  /* 0x000e241901007387 */ /* 0x0005e80000100800 */
[----:B------:R3:W-:Y:S01]  /*54cb0*/  STL [R1+0xe50], R24 ;  /* 0x000e501801007387 */ /* 0x0007e20000100800 */
[----:B--2---:R-:W-:Y:S02]  /*54cc0*/  IMAD.MOV.U32 R25, RZ, RZ, R6 ;  /* 0x000000ffff197224 */ /* 0x004fe400078e0006 */
[----:B---3--:R-:W-:-:S05]  /*54cd0*/  IMAD.MOV.U32 R24, RZ, RZ, R4 ;  /* 0x000000ffff187224 */ /* 0x008fca00078e0004 */
[----:B------:R0:W-:Y:S04]  /*54ce0*/  STL.64 [R1+0x668], R24 ;  /* 0x0006681801007387 */ /* 0x0001e80000100a00 */
[----:B0-----:R-:W2:Y:S04]  /*54cf0*/  LDL.LU.64 R24, [R1+0x20f0] ;  /* 0x0020f00001187983 */ /* 0x001ea80000300a00 */
[----:B------:R-:W3:Y:S01]  /*54d00*/  LDL.LU R6, [R1+0xe48] ;  /* 0x000e480001067983 */ /* 0x000ee20000300800 */
[----:B------:R-:W-:Y:S02]  /*54d10*/  IMAD.MOV.U32 R4, RZ, RZ, R5 ;  /* 0x000000ffff047224 */ /* 0x000fe400078e0005 */
[----:B------:R-:W-:-:S02]  /*54d20*/  IMAD.MOV.U32 R5, RZ, RZ, R11 ;  /* 0x000000ffff057224 */ /* 0x000fc400078e000b */
[--C-:B------:R-:W-:Y:S01]  /*54d30*/  IMAD.X R27, R27, 0x1, R0.reuse, P3 ;  /* 0x000000011b1b7824 */ /* 0x100fe200018e0600 */
[-C--:B------:R-:W-:Y:S01]  /*54d40*/  IADD3 R10, P3, R10, R22.reuse, RZ ;  /* 0x000000160a0a7210 */ /* 0x080fe20007f7e0ff */
[--C-:B------:R-:W-:Y:S01]  /*54d50*/  IMAD.X R9, R9, 0x1, R0.reuse, P4 ;  /* 0x0000000109097824 */ /* 0x100fe200020e0600 */
[----:B------:R-:W-:Y:S01]  /*54d60*/  STL.64 [R1+0x670], R4 ;  /* 0x0006700401007387 */ /* 0x000fe20000100a00 */
        /* <DEDUP_REMOVED lines=8> */
[--C-:B------:R-:W-:Y:S01]  /*54df0*/  IMAD.X R29, R29, 0x1, R0.reuse, P5 ;  /* 0x000000011d1d7824 */ /* 0x100fe200028e0600 */
[-C--:B------:R-:W-:Y:S02]  /*54e00*/  IADD3 R28, P5, R28, R22.reuse, RZ ;  /* 0x000000161c1c7210 */ /* 0x080fe40007fbe0ff */
[-C--:B------:R-:W-:Y:S01]  /*54e10*/  IADD3 R13, P4, R13, R22.reuse, RZ ;  /* 0x000000160d0d7210 */ /* 0x080fe20007f9e0ff */
[--C-:B------:R-:W-:Y:S02]  /*54e20*/  IMAD.X R3, R3, 0x1, R0.reuse, P6 ;  /* 0x0000000103037824 */ /* 0x100fe400030e0600 */
[--C-:B---3--:R-:W-:Y:S01]  /*54e30*/  IMAD.X R6, R6, 0x1, R0.reuse, P1 ;  /* 0x0000000106067824 */ /* 0x108fe200008e0600 */
[-C--:B--2---:R-:W-:Y:S01]  /*54e40*/  IADD3 R25, P1, R25, R22.reuse, RZ ;  /* 0x0000001619197210 */ /* 0x084fe20007f3e0ff */
[--C-:B------:R-:W-:Y:S01]  /*54e50*/  IMAD.X R24, R24, 0x1, R0.reuse, P2 ;  /* 0x0000000118187824 */ /* 0x100fe200010e0600 */
[----:B------:R-:W-:Y:S02]  /*54e60*/  IADD3 R26, P2, R26, R22, RZ ;  /* 0x000000161a1a7210 */ /* 0x000fe40007f5e0ff */
        /* <DEDUP_REMOVED lines=29> */
[----:B------:R-:W4:Y:S01]  /*55040*/  LDL.LU R5, [R1+0xdd8] ;  /* 0x000dd80001057983 */ /* 0x000f220000300800 */
[----:B------:R-:W-:-:S03]  /*55050*/  IADD3 R2, P6, R2, R22, RZ ;  /* 0x0000001602027210 */ /* 0x000fc60007fde0ff */
[----:B----4-:R0:W-:Y:S04]  /*55060*/  STL [R1+0x20e8], R5 ;  /* 0x0020e80501007387 */ /* 0x0101e80000100800 */
[----:B------:R-:W-:Y:S04]  /*55070*/  STL [R1+0xdc4], R2 ;  /* 0x000dc40201007387 */ /* 0x000fe80000100800 */
[----:B0-----:R-:W4:Y:S01]  /*55080*/  LDL.LU R5, [R1+0xdb4] ;  /* 0x000db40001057983 */ /* 0x001f220000300800 */
[----:B--2---:R-:W-:-:S03]  /*55090*/  IMAD.X R28, R28, 0x1, R0, P1 ;  /* 0x000000011c1c7824 */ /* 0x004fc600008e0600 */
        /* <DEDUP_REMOVED lines=24> */
[----:B---3--:R-:W-:-:S03]  /*55220*/  IADD3 R3, P1, R3, R22, RZ ;  /* 0x0000001603037210 */ /* 0x008fc60007f3e0ff */
[----:B------:R-:W3:Y:S04]  /*55230*/  LDL.LU R13, [R1+0xd54] ;  /* 0x000d5400010d7983 */ /* 0x000ee80000300800 */
[----:B------:R-:W3:Y:S04]  /*55240*/  LDL.LU R29, [R1+0xd78] ;  /* 0x000d7800011d7983 */ /* 0x000ee80000300800 */
[----:B------:R0:W-:Y:S04]  /*55250*/  STL [R1+0xde8], R28 ;  /* 0x000de81c01007387 */ /* 0x0001e80000100800 */
[----:B0-----:R-:W3:Y:S04]  /*55260*/  LDL.LU R28, [R1+0xd4c] ;  /* 0x000d4c00011c7983 */ /* 0x001ee80000300800 */
[----:B------:R0:W-:Y:S04]  /*55270*/  STL [R1+0xdbc], R3 ;  /* 0x000dbc0301007387 */ /* 0x0001e80000100800 */
[----:B0-----:R-:W3:Y:S01]  /*55280*/  LDL.LU R3, [R1+0xd70] ;  /* 0x000d700001037983 */ /* 0x001ee20000300800 */
[----:B--2---:R-:W-:-:S05]  /*55290*/  IMAD.X R5, R5, 0x1, R0, P2 ;  /* 0x0000000105057824 */ /* 0x004fca00010e0600 */
[----:B------:R0:W-:Y:S04]  /*552a0*/  STL [R1+0xde0], R5 ;  /* 0x000de00501007387 */ /* 0x0001e80000100800 */
[----:B0-----:R-:W2:Y:S02]  /*552b0*/  LDL.LU R5, [R1+0x20ec] ;  /* 0x0020ec0001057983 */ /* 0x001ea40000300800 */
[----:B--2---:R-:W-:-:S05]  /*552c0*/  IADD3 R5, P2, R5, R22, RZ ;  /* 0x0000001605057210 */ /* 0x004fca0007f5e0ff */
[----:B------:R0:W-:Y:S04]  /*552d0*/  STL [R1+0xdb4], R5 ;  /* 0x000db40501007387 */ /* 0x0001e80000100800 */
[----:B0-----:R-:W2:Y:S01]  /*552e0*/  LDL.LU R5, [R1+0x20e8] ;  /* 0x0020e80001057983 */ /* 0x001ea20000300800 */
[--C-:B----4-:R-:W-:Y:S01]  /*552f0*/  IMAD.X R4, R4, 0x1, R0.reuse, P4 ;  /* 0x0000000104047824 */ /* 0x110fe200020e0600 */
        /* <DEDUP_REMOVED lines=18> */
[-C--:B---3--:R-:W-:Y:S01]  /*55420*/  IADD3 R13, P2, R13, R22.reuse, RZ ;  /* 0x000000160d0d7210 */ /* 0x088fe20007f5e0ff */
        /* <DEDUP_REMOVED lines=26> */
[----:B------:R0:W-:Y:S04]  /*555d0*/  STL [R1+0xd80], R2 ;  /* 0x000d800201007387 */ /* 0x0001e80000100800 */
[----:B------:R-:W-:Y:S04]  /*555e0*/  STL [R1+0xd88], R14 ;  /* 0x000d880e01007387 */ /* 0x000fe80000100800 */
[----:B0-----:R-:W2:Y:S04]  /*555f0*/  LDL.LU R2, [R1+0xd44] ;  /* 0x000d440001027983 */ /* 0x001ea80000300800 */
[----:B------:R-:W-:Y:S04]  /*55600*/  STL [R1+0xd5c], R12 ;  /* 0x000d5c0c01007387 */ /* 0x000fe80000100800 */
[----:B------:R0:W-:Y:S04]  /*55610*/  STL [R1+0xd4c], R28 ;  /* 0x000d4c1c01007387 */ /* 0x0001e80000100800 */
[----:B------:R-:W-:Y:S04]  /*55620*/  STL [R1+0xd54], R13 ;  /* 0x000d540d01007387 */ /* 0x000fe80000100800 */
[----:B0-----:R-:W3:Y:S04]  /*55630*/  LDL.LU R28, [R1+0xd68] ;  /* 0x000d6800011c7983 */ /* 0x001ee80000300800 */
[----:B------:R-:W-:Y:S04]  /*55640*/  STL [R1+0xd78], R29 ;  /* 0x000d781d01007387 */ /* 0x000fe80000100800 */
[----:B------:R-:W4:Y:S01]  /*55650*/  LDL.LU R5, [R1+0xd34] ;  /* 0x000d340001057983 */ /* 0x000f220000300800 */
[----:B------:R-:W-:-:S03]  /*55660*/  IMAD.X R3, R3, 0x1, R0, P4 ;  /* 0x0000000103037824 */ /* 0x000fc600020e0600 */
[----:B----4-:R0:W-:Y:S04]  /*55670*/  STL [R1+0x20e0], R5 ;  /* 0x0020e00501007387 */ /* 0x0101e80000100800 */
[----:B0-----:R-:W4:Y:S04]  /*55680*/  LDL.LU R5, [R1+0xd60] ;  /* 0x000d600001057983 */ /* 0x001f280000300800 */
[----:B------:R-:W-:Y:S01]  /*55690*/  STL [R1+0xd70], R3 ;  /* 0x000d700301007387 */ /* 0x000fe20000100800 */
        /* <DEDUP_REMOVED lines=26> */
[----:B------:R0:W-:Y:S04]  /*55840*/  STL [R1+0xd44], R2 ;  /* 0x000d440201007387 */ /* 0x0001e80000100800 */
[----:B0-----:R-:W3:Y:S04]  /*55850*/  LDL.LU R2, [R1+0xd00] ;  /* 0x000d000001027983 */ /* 0x001ee80000300800 */
        /* <DEDUP_REMOVED lines=28> */
[----:B------:R-:W-:Y:S01]  /*55a20*/  IMAD.X R14, R14, 0x1, R0, P5 ;  /* 0x000000010e0e7824 */ /* 0x000fe200028e0600 */
[-C--:B------:R-:W-:Y:S02]  /*55a30*/  IADD3 R12, P5, R12, R22.reuse, RZ ;  /* 0x000000160c0c7210 */ /* 0x080fe40007fbe0ff */
        /* <DEDUP_REMOVED lines=21> */
[----:B---3--:R-:W-:-:S03]  /*55b90*/  IMAD.X R2, R2, 0x1, R0, P6 ;  /* 0x0000000102027824 */ /* 0x008fc600030e0600 */
        /* <DEDUP_REMOVED lines=9> */
[----:B------:R-:W-:Y:S01]  /*55c30*/  IADD3 R13, P6, R13, R22, RZ ;  /* 0x000000160d0d7210 */ /* 0x000fe20007fde0ff */
[----:B------:R-:W-:-:S04]  /*55c40*/  IMAD.X R29, R29, 0x1, R0, P1 ;  /* 0x000000011d1d7824 */ /* 0x000fc800008e0600 */
[----:B------:R-:W-:Y:S04]  /*55c50*/  STL [R1+0xcd4], R13 ;  /* 0x000cd40d01007387 */ /* 0x000fe80000100800 */
[----:B----4-:R0:W-:Y:S04]  /*55c60*/  STL [R1+0x20d8], R5 ;  /* 0x0020d80501007387 */ /* 0x0101e80000100800 */
[----:B------:R-:W-:Y:S04]  /*55c70*/  STL [R1+0xcf8], R29 ;  /* 0x000cf81d01007387 */ /* 0x000fe80000100800 */
[----:B0-----:R-:W4:Y:S01]  /*55c80*/  LDL.LU R5, [R1+0xcbc] ;  /* 0x000cbc0001057983 */ /* 0x001f220000300800 */
[----:B------:R-:W-:-:S05]  /*55c90*/  IADD3 R28, P1, R28, R22, RZ ;  /* 0x000000161c1c7210 */ /* 0x000fca0007f3e0ff */
[----:B------:R-:W-:Y:S01]  /*55ca0*/  STL [R1+0xccc], R28 ;  /* 0x000ccc1c01007387 */ /* 0x000fe20000100800 */
        /* <DEDUP_REMOVED lines=23> */
[----:B------:R0:W-:Y:S01]  /*55e20*/  STL [R1+0xcf0], R3 ;  /* 0x000cf00301007387 */ /* 0x0001e20000100800 */
[----:B---3--:R-:W-:-:S03]  /*55e30*/  IADD3 R2, P2, R2, R22, RZ ;  /* 0x0000001602027210 */ /* 0x008fc60007f5e0ff */
[----:B0-----:R-:W3:Y:S04]  /*55e40*/  LDL.LU R3, [R1+0xc60] ;  /* 0x000c600001037983 */ /* 0x001ee80000300800 */
[----:B------:R-:W3:Y:S04]  /*55e50*/  LDL.LU R14, [R1+0xc88] ;  /* 0x000c8800010e7983 */ /* 0x000ee80000300800 */
[----:B------:R-:W3:Y:S04]  /*55e60*/  LDL.LU R12, [R1+0xc58] ;  /* 0x000c5800010c7983 */ /* 0x000ee80000300800 */
[----:B------:R-:W3:Y:S04]  /*55e70*/  LDL.LU R13, [R1+0xc80] ;  /* 0x000c8000010d7983 */ /* 0x000ee80000300800 */
[----:B------:R0:W-:Y:S04]  /*55e80*/  STL [R1+0xcc4], R2 ;  /* 0x000cc40201007387 */ /* 0x0001e80000100800 */
[----:B------:R-:W3:Y:S04]  /*55e90*/  LDL.LU R29, [R1+0xc50] ;  /* 0x000c5000011d7983 */ /* 0x000ee80000300800 */
        /* <DEDUP_REMOVED lines=21> */
[-C--:B------:R-:W-:Y:S01]  /*55ff0*/  IADD3 R16, P6, R16, R22.reuse, RZ ;  /* 0x0000001610107210 */ /* 0x080fe20007fde0ff */
[--C-:B------:R-:W-:Y:S01]  /*56000*/  IMAD.X R15, R15, 0x1, R0.reuse, P2 ;  /* 0x000000010f0f7824 */ /* 0x100fe200010e0600 */
[-C--:B---3--:R-:W-:Y:S02]  /*56010*/  IADD3 R3, P2, R3, R22.reuse, RZ ;  /* 0x0000001603037210 */ /* 0x088fe40007f5e0ff */
[-C--:B------:R-:W-:Y:S01]  /*56020*/  IADD3 R17, P1, R17, R22.reuse, RZ ;  /* 0x0000001611117210 */ /* 0x080fe20007f3e0ff */
[--C-:B------:R-:W-:Y:S01]  /*56030*/  IMAD.X R14, R14, 0x1, R0.reuse, P3 ;  /* 0x000000010e0e7824 */ /* 0x100fe200018e0600 */
[-C--:B------:R-:W-:Y:S01]  /*56040*/  IADD3 R12, P3, R12, R22.reuse, RZ ;  /* 0x000000160c0c7210 */ /* 0x080fe20007f7e0ff */
        /* <DEDUP_REMOVED lines=28> */
[----:B------:R-:W-:Y:S04]  /*56210*/  STL [R1+0xc88], R14 ;  /* 0x000c880e01007387 */ /* 0x000fe80000100800 */
[----:B------:R-:W-:Y:S04]  /*56220*/  STL [R1+0xc58], R12 ;  /* 0x000c580c01007387 */ /* 0x000fe80000100800 */
[----:B------:R-:W4:Y:S01]  /*56230*/  LDL.LU R5, [R1+0xc38] ;  /* 0x000c380001057983 */ /* 0x000f220000300800 */
[----:B------:R-:W-:Y:S01]  /*56240*/  IMAD.X R13, R13, 0x1, R0, P4 ;  /* 0x000000010d0d7824 */ /* 0x000fe200020e0600 */
[----:B------:R-:W-:-:S04]  /*56250*/  IADD3 R29, P4, R29, R22, RZ ;  /* 0x000000161d1d7210 */ /* 0x000fc80007f9e0ff */
[----:B------:R-:W-:Y:S04]  /*56260*/  STL [R1+0xc80], R13 ;  /* 0x000c800d01007387 */ /* 0x000fe80000100800 */
[----:B----4-:R0:W-:Y:S04]  /*56270*/  STL [R1+0x20d0], R5 ;  /* 0x0020d00501007387 */ /* 0x0101e80000100800 */
[----:B------:R-:W-:Y:S04]  /*56280*/  STL [R1+0xc50], R29 ;  /* 0x000c501d01007387 */ /* 0x000fe80000100800 */
[----:B0-----:R-:W4:Y:S01]  /*56290*/  LDL.LU R5, [R1+0xc64] ;  /* 0x000c640001057983 */ /* 0x001f220000300800 */
[----:B------:R-:W-:-:S05]  /*562a0*/  IMAD.X R2, R2, 0x1, R0, P5 ;  /* 0x0000000102027824 */ /* 0x000fca00028e0600 */
        /* <DEDUP_REMOVED lines=23> */
[----:B---3--:R-:W-:-:S03]  /*56420*/  IMAD.X R3, R3, 0x1, R0, P6 ;  /* 0x0000000103037824 */ /* 0x008fc600030e0600 */
[----:B0-----:R-:W3:Y:S04]  /*56430*/  LDL.LU R28, [R1+0xc14] ;  /* 0x000c1400011c7983 */ /* 0x001ee80000300800 */
[----:B------:R-:W3:Y:S04]  /*56440*/  LDL.LU R17, [R1+0x1a70] ;  /* 0x001a700001117983 */ /* 0x000ee80000300800 */
[----:B------:R-:W3:Y:S04]  /*56450*/  LDL.LU R15, [R1+0xc0c] ;  /* 0x000c0c00010f7983 */ /* 0x000ee80000300800 */
[----:B------:R-:W3:Y:S04]  /*56460*/  LDL.LU R14, [R1+0x1a74] ;  /* 0x001a7400010e7983 */ /* 0x000ee80000300800 */
[----:B------:R0:W-:Y:S04]  /*56470*/  STL [R1+0xc6c], R3 ;  /* 0x000c6c0301007387 */ /* 0x0001e80000100800 */
[----:B------:R-:W3:Y:S04]  /*56480*/  LDL.LU R12, [R1+0xc04] ;  /* 0x000c0400010c7983 */ /* 0x000ee80000300800 */
[----:B------:R-:W3:Y:S04]  /*56490*/  LDL.LU R13, [R1+0x1a7c] ;  /* 0x001a7c00010d7983 */ /* 0x000ee80000300800 */
[----:B------:R-:W3:Y:S04]  /*564a0*/  LDL.LU R29, [R1+0xbfc] ;  /* 0x000bfc00011d7983 */ /* 0x000ee80000300800 */
        /* <DEDUP_REMOVED lines=21> */
[--C-:B---3--:R-:W-:Y:S02]  /*56600*/  IMAD.X R28, R28, 0x1, R0.reuse, P5 ;  /* 0x000000011c1c7824 */ /* 0x108fe400028e0600 */
[--C-:B------:R-:W-:Y:S01]  /*56610*/  IMAD.X R18, R18, 0x1, R0.reuse, P4 ;  /* 0x0000000112127824 */ /* 0x100fe200020e0600 */
[-C--:B------:R-:W-:Y:S02]  /*56620*/  IADD3 R16, P4, R16, R22.reuse, RZ ;  /* 0x0000001610107210 */ /* 0x080fe40007f9e0ff */
        /* <DEDUP_REMOVED lines=31> */
[----:B------:R-:W-:Y:S04]  /*56820*/  STL [R1+0x1a74], R14 ;  /* 0x001a740e01007387 */ /* 0x000fe80000100800 */
        /* <DEDUP_REMOVED lines=39> */
[----:B------:R-:W3:Y:S04]  /*56aa0*/  LDL.LU R13, [R1+0x1ac4] ;  /* 0x001ac400010d7983 */ /* 0x000ee80000300800 */
        /* <DEDUP_REMOVED lines=20> */
[-C--:B---3--:R-:W-:Y:S02]  /*56bf0*/  IADD3 R2, P1, R2, R22.reuse, RZ ;  /* 0x0000001602027210 */ /* 0x088fe40007f3e0ff */
[-C--:B------:R-:W-:Y:S01]  /*56c00*/  IADD3 R23, P6, R23, R22.reuse, RZ ;  /* 0x0000001617177210 */ /* 0x080fe20007fde0ff */
[--C-:B------:R-:W-:Y:S01]  /*56c10*/  IMAD.X R18, R18, 0x1, R0.reuse, P2 ;  /* 0x0000000112127824 */ /* 0x100fe200010e0600 */
[-C--:B------:R-:W-:Y:S01]  /*56c20*/  IADD3 R16, P2, R16, R22.reuse, RZ ;  /* 0x0000001610107210 */ /* 0x080fe20007f5e0ff */
[--C-:B------:R-:W-:Y:S01]  /*56c30*/  IMAD.X R17, R17, 0x1, R0.reuse, P3 ;  /* 0x0000000111117824 */ /* 0x100fe200018e0600 */
        /* <DEDUP_REMOVED lines=42> */
[-C--:B--2---:R-:W-:Y:S01]  /*56ee0*/  IADD3 R3, P6, R3, R22.reuse, RZ ;  /* 0x0000001603037210 */ /* 0x084fe20007fde0ff */
[----:B---3--:R-:W-:Y:S02]  /*56ef0*/  IMAD.X R2, R2, 0x1, R0, P1 ;  /* 0x0000000102027824 */ /* 0x008fe400008e0600 */
[----:B----4-:R0:W-:Y:S04]  /*56f00*/  STL [R1+0x20c4], R5 ;  /* 0x0020c40501007387 */ /* 0x0101e80000100800 */
        /* <DEDUP_REMOVED lines=16> */
[----:B0-----:R-:W4:Y:S04]  /*57010*/  LDL.LU R3, [R1+0x1b18] ;  /* 0x001b180001037983 */ /* 0x001f280000300800 */
[----:B------:R-:W4:Y:S04]  /*57020*/  LDL.LU R23, [R1+0x1b54] ;  /* 0x001b540001177983 */ /* 0x000f280000300800 */
[----:B------:R-:W4:Y:S04]  /*57030*/  LDL.LU R19, [R1+0x1b24] ;  /* 0x001b240001137983 */ /* 0x000f280000300800 */
[----:B------:R-:W4:Y:S04]  /*57040*/  LDL.LU R18, [R1+0x1b5c] ;  /* 0x001b5c0001127983 */ /* 0x000f280000300800 */
[----:B------:R0:W-:Y:S04]  /*57050*/  STL [R1+0x1ac0], R2 ;  /* 0x001ac00201007387 */ /* 0x0001e80000100800 */
[----:B------:R-:W4:Y:S04]  /*57060*/  LDL.LU R16, [R1+0x1b2c] ;  /* 0x001b2c0001107983 */ /* 0x000f280000300800 */
[----:B------:R-:W4:Y:S04]  /*57070*/  LDL.LU R17, [R1+0x1b68] ;  /* 0x001b680001117983 */ /* 0x000f280000300800 */
[----:B------:R-:W4:Y:S04]  /*57080*/  LDL.LU R15, [R1+0x1b20] ;  /* 0x001b2000010f7983 */ /* 0x000f280000300800 */
[----:B------:R-:W4:Y:S04]  /*57090*/  LDL.LU R14, [R1+0x1b70] ;  /* 0x001b7000010e7983 */ /* 0x000f280000300800 */
[----:B------:R-:W4:Y:S04]  /*570a0*/  LDL.LU R12, [R1+0x1b38] ;  /* 0x001b3800010c7983 */ /* 0x000f280000300800 */
[----:B------:R-:W4:Y:S04]  /*570b0*/  LDL.LU R13, [R1+0x1b74] ;  /* 0x001b7400010d7983 */ /* 0x000f280000300800 */
[----:B------:R-:W4:Y:S04]  /*570c0*/  LDL.LU R29, [R1+0x1b44] ;  /* 0x001b4400011d7983 */ /* 0x000f280000300800 */
[----:B0-----:R-:W4:Y:S01]  /*570d0*/  LDL.LU R2, [R1+0x1b7c] ;  /* 0x001b7c0001027983 */ /* 0x001f220000300800 */
        /* <DEDUP_REMOVED lines=47> */
[----:B------:R-:W-:Y:S01]  /*573d0*/  STL [R1+0x1b00], R20 ;  /* 0x001b001401007387 */ /* 0x000fe20000100800 */
        /* <DEDUP_REMOVED lines=13> */
[----:B0-----:R-:W4:Y:S04]  /*574b0*/  LDL.LU R2, [R1+0x1b58] ;  /* 0x001b580001027983 */ /* 0x001f280000300800 */
[----:B------:R-:W-:Y:S04]  /*574c0*/  STL [R1+0x1b44], R29 ;  /* 0x001b441d01007387 */ /* 0x000fe80000100800 */
[----:B----4-:R0:W-:Y:S04]  /*574d0*/  STL [R1+0x20b8], R2 ;  /* 0x0020b80201007387 */ /* 0x0101e80000100800 */
[----:B0-----:R-:W4:Y:S01]  /*574e0*/  LDL.LU R2, [R1+0x1b90] ;  /* 0x001b900001027983 */ /* 0x001f220000300800 */
[----:B--2---:R-:W-:Y:S01]  /*574f0*/  IMAD.X R28, R28, 0x1, R0, P4 ;  /* 0x000000011c1c7824 */ /* 0x004fe200020e0600 */
[----:B---3--:R-:W-:-:S02]  /*57500*/  IADD3 R3, P4, R3, R22, RZ ;  /* 0x0000001603037210 */ /* 0x008fc40007f9e0ff */
[----:B----4-:R0:W-:Y:S04]  /*57510*/  STL [R1+0x20bc], R2 ;  /* 0x0020bc0201007387 */ /* 0x0101e80000100800 */
        /* <DEDUP_REMOVED lines=27> */
[----:B0-----:R-:W3:Y:S04]  /*576d0*/  LDL.LU R28, [R1+0x1d18] ;  /* 0x001d1800011c7983 */ /* 0x001ee80000300800 */
[----:B-1----:R-:W3:Y:S01]  /*576e0*/  LDL.LU R3, [R1+0x1bc8] ;  /* 0x001bc80001037983 */ /* 0x002ee20000300800 */
        /* <DEDUP_REMOVED lines=17> */
[----:B------:R-:W-:Y:S01]  /*57800*/  IADD3 R23, P1, R23, R22, RZ ;  /* 0x0000001617177210 */ /* 0x000fe20007f3e0ff */
[--C-:B------:R-:W-:Y:S02]  /*57810*/  IMAD.X R19, R19, 0x1, R0.reuse, P2 ;  /* 0x0000000113137824 */ /* 0x100fe400010e0600 */
[--C-:B------:R-:W-:Y:S02]  /*57820*/  IMAD.X R16, R16, 0x1, R0.reuse, P3 ;  /* 0x0000000110107824 */ /* 0x100fe400018e0600 */
[----:B------:R-:W-:-:S02]  /*57830*/  IMAD.X R15, R15, 0x1, R0, P4 ;  /* 0x000000010f0f7824 */ /* 0x000fc400020e0600 */
[--C-:B------:R-:W-:Y:S02]  /*57840*/  IMAD.X R12, R12, 0x1, R0.reuse, P5 ;  /* 0x000000010c0c7824 */ /* 0x100fe400028e0600 */
[----:B--2---:R-:W-:Y:S01]  /*57850*/  IMAD.X R2, R2, 0x1, R0, P6 ;  /* 0x0000000102027824 */ /* 0x004fe200030e0600 */
[----:B------:R-:W-:-:S04]  /*57860*/  IADD3 R5, P6, R5, R22, RZ ;  /* 0x0000001605057210 */ /* 0x000fc80007fde0ff */
[----:B------:R0:W-:Y:S04]  /*57870*/  STL [R1+0x1b58], R2 ;  /* 0x001b580201007387 */ /* 0x0001e80000100800 */
[----:B0-----:R-:W2:Y:S04]  /*57880*/  LDL.LU R2, [R1+0x20b4] ;  /* 0x0020b40001027983 */ /* 0x001ea80000300800 */
[----:B------:R-:W-:Y:S04]  /*57890*/  STL [R1+0x1b94], R5 ;  /* 0x001b940501007387 */ /* 0x000fe80000100800 */
[----:B------:R-:W-:Y:S04]  /*578a0*/  STL [R1+0x1b64], R11 ;  /* 0x001b640b01007387 */ /* 0x000fe80000100800 */
[----:B------:R-:W-:Y:S04]  /*578b0*/  STL [R1+0x1b9c], R4 ;  /* 0x001b9c0401007387 */ /* 0x000fe80000100800 */
[----:B------:R-:W-:Y:S04]  /*578c0*/  STL [R1+0x1b6c], R6 ;  /* 0x001b6c0601007387 */ /* 0x000fe80000100800 */
[----:B------:R-:W-:Y:S04]  /*578d0*/  STL [R1+0x1ba8], R25 ;  /* 0x001ba81901007387 */ /* 0x000fe80000100800 */
[----:B------:R-:W-:Y:S04]  /*578e0*/  STL [R1+0x1b60], R24 ;  /* 0x001b601801007387 */ /* 0x000fe80000100800 */
[----:B------:R-:W-:Y:S04]  /*578f0*/  STL [R1+0x1bb0], R26 ;  /* 0x001bb01a01007387 */ /* 0x000fe80000100800 */
[----:B------:R0:W-:Y:S02]  /*57900*/  STL [R1+0x1b84], R20 ;  /* 0x001b841401007387 */ /* 0x0001e40000100800 */
[----:B0-----:R-:W0:Y:S01]  /*57910*/  LDC R20, c[0x0][0x23c] ;  /* 0x00008f00ff147b82 */ /* 0x001e220000000800 */
[----:B------:R-:W-:Y:S01]  /*57920*/  IMAD.X R7, R7, 0x1, R0, P6 ;  /* 0x0000000107077824 */ /* 0x000fe200030e0600 */
[----:B------:R-:W-:Y:S01]  /*57930*/  IADD3 R8, P6, R8, R22, RZ ;  /* 0x0000001608087210 */ /* 0x000fe20007fde0ff */
        /* <DEDUP_REMOVED lines=8> */
[----:B0-----:R-:W-:-:S04]  /*579c0*/  IMAD.SHL.U32 R4, R20, 0x80, RZ ;  /* 0x0000008014047824 */ /* 0x001fc800078e00ff */
[----:B------:R-:W-:-:S05]  /*579d0*/  IMAD.SHL.U32 R4, R4, 0x2, RZ ;  /* 0x0000000204047824 */ /* 0x000fca00078e00ff */
[-C--:B------:R-:W-:Y:S02]  /*579e0*/  IADD3 R18, P2, R18, R4.reuse, RZ ;  /* 0x0000000412127210 */ /* 0x080fe40007f5e0ff */
[-C--:B------:R-:W-:Y:S02]  /*579f0*/  IADD3 R17, P3, R17, R4.reuse, RZ ;  /* 0x0000000411117210 */ /* 0x080fe40007f7e0ff */
[-C--:B------:R-:W-:Y:S02]  /*57a00*/  IADD3 R14, P4, R14, R4.reuse, RZ ;  /* 0x000000040e0e7210 */ /* 0x080fe40007f9e0ff */
[-C--:B------:R-:W-:Y:S01]  /*57a10*/  IADD3 R13, P5, R13, R4.reuse, RZ ;  /* 0x000000040d0d7210 */ /* 0x080fe20007fbe0ff */
[----:B------:R-:W-:Y:S04]  /*57a20*/  STL [R1+0x1d38], R18 ;  /* 0x001d381201007387 */ /* 0x000fe80000100800 */
[----:B------:R-:W-:Y:S04]  /*57a30*/  STL [R1+0x1ba4], R16 ;  /* 0x001ba41001007387 */ /* 0x000fe80000100800 */
[----:B------:R-:W-:Y:S04]  /*57a40*/  STL [R1+0x1d30], R17 ;  /* 0x001d301101007387 */ /* 0x000fe80000100800 */
[----:B------:R-:W-:Y:S04]  /*57a50*/  STL [R1+0x1bac], R15 ;  /* 0x001bac0f01007387 */ /* 0x000fe80000100800 */
[----:B------:R-:W-:Y:S04]  /*57a60*/  STL [R1+0x1d28], R14 ;  /* 0x001d280e01007387 */ /* 0x000fe80000100800 */
[----:B------:R-:W-:Y:S04]  /*57a70*/  STL [R1+0x1ba0], R12 ;  /* 0x001ba00c01007387 */ /* 0x000fe80000100800 */
[----:B------:R-:W-:Y:S04]  /*57a80*/  STL [R1+0x1d20], R13 ;  /* 0x001d200d01007387 */ /* 0x000fe80000100800 */
[----:B------:R-:W3:Y:S01]  /*57a90*/  LDL.LU R5, [R1+0x1d24] ;  /* 0x001d240001057983 */ /* 0x000ee20000300800 */
[----:B------:R-:W-:Y:S01]  /*57aa0*/  IMAD.X R29, R29, 0x1, R0, P6 ;  /* 0x000000011d1d7824 */ /* 0x000fe200030e0600 */
[----:B------:R-:W-:-:S04]  /*57ab0*/  IADD3 R28, P6, R28, R4, RZ ;  /* 0x000000041c1c7210 */ /* 0x000fc80007fde0ff */
[----:B------:R-:W-:Y:S04]  /*57ac0*/  STL [R1+0x1bb8], R29 ;  /* 0x001bb81d01007387 */ /* 0x000fe80000100800 */
[----:B---3--:R0:W-:Y:S04]  /*57ad0*/  STL [R1+0x20a4], R5 ;  /* 0x0020a40501007387 */ /* 0x0081e80000100800 */
[----:B------:R-:W-:Y:S04]  /*57ae0*/  STL [R1+0x1d18], R28 ;  /* 0x001d181c01007387 */ /* 0x000fe80000100800 */
[----:B0-----:R-:W3:Y:S01]  /*57af0*/  LDL.LU R5, [R1+0x1d2c] ;  /* 0x001d2c0001057983 */ /* 0x001ee20000300800 */
[----:B------:R-:W-:-:S05]  /*57b00*/  IMAD.X R3, R3, 0x1, R0, P1 ;  /* 0x0000000103037824 */ /* 0x000fca00008e0600 */
[----:B------:R-:W-:Y:S04]  /*57b10*/  STL [R1+0x1bc8], R3 ;  /* 0x001bc80301007387 */ /* 0x000fe80000100800 */
[----:B---3--:R0:W-:Y:S04]  /*57b20*/  STL [R1+0x20a8], R5 ;  /* 0x0020a80501007387 */ /* 0x0081e80000100800 */
[----:B0-----:R-:W3:Y:S01]  /*57b30*/  LDL.LU R5, [R1+0x1d08] ;  /* 0x001d080001057983 */ /* 0x001ee20000300800 */
[----:B--2---:R-:W-:-:S03]  /*57b40*/  IADD3 R2, P1, R2, R4, RZ ;  /* 0x0000000402027210 */ /* 0x004fc60007f3e0ff */
        /* <DEDUP_REMOVED lines=28> */
[----:B0-----:R-:W4:Y:S04]  /*57d10*/  LDL.LU R0, [R1+0x1d00] ;  /* 0x001d000001007983 */ /* 0x001f280000300800 */
        /* <DEDUP_REMOVED lines=11> */
[-C--:B----4-:R-:W-:Y:S01]  /*57dd0*/  IADD3 R0, P3, R0, R4.reuse, RZ ;  /* 0x0000000400007210 */ /* 0x090fe20007f7e0ff */
[--C-:B------:R-:W-:Y:S01]  /*57de0*/  IMAD.X R6, R6, 0x1, R2.reuse, P5 ;  /* 0x0000000106067824 */ /* 0x100fe200028e0602 */
[-C--:B---3--:R-:W-:Y:S01]  /*57df0*/  IADD3 R25, P5, R25, R4.reuse, RZ ;  /* 0x0000000419197210 */ /* 0x088fe20007fbe0ff */
[--C-:B------:R-:W-:Y:S01]  /*57e00*/  IMAD.X R24, R24, 0x1, R2.reuse, P6 ;  /* 0x0000000118187824 */ /* 0x100fe200030e0602 */
[-C--:B------:R-:W-:Y:S01]  /*57e10*/  IADD3 R26, P6, R26, R4.reuse, RZ ;  /* 0x000000041a1a7210 */ /* 0x080fe20007fde0ff */
[----:B------:R-:W-:Y:S01]  /*57e20*/  STL [R1+0x1d00], R0 ;  /* 0x001d000001007387 */ /* 0x000fe20000100800 */
        /* <DEDUP_REMOVED lines=44> */
[----:B------:R0:W-:Y:S01]  /*580f0*/  STL [R1+0x20a0], R4 ;  /* 0x0020a00401007387 */ /* 0x0001e20000100800 */
[----:B------:R-:W-:-:S03]  /*58100*/  IADD3 R3, P4, R3, R4, RZ ;  /* 0x0000000403037210 */ /* 0x000fc60007f9e0ff */
        /* <DEDUP_REMOVED lines=669> */
[----:B------:R0:W-:Y:S04]  /*5aae0*/  STL [R1+0x1f38], R0 ;  /* 0x001f380001007387 */ /* 0x0001e80000100800 */
[----:B0-----:R0:W5:Y:S04]  /*5aaf0*/  LDL.LU R0, [R1+0x2030] ;  /* 0x0020300001007983 */ /* 0x0011680000300800 */
[----:B------:R1:W-:Y:S04]  /*5ab00*/  STL [R1+0x1f74], R24 ;  /* 0x001f741801007387 */ /* 0x0003e80000100800 */
[----:B-1----:R0:W5:Y:S04]  /*5ab10*/  LDL.LU R24, [R1+0x202c] ;  /* 0x00202c0001187983 */ /* 0x0021680000300800 */
[----:B------:R1:W-:Y:S04]  /*5ab20*/  STL [R1+0x1f40], R25 ;  /* 0x001f401901007387 */ /* 0x0003e80000100800 */
[----:B-1----:R0:W5:Y:S04]  /*5ab30*/  LDL.LU R25, [R1+0x2028] ;  /* 0x0020280001197983 */ /* 0x0021680000300800 */
[----:B------:R1:W-:Y:S04]  /*5ab40*/  STL [R1+0x1f7c], R10 ;  /* 0x001f7c0a01007387 */ /* 0x0003e80000100800 */
[----:B-1----:R-:W2:Y:S04]  /*5ab50*/  LDL.LU R10, [R1+0x2024] ;  /* 0x00202400010a7983 */ /* 0x002ea80000300800 */
[----:B------:R1:W-:Y:S04]  /*5ab60*/  STL [R1+0x1f48], R9 ;  /* 0x001f480901007387 */ /* 0x0003e80000100800 */
[----:B-1----:R-:W3:Y:S04]  /*5ab70*/  LDL.LU R9, [R1+0x2020] ;  /* 0x0020200001097983 */ /* 0x002ee80000300800 */
[----:B------:R1:W-:Y:S01]  /*5ab80*/  STL [R1+0x1f84], R7 ;  /* 0x001f840701007387 */ /* 0x0003e20000100800 */
[----:B------:R-:W-:-:S03]  /*5ab90*/  IMAD.X R15, R15, 0x1, R2, P4 ;  /* 0x000000010f0f7824 */ /* 0x000fc600020e0602 */
[----:B-1----:R-:W4:Y:S04]  /*5aba0*/  LDL.LU R7, [R1+0x201c] ;  /* 0x00201c0001077983 */ /* 0x002f280000300800 */
[----:B------:R1:W-:Y:S01]  /*5abb0*/  STL [R1+0x1f50], R8 ;  /* 0x001f500801007387 */ /* 0x0003e20000100800 */
[----:B------:R-:W-:-:S03]  /*5abc0*/  IADD3 R29, P4, R29, R4, RZ ;  /* 0x000000041d1d7210 */ /* 0x000fc60007f9e0ff */
[----:B-1----:R-:W3:Y:S04]  /*5abd0*/  LDL.LU R8, [R1+0x2018] ;  /* 0x0020180001087983 */ /* 0x002ee80000300800 */
[----:B------:R1:W-:Y:S04]  /*5abe0*/  STL [R1+0x1f8c], R20 ;  /* 0x001f8c1401007387 */ /* 0x0003e80000100800 */
[----:B-1----:R0:W5:Y:S04]  /*5abf0*/  LDL.LU R20, [R1+0x2014] ;  /* 0x0020140001147983 */ /* 0x0021680000300800 */
        /* <DEDUP_REMOVED lines=15> */
[----:B-1----:R-:W2:Y:S01]  /*5acf0*/  LDL.LU R3, [R1+0x1ff4] ;  /* 0x001ff40001037983 */ /* 0x002ea20000300800 */
[--C-:B------:R-:W-:Y:S01]  /*5ad00*/  IMAD.X R5, R5, 0x1, R2.reuse, P6 ;  /* 0x0000000105057824 */ /* 0x100fe200030e0602 */
        /* <DEDUP_REMOVED lines=12> */
[----:B------:R-:W-:Y:S04]  /*5add0*/  STL [R1+0x1f88], R27 ;  /* 0x001f881b01007387 */ /* 0x000fe80000100800 */
[----:B------:R-:W-:Y:S04]  /*5ade0*/  STL [R1+0x1fc4], R22 ;  /* 0x001fc41601007387 */ /* 0x000fe80000100800 */
[----:B------:R-:W-:Y:S04]  /*5adf0*/  STL [R1+0x1f90], R23 ;  /* 0x001f901701007387 */ /* 0x000fe80000100800 */
[----:B------:R-:W-:Y:S04]  /*5ae00*/  STL [R1+0x1fc8], R16 ;  /* 0x001fc81001007387 */ /* 0x000fe80000100800 */
[----:B------:R-:W-:Y:S01]  /*5ae10*/  STL [R1+0x1f98], R17 ;  /* 0x001f981101007387 */ /* 0x000fe20000100800 */
[----:B------:R-:W-:-:S02]  /*5ae20*/  IMAD.X R12, R12, 0x1, R2, P5 ;  /* 0x000000010c0c7824 */ /* 0x000fc400028e0602 */
[--C-:B------:R-:W-:Y:S02]  /*5ae30*/  IMAD.X R13, R13, 0x1, R2.reuse, P6 ;  /* 0x000000010d0d7824 */ /* 0x100fe400030e0602 */
[----:B--2---:R-:W-:-:S05]  /*5ae40*/  IMAD.X R3, R3, 0x1, R2, P1 ;  /* 0x0000000103037824 */ /* 0x004fca00008e0602 */
[----:B------:R1:W-:Y:S02]  /*5ae50*/  STL [R1+0x1fb0], R3 ;  /* 0x001fb00301007387 */ /* 0x0003e40000100800 */
[----:B-1----:R-:W1:Y:S02]  /*5ae60*/  S2R R3, SR_TID.X ;  /* 0x0000000000037919 */ /* 0x002e640000002100 */
[----:B------:R2:W-:Y:S04]  /*5ae70*/  STL [R1+0x1fa0], R12 ;  /* 0x001fa00c01007387 */ /* 0x0005e80000100800 */
[----:B------:R0:W-:Y:S01]  /*5ae80*/  STL [R1+0x1fa8], R13 ;  /* 0x001fa80d01007387 */ /* 0x0001e20000100800 */
[----:B-1----:R-:W-:-:S05]  /*5ae90*/  LOP3.LUT R3, R3, 0x3f, RZ, 0xc0, !PT ;  /* 0x0000003f03037812 */ /* 0x002fca00078ec0ff */
[----:B------:R-:W-:Y:S01]  /*5aea0*/  IMAD.SHL.U32 R3, R3, 0x2, RZ ;  /* 0x0000000203037824 */ /* 0x000fe200078e00ff */
[----:B--2---:R-:W2:Y:S04]  /*5aeb0*/  LDL.LU R12, [R1+0x1fb8] ;  /* 0x001fb800010c7983 */ /* 0x004ea80000300800 */
[----:B0-----:R-:W3:Y:S01]  /*5aec0*/  LDL.LU R13, [R1+0x1fc0] ;  /* 0x001fc000010d7983 */ /* 0x001ee20000300800 */
[----:B----4-:R-:W-:Y:S02]  /*5aed0*/  IMAD.MOV.U32 R4, RZ, RZ, R7 ;  /* 0x000000ffff047224 */ /* 0x010fe400078e0007 */
[----:B------:R-:W-:Y:S02]  /*5aee0*/  IMAD.MOV.U32 R5, RZ, RZ, R10 ;  /* 0x000000ffff057224 */ /* 0x000fe400078e000a */
[----:B--2---:R-:W-:-:S02]  /*5aef0*/  IMAD.X R12, R12, 0x1, R2, P2 ;  /* 0x000000010c0c7824 */ /* 0x004fc400010e0602 */
[----:B---3--:R-:W-:-:S03]  /*5af00*/  IMAD.X R13, R13, 0x1, R2, P3 ;  /* 0x000000010d0d7824 */ /* 0x008fc600018e0602 */
[----:B------:R0:W-:Y:S04]  /*5af10*/  STL [R1+0x1fb8], R12 ;  /* 0x001fb80c01007387 */ /* 0x0001e80000100800 */
[----:B------:R0:W-:Y:S04]  /*5af20*/  STL.64 [R1+0x658], R4 ;  /* 0x0006580401007387 */ /* 0x0001e80000100a00 */
[----:B------:R0:W-:Y:S04]  /*5af30*/  STL [R1+0x1fc0], R13 ;  /* 0x001fc00d01007387 */ /* 0x0001e80000100800 */
[----:B------:R0:W-:Y:S01]  /*5af40*/  STL.64 [R1+0x660], R8 ;  /* 0x0006600801007387 */ /* 0x0001e20000100a00 */
[----:B------:R-:W-:Y:S05]  /*5af50*/  @P0 BRA `(.L_x_1) ;  /* 0xfffffb6c00400947 */ /* 0x000fea000383ffff */
[----:B------:R-:W2:Y:S04]  /*5af60*/  LDL.LU R3, [R1+0x45c] ;  /* 0x00045c0001037983 */ /* 0x000ea80000300800 */
[----:B------:R-:W2:Y:S04]  /*5af70*/  LDL.LU R7, [R1+0x3dc] ;  /* 0x0003dc0001077983 */ /* 0x000ea80000300800 */
[----:B------:R-:W3:Y:S04]  /*5af80*/  LDL.LU R2, [R1+0x454] ;  /* 0x0004540001027983 */ /* 0x000ee80000300800 */
[----:B------:R-:W3:Y:S04]  /*5af90*/  LDL.LU R6, [R1+0x3d4] ;  /* 0x0003d40001067983 */ /* 0x000ee80000300800 */
[----:B-----5:R-:W4:Y:S04]  /*5afa0*/  LDL.LU R0, [R1+0x36c] ;  /* 0x00036c0001007983 */ /* 0x020f280000300800 */
        /* <DEDUP_REMOVED lines=14> */
[----:B------:R-:W-:Y:S04]  /*5b090*/  STL [R1+0x2108], R20 ;  /* 0x0021081401007387 */ /* 0x000fe80000100800 */
[----:B------:R-:W-:Y:S04]  /*5b0a0*/  STL [R1+0x20e8], R19 ;  /* 0x0020e81301007387 */ /* 0x000fe80000100800 */
[----:B------:R-:W-:Y:S04]  /*5b0b0*/  STL [R1+0x20e4], R18 ;  /* 0x0020e41201007387 */ /* 0x000fe80000100800 */
[----:B------:R-:W-:Y:S04]  /*5b0c0*/  STL [R1+0x1ff8], R28 ;  /* 0x001ff81c01007387 */ /* 0x000fe80000100800 */
[----:B------:R-:W-:Y:S01]  /*5b0d0*/  STL [R1+0x1ff4], R29 ;  /* 0x001ff41d01007387 */ /* 0x000fe20000100800 */
[----:B--2---:R-:W-:-:S05]  /*5b0e0*/  F2FP.F16.F32.PACK_AB R7, R3, R7 ;  /* 0x000000070307723e */ /* 0x004fca00000000ff */
[----:B------:R-:W-:Y:S01]  /*5b0f0*/  STL [R1+0x1ffc], R7 ;  /* 0x001ffc0701007387 */ /* 0x000fe20000100800 */
[----:B---3--:R-:W-:-:S05]  /*5b100*/  F2FP.F16.F32.PACK_AB R6, R2, R6 ;  /* 0x000000060206723e */ /* 0x008fca00000000ff */
[----:B------:R-:W-:Y:S01]  /*5b110*/  STL [R1+0x2000], R6 ;  /* 0x0020000601007387 */ /* 0x000fe20000100800 */
[----:B----4-:R-:W-:-:S05]  /*5b120*/  F2FP.F16.F32.PACK_AB R5, R0, R5 ;  /* 0x000000050005723e */ /* 0x010fca00000000ff */
[----:B------:R-:W-:Y:S01]  /*5b130*/  STL [R1+0x2004], R5 ;  /* 0x0020040501007387 */ /* 0x000fe20000100800 */
[----:B------:R-:W-:Y:S02]  /*5b140*/  F2FP.F16.F32.PACK_AB R4, R10, R4 ;  /* 0x000000040a04723e */ /* 0x000fe400000000ff */
[----:B------:R-:W-:Y:S02]  /*5b150*/  F2FP.F16.F32.PACK_AB R10, R24, R21 ;  /* 0x00000015180a723e */ /* 0x000fe400000000ff */
[----:B------:R-:W-:Y:S01]  /*5b160*/  F2FP.F16.F32.PACK_AB R15, R8, R15 ;  /* 0x0000000f080f723e */ /* 0x000fe200000000ff */
[----:B------:R-:W-:Y:S01]  /*5b170*/  STL [R1+0x2008], R4 ;  /* 0x0020080401007387 */ /* 0x000fe20000100800 */
[----:B------:R-:W-:-:S03]  /*5b180*/  F2FP.F16.F32.PACK_AB R14, R9, R14 ;  /* 0x0000000e090e723e */ /* 0x000fc600000000ff */
[----:B------:R-:W-:Y:S04]  /*5b190*/  STL [R1+0x200c], R15 ;  /* 0x00200c0f01007387 */ /* 0x000fe80000100800 */
[----:B------:R-:W-:Y:S01]  /*5b1a0*/  STL [R1+0x2010], R14 ;  /* 0x0020100e01007387 */ /* 0x000fe20000100800 */
[----:B------:R-:W-:-:S05]  /*5b1b0*/  F2FP.F16.F32.PACK_AB R13, R11, R13 ;  /* 0x0000000d0b0d723e */ /* 0x000fca00000000ff */
[----:B------:R-:W-:Y:S01]  /*5b1c0*/  STL [R1+0x2014], R13 ;  /* 0x0020140d01007387 */ /* 0x000fe20000100800 */
[----:B------:R-:W-:Y:S02]  /*5b1d0*/  F2FP.F16.F32.PACK_AB R12, R26, R12 ;  /* 0x0000000c1a0c723e */ /* 0x000fe400000000ff */
[----:B------:R-:W-:-:S03]  /*5b1e0*/  F2FP.F16.F32.PACK_AB R11, R25, R27 ;  /* 0x0000001b190b723e */ /* 0x000fc600000000ff */
[----:B------:R-:W-:Y:S04]  /*5b1f0*/  STL [R1+0x2018], R12 ;  /* 0x0020180c01007387 */ /* 0x000fe80000100800 */
[----:B------:R-:W-:Y:S01]  /*5b200*/  STL [R1+0x201c], R11 ;  /* 0x00201c0b01007387 */ /* 0x000fe20000100800 */
[----:B------:R-:W-:-:S03]  /*5b210*/  F2FP.F16.F32.PACK_AB R9, R22, R23 ;  /* 0x000000171609723e */ /* 0x000fc600000000ff */
[----:B------:R-:W-:Y:S04]  /*5b220*/  STL [R1+0x2020], R10 ;  /* 0x0020200a01007387 */ /* 0x000fe80000100800 */
[----:B------:R0:W-:Y:S01]  /*5b230*/  STL [R1+0x2024], R9 ;  /* 0x0020240901007387 */ /* 0x0001e20000100800 */
[----:B------:R-:W-:-:S03]  /*5b240*/  F2FP.F16.F32.PACK_AB R8, R16, R17 ;  /* 0x000000111008723e */ /* 0x000fc600000000ff */
[----:B0-----:R-:W2:Y:S04]  /*5b250*/  LDL.LU R9, [R1+0x238] ;  /* 0x0002380001097983 */ /* 0x001ea80000300800 */
[----:B--2---:R0:W-:Y:S04]  /*5b260*/  STL [R1+0x2194], R9 ;  /* 0x0021940901007387 */ /* 0x0041e80000100800 */
        /* <DEDUP_REMOVED lines=35> */
[----:B------:R-:W3:Y:S04]  /*5b4a0*/  LDL.LU R10, [R1+0x288] ;  /* 0x00028800010a7983 */ /* 0x000ee80000300800 */
[----:B---3--:R0:W-:Y:S04]  /*5b4b0*/  STL [R1+0x219c], R10 ;  /* 0x00219c0a01007387 */ /* 0x0081e80000100800 */
[----:B0-----:R-:W3:Y:S04]  /*5b4c0*/  LDL.LU R10, [R1+0x388] ;  /* 0x00038800010a7983 */ /* 0x001ee80000300800 */
        /* <DEDUP_REMOVED lines=31> */
[----:B0-----:R-:W2:Y:S04]  /*5b6c0*/  LDL.LU R10, [R1+0x358] ;  /* 0x00035800010a7983 */ /* 0x001ea80000300800 */
[----:B------:R-:W3:Y:S04]  /*5b6d0*/  LDL.LU R11, [R1+0x230] ;  /* 0x00023000010b7983 */ /* 0x000ee80000300800 */
        /* <DEDUP_REMOVED lines=26> */
[----:B0-----:R-:W3:Y:S01]  /*5b880*/  LDL.LU R8, [R1+0x330] ;  /* 0x0003300001087983 */ /* 0x001ee20000300800 */
[----:B--2---:R-:W-:-:S03]  /*5b890*/  F2FP.F16.F32.PACK_AB R9, R10, R9 ;  /* 0x000000090a09723e */ /* 0x004fc600000000ff */
[----:B------:R-:W2:Y:S04]  /*5b8a0*/  LDL.LU R10, [R1+0x221c] ;  /* 0x00221c00010a7983 */ /* 0x000ea80000300800 */
[----:B------:R0:W-:Y:S04]  /*5b8b0*/  STL [R1+0x9c], R9 ;  /* 0x00009c0901007387 */ /* 0x0001e80000100800 */
[----:B0-----:R-:W2:Y:S02]  /*5b8c0*/  LDL.LU R9, [R1+0x2218] ;  /* 0x0022180001097983 */ /* 0x001ea40000300800 */
[----:B--2---:R-:W-:-:S02]  /*5b8d0*/  F2FP.F16.F32.PACK_AB R9, R10, R9 ;  /* 0x000000090a09723e */ /* 0x004fc400000000ff */
        /* <DEDUP_REMOVED lines=62> */
[----:B0-----:R-:W3:Y:S02]  /*5bcc0*/  LDL.LU R9, [R1+0x2198] ;  /* 0x0021980001097983 */ /* 0x001ee40000300800 */
[----:B---3--:R-:W-:-:S02]  /*5bcd0*/  F2FP.F16.F32.PACK_AB R8, R9, R8 ;  /* 0x000000080908723e */ /* 0x008fc400000000ff */
[----:B------:R-:W2:Y:S01]  /*5bce0*/  LDL.LU R9, [R1+0x2194] ;  /* 0x0021940001097983 */ /* 0x000ea20000300800 */
[----:B------:R-:W-:Y:S02]  /*5bcf0*/  F2FP.F16.F32.PACK_AB R3, R3, R2 ;  /* 0x000000020303723e */ /* 0x000fe400000000ff */
[----:B----4-:R-:W-:Y:S01]  /*5bd00*/  F2FP.F16.F32.PACK_AB R2, R0, R24 ;  /* 0x000000180002723e */ /* 0x010fe200000000ff */
[----:B------:R2:W-:Y:S01]  /*5bd10*/  STL [R1+0xd8], R8 ;  /* 0x0000d80801007387 */ /* 0x0005e20000100800 */
[----:B------:R-:W-:Y:S02]  /*5bd20*/  F2FP.F16.F32.PACK_AB R0, R25, R26 ;  /* 0x0000001a1900723e */ /* 0x000fe400000000ff */
[----:B--2---:R-:W-:Y:S02]  /*5bd30*/  F2FP.F16.F32.PACK_AB R8, R9, R10 ;  /* 0x0000000a0908723e */ /* 0x004fe400000000ff */
[----:B------:R-:W-:Y:S02]  /*5bd40*/  F2FP.F16.F32.PACK_AB R10, R11, R12 ;  /* 0x0000000c0b0a723e */ /* 0x000fe400000000ff */
[----:B------:R-:W-:Y:S01]  /*5bd50*/  F2FP.F16.F32.PACK_AB R9, R13, R14 ;  /* 0x0000000e0d09723e */ /* 0x000fe200000000ff */
[----:B------:R0:W-:Y:S04]  /*5bd60*/  STL [R1+0xd4], R8 ;  /* 0x0000d40801007387 */ /* 0x0001e80000100800 */
[----:B------:R-:W-:Y:S04]  /*5bd70*/  STL [R1+0xd0], R10 ;  /* 0x0000d00a01007387 */ /* 0x000fe80000100800 */
[----:B------:R-:W-:Y:S01]  /*5bd80*/  STL [R1+0xec], R9 ;  /* 0x0000ec0901007387 */ /* 0x000fe20000100800 */
[----:B0-----:R-:W-:-:S02]  /*5bd90*/  F2FP.F16.F32.PACK_AB R8, R15, R4 ;  /* 0x000000040f08723e */ /* 0x001fc400000000ff */
[----:B------:R-:W-:Y:S02]  /*5bda0*/  F2FP.F16.F32.PACK_AB R4, R5, R6 ;  /* 0x000000060504723e */ /* 0x000fe400000000ff */
[----:B------:R-:W-:Y:S01]  /*5bdb0*/  F2FP.F16.F32.PACK_AB R6, R7, R29 ;  /* 0x0000001d0706723e */ /* 0x000fe200000000ff */
[----:B------:R-:W-:Y:S01]  /*5bdc0*/  STL [R1+0xe8], R8 ;  /* 0x0000e80801007387 */ /* 0x000fe20000100800 */
[----:B------:R-:W-:-:S03]  /*5bdd0*/  F2FP.F16.F32.PACK_AB R5, R28, R18 ;  /* 0x000000121c05723e */ /* 0x000fc600000000ff */
[----:B------:R0:W-:Y:S04]  /*5bde0*/  STL [R1+0xe4], R4 ;  /* 0x0000e40401007387 */ /* 0x0001e80000100800 */
[----:B------:R-:W-:Y:S04]  /*5bdf0*/  STL [R1+0xe0], R6 ;  /* 0x0000e00601007387 */ /* 0x000fe80000100800 */
[----:B------:R-:W-:Y:S01]  /*5be00*/  STL [R1+0xfc], R5 ;  /* 0x0000fc0501007387 */ /* 0x000fe20000100800 */
[----:B0-----:R-:W-:-:S05]  /*5be10*/  F2FP.F16.F32.PACK_AB R4, R19, R20 ;  /* 0x000000141304723e */ /* 0x001fca00000000ff */
[----:B------:R-:W-:Y:S04]  /*5be20*/  STL [R1+0xf8], R4 ;  /* 0x0000f80401007387 */ /* 0x000fe80000100800 */
[----:B------:R0:W-:Y:S04]  /*5be30*/  STL [R1+0xf4], R3 ;  /* 0x0000f40301007387 */ /* 0x0001e80000100800 */
[----:B------:R1:W-:Y:S04]  /*5be40*/  STL [R1+0xf0], R2 ;  /* 0x0000f00201007387 */ /* 0x0003e80000100800 */
[----:B------:R2:W-:Y:S01]  /*5be50*/  STL [R1+0x10c], R0 ;  /* 0x00010c0001007387 */ /* 0x0005e20000100800 */
[----:B0-----:R-:W-:-:S02]  /*5be60*/  F2FP.F16.F32.PACK_AB R3, R27, R21 ;  /* 0x000000151b03723e */ /* 0x001fc400000000ff */
[----:B-1----:R-:W-:-:S03]  /*5be70*/  F2FP.F16.F32.PACK_AB R2, R22, R23 ;  /* 0x000000171602723e */ /* 0x002fc600000000ff */
[----:B------:R-:W-:Y:S01]  /*5be80*/  STL [R1+0x108], R3 ;  /* 0x0001080301007387 */ /* 0x000fe20000100800 */
[----:B--2---:R-:W-:-:S03]  /*5be90*/  F2FP.F16.F32.PACK_AB R0, R16, R17 ;  /* 0x000000111000723e */ /* 0x004fc600000000ff */
[----:B------:R-:W2:Y:S04]  /*5bea0*/  LDL.LU R20, [R1+0x470] ;  /* 0x0004700001147983 */ /* 0x000ea80000300800 */
[----:B------:R-:W-:Y:S04]  /*5beb0*/  STL [R1+0x104], R2 ;  /* 0x0001040201007387 */ /* 0x000fe80000100800 */
[----:B--2---:R0:W-:Y:S04]  /*5bec0*/  STL [R1+0x210c], R20 ;  /* 0x00210c1401007387 */ /* 0x0041e80000100800 */
[----:B------:R-:W-:Y:S04]  /*5bed0*/  STL [R1+0x100], R0 ;  /* 0x0001000001007387 */ /* 0x000fe80000100800 */
        /* <DEDUP_REMOVED lines=165> */
[----:B------:R3:W-:Y:S02]  /*5c930*/  STL [R1+0x158], R8 ;  /* 0x0001580801007387 */ /* 0x0007e40000100800 */
[----:B---3--:R-:W-:Y:S02]  /*5c940*/  F2FP.F16.F32.PACK_AB R8, R9, R10 ;  /* 0x0000000a0908723e */ /* 0x008fe400000000ff */
[----:B----4-:R-:W-:Y:S02]  /*5c950*/  F2FP.F16.F32.PACK_AB R10, R11, R12 ;  /* 0x0000000c0b0a723e */ /* 0x010fe400000000ff */
        /* <DEDUP_REMOVED lines=12> */
[----:B0-----:R-:W-:Y:S02]  /*5ca20*/  F2FP.F16.F32.PACK_AB R4, R19, R3 ;  /* 0x000000031304723e */ /* 0x001fe400000000ff */
[----:B------:R-:W-:-:S02]  /*5ca30*/  F2FP.F16.F32.PACK_AB R3, R2, R0 ;  /* 0x000000000203723e */ /* 0x000fc400000000ff */
[----:B------:R-:W-:Y:S01]  /*5ca40*/  F2FP.F16.F32.PACK_AB R2, R24, R25 ;  /* 0x000000191802723e */ /* 0x000fe200000000ff */
[----:B------:R-:W-:Y:S01]  /*5ca50*/  STL [R1+0x178], R4 ;  /* 0x0001780401007387 */ /* 0x000fe20000100800 */
[----:B------:R-:W-:-:S03]  /*5ca60*/  F2FP.F16.F32.PACK_AB R0, R26, R27 ;  /* 0x0000001b1a00723e */ /* 0x000fc600000000ff */
[----:B------:R-:W-:Y:S04]  /*5ca70*/  STL [R1+0x174], R3 ;  /* 0x0001740301007387 */ /* 0x000fe80000100800 */
[----:B------:R0:W-:Y:S04]  /*5ca80*/  STL [R1+0x170], R2 ;  /* 0x0001700201007387 */ /* 0x0001e80000100800 */
[----:B------:R1:W-:Y:S01]  /*5ca90*/  STL [R1+0x18c], R0 ;  /* 0x00018c0001007387 */ /* 0x0003e20000100800 */
[----:B0-----:R-:W-:Y:S02]  /*5caa0*/  F2FP.F16.F32.PACK_AB R2, R22, R23 ;  /* 0x000000171602723e */ /* 0x001fe400000000ff */
[----:B-1----:R-:W-:-:S02]  /*5cab0*/  F2FP.F16.F32.PACK_AB R0, R16, R17 ;  /* 0x000000111000723e */ /* 0x002fc400000000ff */
[----:B--2---:R-:W-:-:S05]  /*5cac0*/  F2FP.F16.F32.PACK_AB R3, R20, R21 ;  /* 0x000000151403723e */ /* 0x004fca00000000ff */
[----:B------:R-:W-:Y:S04]  /*5cad0*/  STL [R1+0x188], R3 ;  /* 0x0001880301007387 */ /* 0x000fe80000100800 */
        /* <DEDUP_REMOVED lines=42> */
[----:B------:R-:W2:Y:S04]  /*5cd80*/  LDL.LU R7, [R1+0x530] ;  /* 0x0005300001077983 */ /* 0x000ea80000300800 */
[----:B------:R-:W2:Y:S04]  /*5cd90*/  LDL.LU R29, [R1+0x580] ;  /* 0x00058000011d7983 */ /* 0x000ea80000300800 */
[----:B------:R-:W2:Y:S04]  /*5cda0*/  LDL.LU R28, [R1+0x578] ;  /* 0x00057800011c7983 */ /* 0x000ea80000300800 */
[----:B------:R-:W2:Y:S04]  /*5cdb0*/  LDL.LU R3, [R1+0x598] ;  /* 0x0005980001037983 */ /* 0x000ea80000300800 */
[----:B------:R-:W2:Y:S04]  /*5cdc0*/  LDL.LU R2, [R1+0x570] ;  /* 0x0005700001027983 */ /* 0x000ea80000300800 */
[----:B------:R-:W2:Y:S04]  /*5cdd0*/  LDL.LU R0, [R1+0x590] ;  /* 0x0005900001007983 */ /* 0x000ea80000300800 */
[----:B------:R-:W3:Y:S04]  /*5cde0*/  LDL.LU R18, [R1+0x2104] ;  /* 0x0021040001127983 */ /* 0x000ee80000300800 */
[----:B------:R0:W-:Y:S04]  /*5cdf0*/  STL [R1+0x19c], R19 ;  /* 0x00019c1301007387 */ /* 0x0001e80000100800 */
[----:B0-----:R-:W3:Y:S02]  /*5ce00*/  LDL.LU R19, [R1+0x2100] ;  /* 0x0021000001137983 */ /* 0x001ee40000300800 */
[----:B---3--:R-:W-:-:S02]  /*5ce10*/  F2FP.F16.F32.PACK_AB R19, R18, R19 ;  /* 0x000000131213723e */ /* 0x008fc400000000ff */
        /* <DEDUP_REMOVED lines=14> */
[----:B0-----:R-:W2:Y:S01]  /*5cf00*/  LDL.LU R19, [R1+0x55c] ;  /* 0x00055c0001137983 */ /* 0x001ea20000300800 */
[----:B---3--:R-:W-:-:S03]  /*5cf10*/  F2FP.F16.F32.PACK_AB R18, R17, R18 ;  /* 0x000000121112723e */ /* 0x008fc600000000ff */
[----:B------:R-:W3:Y:S01]  /*5cf20*/  LDL.LU R17, [R1+0x20e0] ;  /* 0x0020e00001117983 */ /* 0x000ee20000300800 */
[----:B----4-:R-:W-:Y:S02]  /*5cf30*/  F2FP.F16.F32.PACK_AB R16, R8, R16 ;  /* 0x000000100810723e */ /* 0x010fe400000000ff */
[----:B------:R-:W-:Y:S01]  /*5cf40*/  F2FP.F16.F32.PACK_AB R23, R9, R23 ;  /* 0x000000170917723e */ /* 0x000fe200000000ff */
[----:B------:R-:W-:Y:S01]  /*5cf50*/  STL [R1+0x2030], R18 ;  /* 0x0020301201007387 */ /* 0x000fe20000100800 */
[----:B------:R-:W-:Y:S02]  /*5cf60*/  F2FP.F16.F32.PACK_AB R22, R10, R22 ;  /* 0x000000160a16723e */ /* 0x000fe400000000ff */
[----:B------:R-:W-:Y:S02]  /*5cf70*/  F2FP.F16.F32.PACK_AB R21, R11, R21 ;  /* 0x000000150b15723e */ /* 0x000fe400000000ff */
[----:B------:R-:W-:Y:S02]  /*5cf80*/  F2FP.F16.F32.PACK_AB R20, R12, R20 ;  /* 0x000000140c14723e */ /* 0x000fe400000000ff */
[----:B------:R-:W-:-:S02]  /*5cf90*/  F2FP.F16.F32.PACK_AB R27, R13, R27 ;  /* 0x0000001b0d1b723e */ /* 0x000fc400000000ff */
[----:B------:R-:W-:Y:S02]  /*5cfa0*/  F2FP.F16.F32.PACK_AB R26, R14, R26 ;  /* 0x0000001a0e1a723e */ /* 0x000fe400000000ff */
[----:B------:R-:W-:Y:S02]  /*5cfb0*/  F2FP.F16.F32.PACK_AB R25, R15, R25 ;  /* 0x000000190f19723e */ /* 0x000fe400000000ff */
[----:B------:R-:W-:Y:S02]  /*5cfc0*/  F2FP.F16.F32.PACK_AB R24, R4, R24 ;  /* 0x000000180418723e */ /* 0x000fe400000000ff */
[----:B--2---:R-:W-:Y:S02]  /*5cfd0*/  F2FP.F16.F32.PACK_AB R5, R5, R6 ;  /* 0x000000060505723e */ /* 0x004fe400000000ff */
[----:B------:R-:W-:Y:S02]  /*5cfe0*/  F2FP.F16.F32.PACK_AB R4, R7, R29 ;  /* 0x0000001d0704723e */ /* 0x000fe400000000ff */
[----:B------:R-:W-:-:S02]  /*5cff0*/  F2FP.F16.F32.PACK_AB R3, R28, R3 ;  /* 0x000000031c03723e */ /* 0x000fc400000000ff */
[----:B------:R-:W-:Y:S02]  /*5d000*/  F2FP.F16.F32.PACK_AB R0, R2, R0 ;  /* 0x000000000200723e */ /* 0x000fe400000000ff */
[----:B---3--:R-:W-:-:S05]  /*5d010*/  F2FP.F16.F32.PACK_AB R17, R19, R17 ;  /* 0x000000111311723e */ /* 0x008fca00000000ff */
        /* <DEDUP_REMOVED lines=12> */
[----:B0-----:R-:W2:Y:S04]  /*5d0e0*/  LDL.LU R24, [R1+0x62c] ;  /* 0x00062c0001187983 */ /* 0x001ea80000300800 */
[----:B------:R-:W-:Y:S04]  /*5d0f0*/  STL [R1+0x4], R3 ;  /* 0x0000040301007387 */ /* 0x000fe80000100800 */
[----:B--2---:R0:W-:Y:S04]  /*5d100*/  STL [R1+0x2060], R24 ;  /* 0x0020601801007387 */ /* 0x0041e80000100800 */
[----:B------:R-:W-:Y:S04]  /*5d110*/  STL [R1], R0 ;  /* 0x0000000001007387 */ /* 0x000fe80000100800 */
        /* <DEDUP_REMOVED lines=67> */
[----:B------:R-:W4:Y:S04]  /*5d550*/  LDL.LU R27, [R1+0x64c] ;  /* 0x00064c00011b7983 */ /* 0x000f280000300800 */
        /* <DEDUP_REMOVED lines=90> */
[----:B------:R-:W2:Y:S01]  /*5db00*/  LDL.LU R25, [R1+0x205c] ;  /* 0x00205c0001197983 */ /* 0x000ea20000300800 */
[----:B----4-:R-:W-:-:S03]  /*5db10*/  F2FP.F16.F32.PACK_AB R20, R27, R20 ;  /* 0x000000141b14723e */ /* 0x010fc600000000ff */
[----:B------:R0:W-:Y:S01]  /*5db20*/  STL [R1+0x5c], R24 ;  /* 0x00005c1801007387 */ /* 0x0001e20000100800 */
[----:B---3--:R-:W-:Y:S02]  /*5db30*/  F2FP.F16.F32.PACK_AB R22, R21, R22 ;  /* 0x000000161516723e */ /* 0x008fe400000000ff */
[----:B------:R-:W-:Y:S01]  /*5db40*/  F2FP.F16.F32.PACK_AB R16, R23, R16 ;  /* 0x000000101710723e */ /* 0x000fe200000000ff */
[----:B0-----:R1:W5:Y:S01]  /*5db50*/  LDL.LU R24, [R1+0x2058] ;  /* 0x0020580001187983 */ /* 0x0013620000300800 */
[----:B------:R-:W-:Y:S02]  /*5db60*/  F2FP.F16.F32.PACK_AB R18, R17, R18 ;  /* 0x000000121112723e */ /* 0x000fe400000000ff */
[----:B------:R-:W-:Y:S02]  /*5db70*/  F2FP.F16.F32.PACK_AB R8, R19, R8 ;  /* 0x000000081308723e */ /* 0x000fe400000000ff */
[----:B------:R-:W-:Y:S02]  /*5db80*/  F2FP.F16.F32.PACK_AB R10, R9, R10 ;  /* 0x0000000a090a723e */ /* 0x000fe400000000ff */
[----:B------:R-:W-:-:S02]  /*5db90*/  F2FP.F16.F32.PACK_AB R12, R11, R12 ;  /* 0x0000000c0b0c723e */ /* 0x000fc400000000ff */
[----:B------:R-:W-:Y:S02]  /*5dba0*/  F2FP.F16.F32.PACK_AB R14, R13, R14 ;  /* 0x0000000e0d0e723e */ /* 0x000fe400000000ff */
[----:B------:R-:W-:Y:S02]  /*5dbb0*/  F2FP.F16.F32.PACK_AB R4, R15, R4 ;  /* 0x000000040f04723e */ /* 0x000fe400000000ff */
[----:B------:R-:W-:Y:S02]  /*5dbc0*/  F2FP.F16.F32.PACK_AB R6, R5, R6 ;  /* 0x000000060506723e */ /* 0x000fe400000000ff */
[----:B------:R-:W-:Y:S02]  /*5dbd0*/  F2FP.F16.F32.PACK_AB R28, R7, R28 ;  /* 0x0000001c071c723e */ /* 0x000fe400000000ff */
[----:B------:R-:W-:Y:S02]  /*5dbe0*/  F2FP.F16.F32.PACK_AB R3, R29, R3 ;  /* 0x000000031d03723e */ /* 0x000fe400000000ff */
[----:B--2---:R-:W-:-:S02]  /*5dbf0*/  F2FP.F16.F32.PACK_AB R26, R25, R26 ;  /* 0x0000001a191a723e */ /* 0x004fc400000000ff */
[----:B------:R1:W5:Y:S04]  /*5dc00*/  LDL.LU R25, [R1+0x2054] ;  /* 0x0020540001197983 */ /* 0x0003680000300800 */
[----:B------:R0:W-:Y:S04]  /*5dc10*/  STL [R1+0x58], R26 ;  /* 0x0000581a01007387 */ /* 0x0001e80000100800 */
[----:B0-----:R1:W5:Y:S04]  /*5dc20*/  LDL.LU R26, [R1+0x2050] ;  /* 0x00205000011a7983 */ /* 0x0013680000300800 */
        /* <DEDUP_REMOVED lines=32> */
[----:B0-----:R-:W2:Y:S04]  /*5de30*/  LDL.LU R28, [R1+0x1ff8] ;  /* 0x001ff800011c7983 */ /* 0x001ea80000300800 */
[----:B------:R-:W2:Y:S01]  /*5de40*/  LDL.LU R29, [R1+0x1ff4] ;  /* 0x001ff400011d7983 */ /* 0x000ea20000300800 */
[----:B------:R-:W-:-:S03]  /*5de50*/  F2FP.F16.F32.PACK_AB R2, R2, R0 ;  /* 0x000000000202723e */ /* 0x000fc600000000ff */
[----:B------:R1:W-:Y:S01]  /*5de60*/  STL [R1+0x88], R3 ;  /* 0x0000880301007387 */ /* 0x0003e20000100800 */
[----:B--2---:R-:W-:-:S05]  /*5de70*/  F2FP.F16.F32.PACK_AB R0, R29, R28 ;  /* 0x0000001c1d00723e */ /* 0x004fca00000000ff */
[----:B------:R1:W-:Y:S04]  /*5de80*/  STL [R1+0x80], R0 ;  /* 0x0000800001007387 */ /* 0x0003e80000100800 */
[----:B------:R1:W-:Y:S02]  /*5de90*/  STL [R1+0x84], R2 ;  /* 0x0000840201007387 */ /* 0x0003e40000100800 */
.L_x_0:
[----:B-----5:R-:W-:Y:S01]  /*5dea0*/  STL.64 [R1+0x20c8], R26 ;  /* 0x0020c81a01007387 */ /* 0x020fe20000100a00 */
[----:B-1----:R-:W1:Y:S01]  /*5deb0*/  S2R R0, SR_TID.X ;  /* 0x0000000000007919 */ /* 0x002e620000002100 */
[----:B------:R-:W2:Y:S01]  /*5dec0*/  S2UR UR5, SR_CgaCtaId ;  /* 0x00000000000579c3 */ /* 0x000ea20000008800 */
[----:B------:R-:W-:Y:S01]  /*5ded0*/  UMOV UR4, 0x400 ;  /* 0x0000040000047882 */ /* 0x000fe20000000000 */
[----:B------:R-:W-:Y:S01]  /*5dee0*/  ULDC.64 UR26, c[0x0][0x228] ;  /* 0x00008a00001a7ab9 */ /* 0x000fe20000000a00 */
[----:B------:R3:W-:Y:S01]  /*5def0*/  STL.64 [R1+0x20c0], R24 ;  /* 0x0020c01801007387 */ /* 0x0007e20000100a00 */
[----:B------:R-:W-:Y:S01]  /*5df00*/  ULDC.64 UR8, c[0x0][0x228] ;  /* 0x00008a0000087ab9 */ /* 0x000fe20000000a00 */
[----:B------:R-:W-:Y:S01]  /*5df10*/  ULDC UR24, c[0x0][0x248] ;  /* 0x0000920000187ab9 */ /* 0x000fe20000000800 */
[----:B------:R-:W-:Y:S01]  /*5df20*/  ULDC.64 UR28, c[0x0][0x228] ;  /* 0x00008a00001c7ab9 */ /* 0x000fe20000000a00 */
[----:B------:R-:W-:Y:S01]  /*5df30*/  ULDC.64 UR30, c[0x0][0x228] ;  /* 0x00008a00001e7ab9 */ /* 0x000fe20000000a00 */
[----:B------:R-:W-:Y:S01]  /*5df40*/  ULDC.64 UR12, c[0x0][0x228] ;  /* 0x00008a00000c7ab9 */ /* 0x000fe20000000a00 */
[----:B------:R-:W-:Y:S01]  /*5df50*/  ULDC.64 UR10, c[0x0][0x228] ;  /* 0x00008a00000a7ab9 */ /* 0x000fe20000000a00 */
[----:B------:R-:W-:Y:S01]  /*5df60*/  ULDC.64 UR20, c[0x0][0x228] ;  /* 0x00008a0000147ab9 */ /* 0x000fe20000000a00 */
[----:B------:R-:W-:Y:S01]  /*5df70*/  ULDC UR14, c[0x0][0x22c] ;  /* 0x00008b00000e7ab9 */ /* 0x000fe20000000800 */
[----:B------:R-:W-:Y:S01]  /*5df80*/  ULDC.64 UR18, c[0x0][0x228] ;  /* 0x00008a0000127ab9 */ /* 0x000fe20000000a00 */
[----:B------:R-:W-:Y:S01]  /*5df90*/  ULDC.64 UR16, c[0x0][0x228] ;  /* 0x00008a0000107ab9 */ /* 0x000fe20000000a00 */
[----:B------:R-:W-:Y:S01]  /*5dfa0*/  ULDC.64 UR22, c[0x0][0x228] ;  /* 0x00008a0000167ab9 */ /* 0x000fe20000000a00 */
[----:B---3--:R-:W3:Y:S04]  /*5dfb0*/  LDL.LU R24, [R1+0x80] ;  /* 0x0000800001187983 */ /* 0x008ee80000300800 */
[----:B------:R-:W3:Y:S04]  /*5dfc0*/  LDL.LU R25, [R1+0x84] ;  /* 0x0000840001197983 */ /* 0x000ee80000300800 */
[----:B------:R-:W3:Y:S04]  /*5dfd0*/  LDL.LU R26, [R1+0x88] ;  /* 0x00008800011a7983 */ /* 0x000ee80000300800 */
[----:B------:R-:W3:Y:S04]  /*5dfe0*/  LDL.LU R27, [R1+0x8c] ;  /* 0x00008c00011b7983 */ /* 0x000ee80000300800 */
[----:B------:R-:W-:Y:S04]  /*5dff0*/  STL.64 [R1+0x20b8], R22 ;  /* 0x0020b81601007387 */ /* 0x000fe80000100a00 */
[----:B------:R-:W-:Y:S04]  /*5e000*/  STL.64 [R1+0x20b0], R20 ;  /* 0x0020b01401007387 */ /* 0x000fe80000100a00 */
[----:B------:R-:W-:Y:S04]  /*5e010*/  STL.64 [R1+0x20a8], R18 ;  /* 0x0020a81201007387 */ /* 0x000fe80000100a00 */
[----:B------:R4:W-:Y:S04]  /*5e020*/  STL.64 [R1+0x20a0], R16 ;  /* 0x0020a01001007387 */ /* 0x0009e80000100a00 */
[----:B----4-:R-:W4:Y:S04]  /*5e030*/  LDL.LU R16, [R1+0x70] ;  /* 0x0000700001107983 */ /* 0x010f280000300800 */
[----:B------:R-:W4:Y:S04]  /*5e040*/  LDL.LU R17, [R1+0x74] ;  /* 0x0000740001117983 */ /* 0x000f280000300800 */
[----:B------:R-:W4:Y:S04]  /*5e050*/  LDL.LU R18, [R1+0x78] ;  /* 0x0000780001127983 */ /* 0x000f280000300800 */
[----:B------:R-:W4:Y:S04]  /*5e060*/  LDL.LU R19, [R1+0x7c] ;  /* 0x00007c0001137983 */ /* 0x000f280000300800 */
[----:B------:R-:W-:Y:S04]  /*5e070*/  STL.64 [R1+0x2038], R10 ;  /* 0x0020380a01007387 */ /* 0x000fe80000100a00 */
[----:B------:R-:W-:Y:S04]  /*5e080*/  STL.64 [R1+0x2030], R8 ;  /* 0x0020300801007387 */ /* 0x000fe80000100a00 */
[----:B------:R-:W-:Y:S04]  /*5e090*/  STL.64 [R1+0x2028], R14 ;  /* 0x0020280e01007387 */ /* 0x000fe80000100a00 */
[----:B------:R-:W-:Y:S04]  /*5e0a0*/  STL.64 [R1+0x2020], R12 ;  /* 0x0020200c01007387 */ /* 0x000fe80000100a00 */
[----:B------:R0:W-:Y:S04]  /*5e0b0*/  STL [R1+0x201c], R7 ;  /* 0x00201c0701007387 */ /* 0x0001e80000100800 */
[----:B0-----:R-:W3:Y:S01]  /*5e0c0*/  LDL R7, [R1+0xb08] ;  /* 0x000b080001077983 */ /* 0x001ee20000100800 */
[C---:B-1----:R-:W-:Y:S01]  /*5e0d0*/  IMAD.SHL.U32 R3, R0.reuse, 0x10, RZ ;  /* 0x0000001000037824 */ /* 0x042fe200078e00ff */
[----:B--2---:R-:W-:Y:S01]  /*5e0e0*/  ULEA UR4, UR5, UR4, 0x18 ;  /* 0x0000000405047291 */ /* 0x004fe2000f8ec03f */
[C---:B------:R-:W-:Y:S01]  /*5e0f0*/  IMAD.SHL.U32 R2, R0.reuse, 0x20, RZ ;  /* 0x0000002000027824 */ /* 0x040fe200078e00ff */
[----:B------:R-:W-:Y:S01]  /*5e100*/  STL [R1+0x2018], R29 ;  /* 0x0020181d01007387 */ /* 0x000fe20000100800 */
[----:B------:R-:W-:Y:S01]  /*5e110*/  IMAD.SHL.U32 R28, R0, 0x8, RZ ;  /* 0x00000008001c7824 */ /* 0x000fe200078e00ff */
[----:B------:R-:W-:-:S02]  /*5e120*/  LOP3.LUT R3, R3, 0xf0, RZ, 0xc0, !PT ;  /* 0x000000f003037812 */ /* 0x000fc400078ec0ff */
[----:B------:R-:W-:Y:S01]  /*5e130*/  LOP3.LUT R2, R2, 0x200, RZ, 0xc0, !PT ;  /* 0x0000020002027812 */ /* 0x000fe200078ec0ff */
[----:B------:R-:W0:Y:S01]  /*5e140*/  S2R R23, SR_TID.X ;  /* 0x0000000000177919 */ /* 0x000e220000002100 */
[----:B------:R-:W-:Y:S02]  /*5e150*/  LOP3.LUT R28, R28, 0x100, RZ, 0xc0, !PT ;  /* 0x000001001c1c7812 */ /* 0x000fe400078ec0ff */
[----:B------:R-:W-:Y:S02]  /*5e160*/  IADD3 R2, R2, UR4, R3 ;  /* 0x0000000402027c10 */ /* 0x000fe4000fffe003 */
[----:B0-----:R-:W-:Y:S01]  /*5e170*/  LOP3.LUT R23, R23, 0x3f, RZ, 0xc0, !PT ;  /* 0x0000003f17177812 */ /* 0x001fe200078ec0ff */
[----:B------:R-:W-:Y:S01]  /*5e180*/  BAR.SYNC.DEFER_BLOCKING 0x0 ;  /* 0x0000000000007b1d */ /* 0x000fe20000010000 */
[----:B---3--:R-:W-:-:S05]  /*5e190*/  VIADD R0, R7, 0x3f ;  /* 0x0000003f07007836 */ /* 0x008fca0000000000 */
[----:B------:R-:W-:Y:S01]  /*5e1a0*/  STL.64 [R1+0x2048], R6 ;  /* 0x0020480601007387 */ /* 0x000fe20000100a00 */
[----:B------:R-:W-:Y:S01]  /*5e1b0*/  VIADD R3, R7, 0x1 ;  /* 0x0000000107037836 */ /* 0x000fe20000000000 */
[----:B------:R-:W-:Y:S01]  /*5e1c0*/  ISETP.GE.AND P0, PT, R0, UR27, PT ;  /* 0x0000001b00007c0c */ /* 0x000fe2000bf06270 */
[----:B------:R-:W-:Y:S01]  /*5e1d0*/  IMAD.IADD R0, R28, 0x1, R2 ;  /* 0x000000011c007824 */ /* 0x000fe200078e0202 */
[----:B------:R-:W-:Y:S01]  /*5e1e0*/  STL.64 [R1+0x2040], R4 ;  /* 0x0020400401007387 */ /* 0x000fe20000100a00 */
[----:B------:R-:W-:Y:S01]  /*5e1f0*/  LEA R2, R23, UR4, 0x4 ;  /* 0x0000000417027c11 */ /* 0x000fe2000f8e20ff */
[----:B------:R-:W-:Y:S01]  /*5e200*/  ULDC.64 UR4, c[0x0][0x220] ;  /* 0x0000880000047ab9 */ /* 0x000fe20000000a00 */
[----:B------:R-:W-:Y:S01]  /*5e210*/  ISETP.GE.AND P1, PT, R3, UR9, PT ;  /* 0x0000000903007c0c */ /* 0x000fe2000bf26270 */
[----:B------:R0:W-:Y:S01]  /*5e220*/  STSM.16.M88.4 [R0], R24 ;  /* 0x0000001800007844 */ /* 0x0001e20000000200 */
[----:B------:R-:W-:Y:S06]  /*5e230*/  BAR.SYNC.DEFER_BLOCKING 0x0 ;  /* 0x0000000000007b1d */ /* 0x000fec0000010000 */
[----:B0-----:R-:W2:Y:S04]  /*5e240*/  LDL.LU R24, [R1+0x50] ;  /* 0x0000500001187983 */ /* 0x001ea80000300800 */
[----:B------:R-:W2:Y:S04]  /*5e250*/  LDL.LU R25, [R1+0x54] ;  /* 0x0000540001197983 */ /* 0x000ea80000300800 */
[----:B------:R-:W3:Y:S04]  /*5e260*/  LDL.LU R26, [R1+0x58] ;  /* 0x00005800011a7983 */ /* 0x000ee80000300800 */
[----:B------:R-:W3:Y:S04]  /*5e270*/  LDL.LU R27, [R1+0x5c] ;  /* 0x00005c00011b7983 */ /* 0x000ee80000300800 */
[----:B------:R-:W0:Y:S01]  /*5e280*/  LDS.128 R4, [R2] ;  /* 0x0000000002047984 */ /* 0x000e220000000c00 */
[----:B------:R-:W-:Y:S06]  /*5e290*/  BAR.SYNC.DEFER_BLOCKING 0x0 ;  /* 0x0000000000007b1d */ /* 0x000fec0000010000 */
[----:B---3--:R-:W-:Y:S04]  /*5e2a0*/  STL.64 [R1+0x20d8], R26 ;  /* 0x0020d81a01007387 */ /* 0x008fe80000100a00 */
[----:B--2---:R1:W-:Y:S04]  /*5e2b0*/  STL.64 [R1+0x20d0], R24 ;  /* 0x0020d01801007387 */ /* 0x0043e80000100a00 */
[----:B-1----:R-:W2:Y:S04]  /*5e2c0*/  LDL.LU R24, [R1+0x60] ;  /* 0x0000600001187983 */ /* 0x002ea80000300800 */
[----:B------:R-:W2:Y:S04]  /*5e2d0*/  LDL.LU R25, [R1+0x64] ;  /* 0x0000640001197983 */ /* 0x000ea80000300800 */
[----:B------:R-:W3:Y:S04]  /*5e2e0*/  LDL.LU R26, [R1+0x68] ;  /* 0x00006800011a7983 */ /* 0x000ee80000300800 */
[----:B------:R-:W3:Y:S04]  /*5e2f0*/  LDL.LU R27, [R1+0x6c] ;  /* 0x00006c00011b7983 */ /* 0x000ee80000300800 */
[----:B----4-:R1:W-:Y:S01]  /*5e300*/  STSM.16.M88.4 [R0], R16 ;  /* 0x0000001000007844 */ /* 0x0103e20000000200 */
[----:B0-----:R-:W-:Y:S01]  /*5e310*/  IMAD.MOV.U32 R29, RZ, RZ, R4 ;  /* 0x000000ffff1d7224 */ /* 0x001fe200078e0004 */
[----:B------:R-:W-:Y:S06]  /*5e320*/  BAR.SYNC.DEFER_BLOCKING 0x0 ;  /* 0x0000000000007b1d */ /* 0x000fec0000010000 */
[----:B---3--:R-:W-:Y:S04]  /*5e330*/  STL.64 [R1+0x20e8], R26 ;  /* 0x0020e81a01007387 */ /* 0x008fe80000100a00 */
[----:B--2---:R-:W-:Y:S04]  /*5e340*/  STL.64 [R1+0x20e0], R24 ;  /* 0x0020e01801007387 */ /* 0x004fe80000100a00 */
[----:B------:R-:W0:Y:S04]  /*5e350*/  LDS.128 R24, [R2] ;  /* 0x0000000002187984 */ /* 0x000e280000000c00 */
        /* <DEDUP_REMOVED lines=8> */
[----:B------:R4:W-:Y:S04]  /*5e3e0*/  STL [R1+0x84], R5 ;  /* 0x0000840501007387 */ /* 0x0009e80000100800 */
[----:B------:R0:W-:Y:S04]  /*5e3f0*/  STL.64 [R1+0x88], R6 ;  /* 0x0000880601007387 */ /* 0x0001e80000100a00 */
[----:B-1----:R-:W3:Y:S04]  /*5e400*/  LDL.LU R16, [R1+0x20] ;  /* 0x0000200001107983 */ /* 0x002ee80000300800 */
[----:B------:R-:W3:Y:S04]  /*5e410*/  LDL.LU R17, [R1+0x24] ;  /* 0x0000240001117983 */ /* 0x000ee80000300800 */
[----:B------:R-:W3:Y:S04]  /*5e420*/  LDL.LU R18, [R1+0x28] ;  /* 0x0000280001127983 */ /* 0x000ee80000300800 */
[----:B------:R-:W3:Y:S04]  /*5e430*/  LDL.LU R19, [R1+0x2c] ;  /* 0x00002c0001137983 */ /* 0x000ee80000300800 */
[----:B------:R-:W3:Y:S04]  /*5e440*/  LDL.LU R4, [R1+0x10] ;  /* 0x0000100001047983 */ /* 0x000ee80000300800 */
[----:B----4-:R-:W4:Y:S04]  /*5e450*/  LDL.LU R5, [R1+0x14] ;  /* 0x0000140001057983 */ /* 0x010f280000300800 */
[----:B0-----:R-:W4:Y:S04]  /*5e460*/  LDL.LU R6, [R1+0x18] ;  /* 0x0000180001067983 */ /* 0x001f280000300800 */
[----:B------:R-:W4:Y:S04]  /*5e470*/  LDL.LU R7, [R1+0x1c] ;  /* 0x00001c0001077983 */ /* 0x000f280000300800 */
[----:B------:R-:W4:Y:S04]  /*5e480*/  LDL.LU R12, [R1] ;  /* 0x00000000010c7983 */ /* 0x000f280000300800 */
[----:B------:R-:W4:Y:S04]  /*5e490*/  LDL.LU R13, [R1+0x4] ;  /* 0x00000400010d7983 */ /* 0x000f280000300800 */
[----:B------:R-:W4:Y:S04]  /*5e4a0*/  LDL.LU R14, [R1+0x8] ;  /* 0x00000800010e7983 */ /* 0x000f280000300800 */
[----:B------:R-:W4:Y:S04]  /*5e4b0*/  LDL.LU R15, [R1+0xc] ;  /* 0x00000c00010f7983 */ /* 0x000f280000300800 */
[----:B------:R-:W-:Y:S04]  /*5e4c0*/  STL.64 [R1+0x70], R24 ;  /* 0x0000701801007387 */ /* 0x000fe80000100a00 */
[----:B------:R0:W-:Y:S01]  /*5e4d0*/  STL.64 [R1+0x78], R26 ;  /* 0x0000781a01007387 */ /* 0x0001e20000100a00 */
[----:B------:R-:W-:Y:S06]  /*5e4e0*/  BAR.SYNC.DEFER_BLOCKING 0x0 ;  /* 0x0000000000007b1d */ /* 0x000fec0000010000 */
[----:B0-----:R-:W2:Y:S04]  /*5e4f0*/  LDL.LU.64 R26, [R1+0x20e8] ;  /* 0x0020e800011a7983 */ /* 0x001ea80000300a00 */
[----:B------:R-:W2:Y:S04]  /*5e500*/  LDL.LU.64 R24, [R1+0x20e0] ;  /* 0x0020e00001187983 */ /* 0x000ea80000300a00 */
[----:B--2---:R-:W-:Y:S01]  /*5e510*/  STSM.16.M88.4 [R0], R24 ;  /* 0x0000001800007844 */ /* 0x004fe20000000200 */
[----:B------:R-:W-:Y:S06]  /*5e520*/  BAR.SYNC.DEFER_BLOCKING 0x0 ;  /* 0x0000000000007b1d */ /* 0x000fec0000010000 */
[----:B------:R-:W0:Y:S04]  /*5e530*/  LDS.128 R24, [R2] ;  /* 0x0000000002187984 */ /* 0x000e280000000c00 */
[----:B0-----:R-:W-:Y:S04]  /*5e540*/  STL.64 [R1+0x60], R24 ;  /* 0x0000601801007387 */ /* 0x001fe80000100a00 */
[----:B------:R0:W-:Y:S04]  /*5e550*/  STL.64 [R1+0x68], R26 ;  /* 0x0000681a01007387 */ /* 0x0001e80000100a00 */
[----:B0-----:R-:W2:Y:S04]  /*5e560*/  LDL.LU.64 R26, [R1+0x20d8] ;  /* 0x0020d800011a7983 */ /* 0x001ea80000300a00 */
[----:B------:R-:W2:Y:S01]  /*5e570*/  LDL.LU.64 R24, [R1+0x20d0] ;  /* 0x0020d00001187983 */ /* 0x000ea20000300a00 */
[----:B------:R-:W-:Y:S06]  /*5e580*/  BAR.SYNC.DEFER_BLOCKING 0x0 ;  /* 0x0000000000007b1d */ /* 0x000fec0000010000 */
[----:B--2---:R-:W-:Y:S02]  /*5e590*/  STSM.16.M88.4 [R0], R24 ;  /* 0x0000001800007844 */ /* 0x004fe40000000200 */
[----:B------:R-:W-:Y:S06]  /*5e5a0*/  BAR.SYNC.DEFER_BLOCKING 0x0 ;  /* 0x0000000000007b1d */ /* 0x000fec0000010000 */
[----:B------:R-:W0:Y:S02]  /*5e5b0*/  LDS.128 R24, [R2] ;  /* 0x0000000002187984 */ /* 0x000e240000000c00 */
[----:B------:R-:W-:Y:S06]  /*5e5c0*/  BAR.SYNC.DEFER_BLOCKING 0x0 ;  /* 0x0000000000007b1d */ /* 0x000fec0000010000 */
[----:B------:R-:W-:Y:S02]  /*5e5d0*/  STSM.16.M88.4 [R0], R8 ;  /* 0x0000000800007844 */ /* 0x000fe40000000200 */
[----:B------:R-:W-:Y:S06]  /*5e5e0*/  BAR.SYNC.DEFER_BLOCKING 0x0 ;  /* 0x0000000000007b1d */ /* 0x000fec0000010000 */
[----:B0-----:R-:W-:Y:S04]  /*5e5f0*/  STL.64 [R1+0x50], R24 ;  /* 0x0000501801007387 */ /* 0x001fe80000100a00 */
[----:B------:R0:W-:Y:S04]  /*5e600*/  STL.64 [R1+0x58], R26 ;  /* 0x0000581a01007387 */ /* 0x0001e80000100a00 */
[----:B------:R-:W1:Y:S01]  /*5e610*/  LDS.128 R8, [R2] ;  /* 0x0000000002087984 */ /* 0x000e620000000c00 */
[----:B------:R-:W-:Y:S06]  /*5e620*/  BAR.SYNC.DEFER_BLOCKING 0x0 ;  /* 0x0000000000007b1d */ /* 0x000fec0000010000 */
[----:B0-----:R-:W2:Y:S04]  /*5e630*/  LDL.LU.64 R26, [R1+0x20c8] ;  /* 0x0020c800011a7983 */ /* 0x001ea80000300a00 */
[----:B------:R-:W2:Y:S04]  /*5e640*/  LDL.LU.64 R24, [R1+0x20c0] ;  /* 0x0020c00001187983 */ /* 0x000ea80000300a00 */
[----:B---3--:R-:W-:Y:S01]  /*5e650*/  STSM.16.M88.4 [R0], R20 ;  /* 0x0000001400007844 */ /* 0x008fe20000000200 */
[----:B------:R-:W-:Y:S06]  /*5e660*/  BAR.SYNC.DEFER_BLOCKING 0x0 ;  /* 0x0000000000007b1d */ /* 0x000fec0000010000 */
[----:B-1----:R0:W-:Y:S04]  /*5e670*/  STL.64 [R1+0x40], R8 ;  /* 0x0000400801007387 */ /* 0x0021e80000100a00 */
[----:B------:R1:W-:Y:S04]  /*5e680*/  STL.64 [R1+0x48], R10 ;  /* 0x0000480a01007387 */ /* 0x0003e80000100a00 */
[----:B0-----:R-:W3:Y:S04]  /*5e690*/  LDL.LU R8, [R1+0x190] ;  /* 0x0001900001087983 */ /* 0x001ee80000300800 */
[----:B------:R-:W0:Y:S01]  /*5e6a0*/  LDS.128 R20, [R2] ;  /* 0x0000000002147984 */ /* 0x000e220000000c00 */
[----:B------:R-:W-:Y:S06]  /*5e6b0*/  BAR.SYNC.DEFER_BLOCKING 0x0 ;  /* 0x0000000000007b1d */ /* 0x000fec0000010000 */
[----:B------:R-:W3:Y:S04]  /*5e6c0*/  LDL.LU R9, [R1+0x194] ;  /* 0x0001940001097983 */ /* 0x000ee80000300800 */
[----:B-1----:R-:W3:Y:S04]  /*5e6d0*/  LDL.LU R10, [R1+0x198] ;  /* 0x00019800010a7983 */ /* 0x002ee80000300800 */
[----:B------:R-:W3:Y:S04]  /*5e6e0*/  LDL.LU R11, [R1+0x19c] ;  /* 0x00019c00010b7983 */ /* 0x000ee80000300800 */
[----:B------:R-:W-:Y:S01]  /*5e6f0*/  STSM.16.M88.4 [R0], R16 ;  /* 0x0000001000007844 */ /* 0x000fe20000000200 */
[----:B------:R-:W-:Y:S06]  /*5e700*/  BAR.SYNC.DEFER_BLOCKING 0x0 ;  /* 0x0000000000007b1d */ /* 0x000fec0000010000 */
[----:B0-----:R-:W-:Y:S04]  /*5e710*/  STL.64 [R1+0x30], R20 ;  /* 0x0000301401007387 */ /* 0x001fe80000100a00 */
[----:B------:R0:W-:Y:S04]  /*5e720*/  STL.64 [R1+0x38], R22 ;  /* 0x0000381601007387 */ /* 0x0001e80000100a00 */
[----:B0-----:R-:W3:Y:S04]  /*5e730*/  LDL.LU.64 R22, [R1+0x20b8] ;  /* 0x0020b80001167983 */ /* 0x001ee80000300a00 */
[----:B------:R-:W3:Y:S04]  /*5e740*/  LDL.LU.64 R20, [R1+0x20b0] ;  /* 0x0020b00001147983 */ /* 0x000ee80000300a00 */
[----:B------:R-:W0:Y:S01]  /*5e750*/  LDS.128 R16, [R2] ;  /* 0x0000000002107984 */ /* 0x000e220000000c00 */
[----:B------:R-:W-:Y:S06]  /*5e760*/  BAR.SYNC.DEFER_BLOCKING 0x0 ;  /* 0x0000000000007b1d */ /* 0x000fec0000010000 */
[----:B0-----:R-:W-:Y:S04]  /*5e770*/  STL.64 [R1+0x20], R16 ;  /* 0x0000201001007387 */ /* 0x001fe80000100a00 */
[----:B------:R0:W-:Y:S04]  /*5e780*/  STL.64 [R1+0x28], R18 ;  /* 0x0000281201007387 */ /* 0x0001e80000100a00 */
[----:B0-----:R-:W3:Y:S04]  /*5e790*/  LDL.LU.64 R18, [R1+0x20a8] ;  /* 0x0020a80001127983 */ /* 0x001ee80000300a00 */
[----:B------:R-:W3:Y:S04]  /*5e7a0*/  LDL.LU.64 R16, [R1+0x20a0] ;  /* 0x0020a00001107983 */ /* 0x000ee80000300a00 */
[----:B----4-:R-:W-:Y:S01]  /*5e7b0*/  STSM.16.M88.4 [R0], R4 ;  /* 0x0000000400007844 */ /* 0x010fe20000000200 */
[----:B------:R-:W-:Y:S06]  /*5e7c0*/  BAR.SYNC.DEFER_BLOCKING 0x0 ;  /* 0x0000000000007b1d */ /* 0x000fec0000010000 */
[----:B------:R-:W0:Y:S02]  /*5e7d0*/  LDS.128 R4, [R2] ;  /* 0x0000000002047984 */ /* 0x000e240000000c00 */
[----:B------:R-:W-:Y:S06]  /*5e7e0*/  BAR.SYNC.DEFER_BLOCKING 0x0 ;  /* 0x0000000000007b1d */ /* 0x000fec0000010000 */
[----:B------:R-:W-:Y:S04]  /*5e7f0*/  STSM.16.M88.4 [R0], R12 ;  /* 0x0000000c00007844 */ /* 0x000fe80000000200 */
[----:B0-----:R-:W-:Y:S04]  /*5e800*/  STL.64 [R1+0x10], R4 ;  /* 0x0000100401007387 */ /* 0x001fe80000100a00 */
[----:B------:R-:W-:Y:S01]  /*5e810*/  STL.64 [R1+0x18], R6 ;  /* 0x0000180601007387 */ /* 0x000fe20000100a00 */
[----:B------:R-:W-:Y:S06]  /*5e820*/  BAR.SYNC.DEFER_BLOCKING 0x0 ;  /* 0x0000000000007b1d */ /* 0x000fec0000010000 */
[----:B------:R-:W0:Y:S02]  /*5e830*/  LDS.128 R4, [R2] ;  /* 0x0000000002047984 */ /* 0x000e240000000c00 */
[----:B------:R-:W-:Y:S06]  /*5e840*/  BAR.SYNC.DEFER_BLOCKING 0x0 ;  /* 0x0000000000007b1d */ /* 0x000fec0000010000 */
[----:B--2---:R-:W-:Y:S04]  /*5e850*/  STSM.16.M88.4 [R0], R24 ;  /* 0x0000001800007844 */ /* 0x004fe80000000200 */
[----:B0-----:R-:W-:Y:S04]  /*5e860*/  STL.64 [R1+0x1b0], R4 ;  /* 0x0001b00401007387 */ /* 0x001fe80000100a00 */
[----:B------:R-:W-:Y:S01]  /*5e870*/  STL.64 [R1+0x1b8], R6 ;  /* 0x0001b80601007387 */ /* 0x000fe20000100a00 */
[----:B------:R-:W-:Y:S06]  /*5e880*/  BAR.SYNC.DEFER_BLOCKING 0x0 ;  /* 0x0000000000007b1d */ /* 0x000fec0000010000 */
[----:B------:R-:W0:Y:S02]  /*5e890*/  LDS.128 R4, [R2] ;  /* 0x0000000002047984 */ /* 0x000e240000000c00 */
[----:B------:R-:W-:Y:S06]  /*5e8a0*/  BAR.SYNC.DEFER_BLOCKING 0x0 ;  /* 0x0000000000007b1d */ /* 0x000fec0000010000 */
[----:B0-----:R-:W-:Y:S04]  /*5e8b0*/  STL.64 [R1+0x1a0], R4 ;  /* 0x0001a00401007387 */ /* 0x001fe80000100a00 */
[----:B------:R-:W-:Y:S04]  /*5e8c0*/  STL.64 [R1+0x1a8], R6 ;  /* 0x0001a80601007387 */ /* 0x000fe80000100a00 */
[----:B---3--:R-:W-:Y:S01]  /*5e8d0*/  STSM.16.M88.4 [R0], R20 ;  /* 0x0000001400007844 */ /* 0x008fe20000000200 */
[----:B------:R-:W-:Y:S06]  /*5e8e0*/  BAR.SYNC.DEFER_BLOCKING 0x0 ;  /* 0x0000000000007b1d */ /* 0x000fec0000010000 */
[----:B------:R-:W0:Y:S02]  /*5e8f0*/  LDS.128 R4, [R2] ;  /* 0x0000000002047984 */ /* 0x000e240000000c00 */
[----:B------:R-:W-:Y:S06]  /*5e900*/  BAR.SYNC.DEFER_BLOCKING 0x0 ;  /* 0x0000000000007b1d */ /* 0x000fec0000010000 */
[----:B------:R-:W-:Y:S02]  /*5e910*/  STSM.16.M88.4 [R0], R16 ;  /* 0x0000001000007844 */ /* 0x000fe40000000200 */
[----:B------:R-:W-:Y:S06]  /*5e920*/  BAR.SYNC.DEFER_BLOCKING 0x0 ;  /* 0x0000000000007b1d */ /* 0x000fec0000010000 */
[----:B0-----:R-:W-:Y:S04]  /*5e930*/  STL.64 [R1], R4 ;  /* 0x0000000401007387 */ /* 0x001fe80000100a00 */
[----:B------:R-:W-:Y:S04]  /*5e940*/  STL.64 [R1+0x8], R6 ;  /* 0x0000080601007387 */ /* 0x000fe80000100a00 */
[----:B------:R-:W0:Y:S01]  /*5e950*/  LDS.128 R16, [R2] ;  /* 0x0000000002107984 */ /* 0x000e220000000c00 */
[----:B------:R-:W-:Y:S06]  /*5e960*/  BAR.SYNC.DEFER_BLOCKING 0x0 ;  /* 0x0000000000007b1d */ /* 0x000fec0000010000 */
[----:B------:R-:W-:Y:S04]  /*5e970*/  STSM.16.M88.4 [R0], R8 ;  /* 0x0000000800007844 */ /* 0x000fe80000000200 */
[----:B0-----:R0:W-:Y:S04]  /*5e980*/  STL [R1+0x2014], R16 ;  /* 0x0020141001007387 */ /* 0x0011e80000100800 */
[----:B------:R1:W-:Y:S04]  /*5e990*/  STL [R1+0x2010], R17 ;  /* 0x0020101101007387 */ /* 0x0003e80000100800 */
[----:B------:R2:W-:Y:S04]  /*5e9a0*/  STL [R1+0x200c], R18 ;  /* 0x00200c1201007387 */ /* 0x0005e80000100800 */
[----:B------:R3:W-:Y:S04]  /*5e9b0*/  STL [R1+0x2008], R19 ;  /* 0x0020081301007387 */ /* 0x0007e80000100800 */
[----:B0-----:R-:W4:Y:S04]  /*5e9c0*/  LDL.LU R16, [R1+0x160] ;  /* 0x0001600001107983 */ /* 0x001f280000300800 */
[----:B-1----:R-:W4:Y:S04]  /*5e9d0*/  LDL.LU R17, [R1+0x164] ;  /* 0x0001640001117983 */ /* 0x002f280000300800 */
[----:B--2---:R-:W2:Y:S04]  /*5e9e0*/  LDL.LU R18, [R1+0x168] ;  /* 0x0001680001127983 */ /* 0x004ea80000300800 */
[----:B---3--:R-:W2:Y:S01]  /*5e9f0*/  LDL.LU R19, [R1+0x16c] ;  /* 0x00016c0001137983 */ /* 0x008ea20000300800 */
[----:B------:R-:W-:Y:S06]  /*5ea00*/  BAR.SYNC.DEFER_BLOCKING 0x0 ;  /* 0x0000000000007b1d */ /* 0x000fec0000010000 */
        /* <DEDUP_REMOVED lines=35> */
[----:B0-----:R-:W-:Y:S04]  /*5ec40*/  STL.64 [R1+0x190], R16 ;  /* 0x0001901001007387 */ /* 0x001fe80000100a00 */
        /* <DEDUP_REMOVED lines=30> */
[----:B---3--:R-:W-:Y:S04]  /*5ee30*/  STSM.16.M88.4 [R0], R24 ;  /* 0x0000001800007844 */ /* 0x008fe80000000200 */
[----:B0-----:R-:W-:Y:S04]  /*5ee40*/  STL.64 [R1+0x150], R16 ;  /* 0x0001501001007387 */ /* 0x001fe80000100a00 */
[----:B------:R-:W-:Y:S01]  /*5ee50*/  STL.64 [R1+0x158], R18 ;  /* 0x0001581201007387 */ /* 0x000fe20000100a00 */
[----:B------:R-:W-:Y:S06]  /*5ee60*/  BAR.SYNC.DEFER_BLOCKING 0x0 ;  /* 0x0000000000007b1d */ /* 0x000fec0000010000 */
[----:B------:R-:W0:Y:S02]  /*5ee70*/  LDS.128 R16, [R2] ;  /* 0x0000000002107984 */ /* 0x000e240000000c00 */
[----:B------:R-:W-:Y:S06]  /*5ee80*/  BAR.SYNC.DEFER_BLOCKING 0x0 ;  /* 0x0000000000007b1d */ /* 0x000fec0000010000 */
[----:B----4-:R-:W-:Y:S02]  /*5ee90*/  STSM.16.M88.4 [R0], R4 ;  /* 0x0000000400007844 */ /* 0x010fe40000000200 */
[----:B------:R-:W-:Y:S06]  /*5eea0*/  BAR.SYNC.DEFER_BLOCKING 0x0 ;  /* 0x0000000000007b1d */ /* 0x000fec0000010000 */
[----:B0-----:R-:W-:Y:S04]  /*5eeb0*/  STL.64 [R1+0x140], R16 ;  /* 0x0001401001007387 */ /* 0x001fe80000100a00 */
[----:B------:R-:W-:Y:S04]  /*5eec0*/  STL.64 [R1+0x148], R18 ;  /* 0x0001481201007387 */ /* 0x000fe80000100a00 */
[----:B------:R-:W0:Y:S01]  /*5eed0*/  LDS.128 R4, [R2] ;  /* 0x0000000002047984 */ /* 0x000e220000000c00 */
[----:B------:R-:W-:Y:S06]  /*5eee0*/  BAR.SYNC.DEFER_BLOCKING 0x0 ;  /* 0x0000000000007b1d */ /* 0x000fec0000010000 */
[----:B------:R-:W-:Y:S04]  /*5eef0*/  STSM.16.M88.4 [R0], R12 ;  /* 0x0000000c00007844 */ /* 0x000fe80000000200 */
[----:B0-----:R-:W-:Y:S04]  /*5ef00*/  STL.64 [R1+0x130], R4 ;  /* 0x0001300401007387 */ /* 0x001fe80000100a00 */
[----:B------:R-:W-:Y:S01]  /*5ef10*/  STL.64 [R1+0x138], R6 ;  /* 0x0001380601007387 */ /* 0x000fe20000100a00 */
[----:B------:R-:W-:Y:S06]  /*5ef20*/  BAR.SYNC.DEFER_BLOCKING 0x0 ;  /* 0x0000000000007b1d */ /* 0x000fec0000010000 */
[----:B------:R-:W0:Y:S02]  /*5ef30*/  LDS.128 R4, [R2] ;  /* 0x0000000002047984 */ /* 0x000e240000000c00 */
[----:B------:R-:W-:Y:S06]  /*5ef40*/  BAR.SYNC.DEFER_BLOCKING 0x0 ;  /* 0x0000000000007b1d */ /* 0x000fec0000010000 */
[----:B------:R-:W-:Y:S04]  /*5ef50*/  STSM.16.M88.4 [R0], R8 ;  /* 0x0000000800007844 */ /* 0x000fe80000000200 */
[----:B0-----:R0:W-:Y:S04]  /*5ef60*/  STL.64 [R1+0x120], R4 ;  /* 0x0001200401007387 */ /* 0x0011e80000100a00 */
[----:B------:R1:W-:Y:S04]  /*5ef70*/  STL.64 [R1+0x128], R6 ;  /* 0x0001280601007387 */ /* 0x0003e80000100a00 */
[----:B------:R-:W2:Y:S04]  /*5ef80*/  LDL.LU R24, [R1+0x100] ;  /* 0x0001000001187983 */ /* 0x000ea80000300800 */
[----:B------:R-:W2:Y:S04]  /*5ef90*/  LDL.LU R25, [R1+0x104] ;  /* 0x0001040001197983 */ /* 0x000ea80000300800 */
[----:B------:R-:W2:Y:S04]  /*5efa0*/  LDL.LU R26, [R1+0x108] ;  /* 0x00010800011a7983 */ /* 0x000ea80000300800 */
[----:B------:R-:W2:Y:S04]  /*5efb0*/  LDL.LU R27, [R1+0x10c] ;  /* 0x00010c00011b7983 */ /* 0x000ea80000300800 */
[----:B0-----:R-:W3:Y:S04]  /*5efc0*/  LDL.LU R4, [R1+0xe0] ;  /* 0x0000e00001047983 */ /* 0x001ee80000300800 */
[----:B------:R-:W3:Y:S04]  /*5efd0*/  LDL.LU R5, [R1+0xe4] ;  /* 0x0000e40001057983 */ /* 0x000ee80000300800 */
[----:B-1----:R-:W4:Y:S04]  /*5efe0*/  LDL.LU R6, [R1+0xe8] ;  /* 0x0000e80001067983 */ /* 0x002f280000300800 */
[----:B------:R-:W4:Y:S01]  /*5eff0*/  LDL.LU R7, [R1+0xec] ;  /* 0x0000ec0001077983 */ /* 0x000f220000300800 */
[----:B------:R-:W-:Y:S06]  /*5f000*/  BAR.SYNC.DEFER_BLOCKING 0x0 ;  /* 0x0000000000007b1d */ /* 0x000fec0000010000 */
[----:B----4-:R-:W-:Y:S04]  /*5f010*/  STL.64 [R1+0x2058], R6 ;  /* 0x0020580601007387 */ /* 0x010fe80000100a00 */
[----:B---3--:R0:W-:Y:S04]  /*5f020*/  STL.64 [R1+0x2050], R4 ;  /* 0x0020500401007387 */ /* 0x0081e80000100a00 */
[----:B0-----:R-:W3:Y:S04]  /*5f030*/  LDL.LU R4, [R1+0xf0] ;  /* 0x0000f00001047983 */ /* 0x001ee80000300800 */
[----:B------:R-:W3:Y:S04]  /*5f040*/  LDL.LU R5, [R1+0xf4] ;  /* 0x0000f40001057983 */ /* 0x000ee80000300800 */
[----:B------:R-:W4:Y:S04]  /*5f050*/  LDL.LU R6, [R1+0xf8] ;  /* 0x0000f80001067983 */ /* 0x000f280000300800 */
[----:B------:R-:W4:Y:S04]  /*5f060*/  LDL.LU R7, [R1+0xfc] ;  /* 0x0000fc0001077983 */ /* 0x000f280000300800 */
[----:B----4-:R-:W-:Y:S04]  /*5f070*/  STL.64 [R1+0x2068], R6 ;  /* 0x0020680601007387 */ /* 0x010fe80000100a00 */
[----:B---3--:R-:W-:Y:S04]  /*5f080*/  STL.64 [R1+0x2060], R4 ;  /* 0x0020600401007387 */ /* 0x008fe80000100a00 */
[----:B------:R-:W0:Y:S01]  /*5f090*/  LDS.128 R4, [R2] ;  /* 0x0000000002047984 */ /* 0x000e220000000c00 */
[----:B------:R-:W-:Y:S06]  /*5f0a0*/  BAR.SYNC.DEFER_BLOCKING 0x0 ;  /* 0x0000000000007b1d */ /* 0x000fec0000010000 */
[----:B------:R-:W3:Y:S04]  /*5f0b0*/  LDL.LU R16, [R1+0xd0] ;  /* 0x0000d00001107983 */ /* 0x000ee80000300800 */
[----:B------:R-:W3:Y:S04]  /*5f0c0*/  LDL.LU R17, [R1+0xd4] ;  /* 0x0000d40001117983 */ /* 0x000ee80000300800 */
[----:B------:R-:W3:Y:S04]  /*5f0d0*/  LDL.LU R18, [R1+0xd8] ;  /* 0x0000d80001127983 */ /* 0x000ee80000300800 */
[----:B------:R-:W3:Y:S04]  /*5f0e0*/  LDL.LU R19, [R1+0xdc] ;  /* 0x0000dc0001137983 */ /* 0x000ee80000300800 */
[----:B--2---:R1:W-:Y:S04]  /*5f0f0*/  STSM.16.M88.4 [R0], R24 ;  /* 0x0000001800007844 */ /* 0x0043e80000000200 */
[----:B------:R-:W2:Y:S04]  /*5f100*/  LDL.LU R20, [R1+0xc0] ;  /* 0x0000c00001147983 */ /* 0x000ea80000300800 */
[----:B------:R-:W2:Y:S04]  /*5f110*/  LDL.LU R21, [R1+0xc4] ;  /* 0x0000c40001157983 */ /* 0x000ea80000300800 */
[----:B------:R-:W2:Y:S04]  /*5f120*/  LDL.LU R22, [R1+0xc8] ;  /* 0x0000c80001167983 */ /* 0x000ea80000300800 */
[----:B------:R-:W2:Y:S01]  /*5f130*/  LDL.LU R23, [R1+0xcc] ;  /* 0x0000cc0001177983 */ /* 0x000ea20000300800 */
[----:B------:R-:W-:Y:S06]  /*5f140*/  BAR.SYNC.DEFER_BLOCKING 0x0 ;  /* 0x0000000000007b1d */ /* 0x000fec0000010000 */
[----:B------:R-:W4:Y:S04]  /*5f150*/  LDL.LU R8, [R1+0xb0] ;  /* 0x0000b00001087983 */ /* 0x000f280000300800 */
[----:B0-----:R-:W-:Y:S04]  /*5f160*/  STL.64 [R1+0x110], R4 ;  /* 0x0001100401007387 */ /* 0x001fe80000100a00 */
[----:B------:R-:W-:Y:S04]  /*5f170*/  STL.64 [R1+0x118], R6 ;  /* 0x0001180601007387 */ /* 0x000fe80000100a00 */
[----:B------:R-:W4:Y:S04]  /*5f180*/  LDL.LU R9, [R1+0xb4] ;  /* 0x0000b40001097983 */ /* 0x000f280000300800 */
[----:B------:R-:W0:Y:S04]  /*5f190*/  LDS.128 R4, [R2] ;  /* 0x0000000002047984 */ /* 0x000e280000000c00 */
[----:B------:R-:W4:Y:S04]  /*5f1a0*/  LDL.LU R10, [R1+0xb8] ;  /* 0x0000b800010a7983 */ /* 0x000f280000300800 */
[----:B------:R-:W4:Y:S04]  /*5f1b0*/  LDL.LU R11, [R1+0xbc] ;  /* 0x0000bc00010b7983 */ /* 0x000f280000300800 */
[----:B------:R-:W4:Y:S04]  /*5f1c0*/  LDL.LU R12, [R1+0xa0] ;  /* 0x0000a000010c7983 */ /* 0x000f280000300800 */
[----:B------:R-:W4:Y:S04]  /*5f1d0*/  LDL.LU R13, [R1+0xa4] ;  /* 0x0000a400010d7983 */ /* 0x000f280000300800 */
[----:B------:R-:W4:Y:S04]  /*5f1e0*/  LDL.LU R14, [R1+0xa8] ;  /* 0x0000a800010e7983 */ /* 0x000f280000300800 */
[----:B------:R-:W4:Y:S04]  /*5f1f0*/  LDL.LU R15, [R1+0xac] ;  /* 0x0000ac00010f7983 */ /* 0x000f280000300800 */
[----:B-1----:R-:W4:Y:S04]  /*5f200*/  LDL.LU R24, [R1+0x90] ;  /* 0x0000900001187983 */ /* 0x002f280000300800 */
[----:B------:R-:W4:Y:S04]  /*5f210*/  LDL.LU R25, [R1+0x94] ;  /* 0x0000940001197983 */ /* 0x000f280000300800 */
[----:B------:R-:W4:Y:S04]  /*5f220*/  LDL.LU R26, [R1+0x98] ;  /* 0x00009800011a7983 */ /* 0x000f280000300800 */
[----:B------:R-:W4:Y:S04]  /*5f230*/  LDL.LU R27, [R1+0x9c] ;  /* 0x00009c00011b7983 */ /* 0x000f280000300800 */
[----:B0-----:R-:W-:Y:S04]  /*5f240*/  STL.64 [R1+0x100], R4 ;  /* 0x0001000401007387 */ /* 0x001fe80000100a00 */
[----:B------:R0:W-:Y:S01]  /*5f250*/  STL.64 [R1+0x108], R6 ;  /* 0x0001080601007387 */ /* 0x0001e20000100a00 */
[----:B------:R-:W-:Y:S06]  /*5f260*/  BAR.SYNC.DEFER_BLOCKING 0x0 ;  /* 0x0000000000007b1d */ /* 0x000fec0000010000 */
[----:B0-----:R-:W3:Y:S04]  /*5f270*/  LDL.LU.64 R6, [R1+0x2068] ;  /* 0x0020680001067983 */ /* 0x001ee80000300a00 */
[----:B------:R-:W3:Y:S04]  /*5f280*/  LDL.LU.64 R4, [R1+0x2060] ;  /* 0x0020600001047983 */ /* 0x000ee80000300a00 */
[----:B---3--:R-:W-:Y:S01]  /*5f290*/  STSM.16.M88.4 [R0], R4 ;  /* 0x0000000400007844 */ /* 0x008fe20000000200 */
[----:B------:R-:W-:Y:S06]  /*5f2a0*/  BAR.SYNC.DEFER_BLOCKING 0x0 ;  /* 0x0000000000007b1d */ /* 0x000fec0000010000 */
[----:B------:R-:W0:Y:S04]  /*5f2b0*/  LDS.128 R4, [R2] ;  /* 0x0000000002047984 */ /* 0x000e280000000c00 */
[----:B0-----:R-:W-:Y:S04]  /*5f2c0*/  STL.64 [R1+0xf0], R4 ;  /* 0x0000f00401007387 */ /* 0x001fe80000100a00 */
[----:B------:R0:W-:Y:S04]  /*5f2d0*/  STL.64 [R1+0xf8], R6 ;  /* 0x0000f80601007387 */ /* 0x0001e80000100a00 */
[----:B0-----:R-:W3:Y:S04]  /*5f2e0*/  LDL.LU.64 R6, [R1+0x2058] ;  /* 0x0020580001067983 */ /* 0x001ee80000300a00 */
[----:B------:R-:W3:Y:S01]  /*5f2f0*/  LDL.LU.64 R4, [R1+0x2050] ;  /* 0x0020500001047983 */ /* 0x000ee20000300a00 */
[----:B------:R-:W-:Y:S06]  /*5f300*/  BAR.SYNC.DEFER_BLOCKING 0x0 ;  /* 0x0000000000007b1d */ /* 0x000fec0000010000 */
[----:B---3--:R-:W-:Y:S02]  /*5f310*/  STSM.16.M88.4 [R0], R4 ;  /* 0x0000000400007844 */ /* 0x008fe40000000200 */
        /* <DEDUP_REMOVED lines=9> */
[----:B0-----:R-:W3:Y:S04]  /*5f3b0*/  LDL.LU.64 R6, [R1+0x2048] ;  /* 0x0020480001067983 */ /* 0x001ee80000300a00 */
[----:B------:R-:W3:Y:S04]  /*5f3c0*/  LDL.LU.64 R4, [R1+0x2040] ;  /* 0x0020400001047983 */ /* 0x000ee80000300a00 */
[----:B--2---:R0:W-:Y:S04]  /*5f3d0*/  STSM.16.M88.4 [R0], R20 ;  /* 0x0000001400007844 */ /* 0x0041e80000000200 */
[----:B-1----:R-:W-:Y:S04]  /*5f3e0*/  STL.64 [R1+0xd0], R16 ;  /* 0x0000d01001007387 */ /* 0x002fe80000100a00 */
[----:B------:R-:W-:Y:S01]  /*5f3f0*/  STL.64 [R1+0xd8], R18 ;  /* 0x0000d81201007387 */ /* 0x000fe20000100a00 */
[----:B0-----:R-:W0:Y:S08]  /*5f400*/  LDC R20, c[0x0][0x244] ;  /* 0x00009100ff147b82 */ /* 0x001e300000000800 */
[----:B------:R-:W-:Y:S06]  /*5f410*/  BAR.SYNC.DEFER_BLOCKING 0x0 ;  /* 0x0000000000007b1d */ /* 0x000fec0000010000 */
[----:B------:R-:W1:Y:S02]  /*5f420*/  LDS.128 R16, [R2] ;  /* 0x0000000002107984 */ /* 0x000e640000000c00 */
[----:B------:R-:W-:Y:S06]  /*5f430*/  BAR.SYNC.DEFER_BLOCKING 0x0 ;  /* 0x0000000000007b1d */ /* 0x000fec0000010000 */
[----:B----4-:R-:W-:Y:S02]  /*5f440*/  STSM.16.M88.4 [R0], R8 ;  /* 0x0000000800007844 */ /* 0x010fe40000000200 */
[----:B------:R-:W-:Y:S06]  /*5f450*/  BAR.SYNC.DEFER_BLOCKING 0x0 ;  /* 0x0000000000007b1d */ /* 0x000fec0000010000 */
[----:B-1----:R1:W-:Y:S04]  /*5f460*/  STL.64 [R1+0xc0], R16 ;  /* 0x0000c01001007387 */ /* 0x0023e80000100a00 */
[----:B------:R-:W-:Y:S04]  /*5f470*/  STL.64 [R1+0xc8], R18 ;  /* 0x0000c81201007387 */ /* 0x000fe80000100a00 */
[----:B-1----:R-:W2:Y:S04]  /*5f480*/  LDL R16, [R1+0xbe0] ;  /* 0x000be00001107983 */ /* 0x002ea80000100800 */
[----:B------:R-:W1:Y:S01]  /*5f490*/  LDS.128 R8, [R2] ;  /* 0x0000000002087984 */ /* 0x000e620000000c00 */
[----:B------:R-:W-:Y:S06]  /*5f4a0*/  BAR.SYNC.DEFER_BLOCKING 0x0 ;  /* 0x0000000000007b1d */ /* 0x000fec0000010000 */
[----:B------:R-:W-:Y:S02]  /*5f4b0*/  STSM.16.M88.4 [R0], R12 ;  /* 0x0000000c00007844 */ /* 0x000fe40000000200 */
[----:B------:R-:W-:Y:S06]  /*5f4c0*/  BAR.SYNC.DEFER_BLOCKING 0x0 ;  /* 0x0000000000007b1d */ /* 0x000fec0000010000 */
[----:B-1----:R-:W-:Y:S04]  /*5f4d0*/  STL.64 [R1+0xb0], R8 ;  /* 0x0000b00801007387 */ /* 0x002fe80000100a00 */
[----:B------:R1:W-:Y:S04]  /*5f4e0*/  STL.64 [R1+0xb8], R10 ;  /* 0x0000b80a01007387 */ /* 0x0003e80000100a00 */
[----:B-1----:R-:W4:Y:S04]  /*5f4f0*/  LDL.LU.64 R10, [R1+0x2038] ;  /* 0x00203800010a7983 */ /* 0x002f280000300a00 */
[----:B------:R-:W4:Y:S04]  /*5f500*/  LDL.LU.64 R8, [R1+0x2030] ;  /* 0x0020300001087983 */ /* 0x000f280000300a00 */
[----:B------:R-:W1:Y:S01]  /*5f510*/  LDS.128 R12, [R2] ;  /* 0x00000000020c7984 */ /* 0x000e620000000c00 */
[----:B------:R-:W-:Y:S06]  /*5f520*/  BAR.SYNC.DEFER_BLOCKING 0x0 ;  /* 0x0000000000007b1d */ /* 0x000fec0000010000 */
[----:B-1----:R-:W-:Y:S04]  /*5f530*/  STL.64 [R1+0xa0], R12 ;  /* 0x0000a00c01007387 */ /* 0x002fe80000100a00 */
[----:B------:R1:W-:Y:S04]  /*5f540*/  STL.64 [R1+0xa8], R14 ;  /* 0x0000a80e01007387 */ /* 0x0003e80000100a00 */
[----:B-1----:R-:W4:Y:S04]  /*5f550*/  LDL.LU.64 R14, [R1+0x2028] ;  /* 0x00202800010e7983 */ /* 0x002f280000300a00 */
[----:B------:R-:W4:Y:S04]  /*5f560*/  LDL.LU.64 R12, [R1+0x2020] ;  /* 0x00202000010c7983 */ /* 0x000f280000300a00 */
[----:B------:R-:W4:Y:S04]  /*5f570*/  LDL R3, [R1+0xbdc] ;  /* 0x000bdc0001037983 */ /* 0x000f280000100800 */
[----:B------:R-:W-:Y:S01]  /*5f580*/  STSM.16.M88.4 [R0], R24 ;  /* 0x0000001800007844 */ /* 0x000fe20000000200 */
[----:B------:R-:W-:Y:S06]  /*5f590*/  BAR.SYNC.DEFER_BLOCKING 0x0 ;  /* 0x0000000000007b1d */ /* 0x000fec0000010000 */
[----:B------:R-:W1:Y:S02]  /*5f5a0*/  LDS.128 R24, [R2] ;  /* 0x0000000002187984 */ /* 0x000e640000000c00 */
[----:B------:R-:W-:Y:S06]  /*5f5b0*/  BAR.SYNC.DEFER_BLOCKING 0x0 ;  /* 0x0000000000007b1d */ /* 0x000fec0000010000 */
[----:B-1----:R3:W-:Y:S04]  /*5f5c0*/  STL.64 [R1+0x1c0], R24 ;  /* 0x0001c01801007387 */ /* 0x0027e80000100a00 */
[----:B------:R-:W-:Y:S01]  /*5f5d0*/  STL.64 [R1+0x1c8], R26 ;  /* 0x0001c81a01007387 */ /* 0x000fe20000100a00 */
[----:B---3--:R-:W-:Y:S01]  /*5f5e0*/  IMAD R24, R7, UR24, RZ ;  /* 0x0000001807187c24 */ /* 0x008fe2000f8e02ff */
[----:B--2---:R-:W-:Y:S01]  /*5f5f0*/  ISETP.GE.AND P2, PT, R16, UR8, PT ;  /* 0x0000000810007c0c */ /* 0x004fe2000bf46270 */
[----:B------:R-:W-:-:S03]  /*5f600*/  ULDC.64 UR8, c[0x0][0x228] ;  /* 0x00008a0000087ab9 */ /* 0x000fc60000000a00 */
[----:B------:R-:W-:Y:S01]  /*5f610*/  ISETP.LT.AND P2, PT, R7, UR31, !P2 ;  /* 0x0000001f07007c0c */ /* 0x000fe2000d741270 */
[----:B----4-:R-:W-:Y:S01]  /*5f620*/  STSM.16.M88.4 [R0], R8 ;  /* 0x0000000800007844 */ /* 0x010fe20000000200 */
[----:B------:R-:W-:Y:S06]  /*5f630*/  BAR.SYNC.DEFER_BLOCKING 0x0 ;  /* 0x0000000000007b1d */ /* 0x000fec0000010000 */
[----:B------:R-:W1:Y:S02]  /*5f640*/  LDS.128 R8, [R2] ;  /* 0x0000000002087984 */ /* 0x000e640000000c00 */
[----:B------:R-:W-:Y:S06]  /*5f650*/  BAR.SYNC.DEFER_BLOCKING 0x0 ;  /* 0x0000000000007b1d */ /* 0x000fec0000010000 */
[----:B------:R2:W-:Y:S02]  /*5f660*/  STSM.16.M88.4 [R0], R12 ;  /* 0x0000000c00007844 */ /* 0x0005e40000000200 */
[----:B------:R-:W-:Y:S01]  /*5f670*/  BAR.SYNC.DEFER_BLOCKING 0x0 ;  /* 0x0000000000007b1d */ /* 0x000fe20000010000 */
[C---:B------:R-:W-:Y:S01]  /*5f680*/  ISETP.GE.AND P3, PT, R3.reuse, UR8, PT ;  /* 0x0000000803007c0c */ /* 0x040fe2000bf66270 */
[----:B0-----:R-:W-:-:S03]  /*5f690*/  IMAD R3, R3, R20, RZ ;  /* 0x0000001403037224 */ /* 0x001fc600078e02ff */
[----:B------:R-:W-:Y:S01]  /*5f6a0*/  ISETP.LT.AND P3, PT, R7, UR29, !P3 ;  /* 0x0000001d07007c0c */ /* 0x000fe2000df61270 */
[----:B-1----:R0:W-:Y:S04]  /*5f6b0*/  STL.64 [R1+0x90], R8 ;  /* 0x0000900801007387 */ /* 0x0021e80000100a00 */
[----:B------:R-:W-:Y:S01]  /*5f6c0*/  STL.64 [R1+0x98], R10 ;  /* 0x0000980a01007387 */ /* 0x000fe20000100a00 */
[----:B--2---:R-:W-:-:S03]  /*5f6d0*/  LEA R14, P4, R3, UR4, 0x1 ;  /* 0x00000004030e7c11 */ /* 0x004fc6000f8808ff */
[----:B------:R-:W2:Y:S01]  /*5f6e0*/  LDL.LU R7, [R1+0x201c] ;  /* 0x00201c0001077983 */ /* 0x000ea20000300800 */
[----:B0-----:R-:W-:-:S03]  /*5f6f0*/  IMAD R8, R16, R20, RZ ;  /* 0x0000001410087224 */ /* 0x001fc600078e02ff */
[----:B------:R-:W3:Y:S02]  /*5f700*/  LDL.LU R18, [R1+0x70] ;  /* 0x0000700001127983 */ /* 0x000ee40000300800 */
[C---:B------:R-:W-:Y:S02]  /*5f710*/  LEA R12, P5, R8.reuse, UR4, 0x1 ;  /* 0x00000004080c7c11 */ /* 0x040fe4000f8a08ff */
[----:B------:R-:W4:Y:S02]  /*5f720*/  LDL.LU R17, [R1+0x60] ;  /* 0x0000600001117983 */ /* 0x000f240000300800 */
[----:B------:R-:W-:Y:S02]  /*5f730*/  LEA.HI.X.SX32 R13, R8, UR5, 0x1, P5 ;  /* 0x00000005080d7c11 */ /* 0x000fe4000a8f0eff */
[----:B------:R-:W3:Y:S04]  /*5f740*/  LDL R19, [R1+0xc7c] ;  /* 0x000c7c0001137983 */ /* 0x000ee80000100800 */
[----:B------:R-:W0:Y:S01]  /*5f750*/  LDS.128 R8, [R2] ;  /* 0x0000000002087984 */ /* 0x000e220000000c00 */
[----:B------:R-:W-:Y:S01]  /*5f760*/  BAR.SYNC.DEFER_BLOCKING 0x0 ;  /* 0x0000000000007b1d */ /* 0x000fe20000010000 */
[----:B------:R-:W-:Y:S01]  /*5f770*/  LEA.HI.X.SX32 R15, R3, UR5, 0x1, P4 ;  /* 0x00000005030f7c11 */ /* 0x000fe2000a0f0eff */
[--C-:B------:R-:W-:Y:S01]  /*5f780*/  IMAD R22, R20, 0x80, R3.reuse ;  /* 0x0000008014167824 */ /* 0x100fe200078e0203 */
[----:B------:R-:W-:-:S03]  /*5f790*/  PRMT R3, R29, 0x7632, R3 ;  /* 0x000076321d037816 */ /* 0x000fc60000000003 */
[----:B0-----:R0:W-:Y:S04]  /*5f7a0*/  STL [R1+0x2004], R8 ;  /* 0x0020040801007387 */ /* 0x0011e80000100800 */
[----:B0-----:R-:W4:Y:S04]  /*5f7b0*/  LDL R8, [R1+0xbe0] ;  /* 0x000be00001087983 */ /* 0x001f280000100800 */
[----:B------:R0:W-:Y:S04]  /*5f7c0*/  STL [R1+0x2000], R9 ;  /* 0x0020000901007387 */ /* 0x0001e80000100800 */
[----:B0-----:R-:W4:Y:S04]  /*5f7d0*/  LDL R9, [R1+0xbdc] ;  /* 0x000bdc0001097983 */ /* 0x001f280000100800 */
[----:B------:R-:W-:Y:S04]  /*5f7e0*/  STL [R1+0x1ffc], R2 ;  /* 0x001ffc0201007387 */ /* 0x000fe80000100800 */
[----:B------:R0:W-:Y:S04]  /*5f7f0*/  STL [R1+0x1ff8], R10 ;  /* 0x001ff80a01007387 */ /* 0x0001e80000100800 */
[----:B0-----:R-:W3:Y:S04]  /*5f800*/  LDL.LU R10, [R1+0xb08] ;  /* 0x000b0800010a7983 */ /* 0x001ee80000300800 */
[----:B------:R0:W-:Y:S04]  /*5f810*/  STL [R1+0x1ff4], R11 ;  /* 0x001ff40b01007387 */ /* 0x0001e80000100800 */
[----:B0-----:R-:W4:Y:S04]  /*5f820*/  LDL.LU R11, [R1+0xbe4] ;  /* 0x000be400010b7983 */ /* 0x001f280000300800 */
[----:B--2---:R0:W-:Y:S02]  /*5f830*/  STSM.16.M88.4 [R0], R4 ;  /* 0x0000000400007844 */ /* 0x0041e40000000200 */
[----:B0-----:R-:W-:Y:S01]  /*5f840*/  IMAD.WIDE R4, R24, 0x2, R14 ;  /* 0x0000000218047825 */ /* 0x001fe200078e020e */
[----:B------:R-:W-:Y:S06]  /*5f850*/  BAR.SYNC.DEFER_BLOCKING 0x0 ;  /* 0x0000000000007b1d */ /* 0x000fec0000010000 */
[----:B------:R0:W-:Y:S04]  /*5f860*/  @P3 STG.E.U16 desc[UR6][R4.64], R29 ;  /* 0x0000001d04003986 */ /* 0x0001e8000c101506 */
[----:B0-----:R-:W2:Y:S04]  /*5f870*/  LDL.LU R29, [R1+0x2018] ;  /* 0x00201800011d7983 */ /* 0x001ea80000300800 */
[----:B------:R-:W2:Y:S04]  /*5f880*/  LDL.LU R2, [R1+0x50] ;  /* 0x0000500001027983 */ /* 0x000ea80000300800 */
[----:B------:R-:W2:Y:S01]  /*5f890*/  LDL.LU R16, [R1+0x84] ;  /* 0x0000840001107983 */ /* 0x000ea20000300800 */
[----:B------:R-:W-:-:S02]  /*5f8a0*/  IMAD R0, R20, 0x40, R22 ;  /* 0x0000004014007824 */ /* 0x000fc400078e0216 */
[----:B------:R-:W-:-:S03]  /*5f8b0*/  IMAD.WIDE R20, R24, 0x2, R12 ;  /* 0x0000000218147825 */ /* 0x000fc600078e020c */
[----:B------:R-:W-:Y:S02]  /*5f8c0*/  LEA R6, P4, R0, UR4, 0x1 ;  /* 0x0000000400067c11 */ /* 0x000fe4000f8808ff */
[----:B------:R0:W-:Y:S01]  /*5f8d0*/  @P2 STG.E.U16 desc[UR6][R20.64], R3 ;  /* 0x0000000314002986 */ /* 0x0001e2000c101506 */
[----:B------:R-:W-:Y:S02]  /*5f8e0*/  LEA R4, P3, R22, UR4, 0x1 ;  /* 0x0000000416047c11 */ /* 0x000fe4000f8608ff */
[----:B------:R-:W-:Y:S02]  /*5f8f0*/  LEA.HI.X.SX32 R7, R0, UR5, 0x1, P4 ;  /* 0x0000000500077c11 */ /* 0x000fe4000a0f0eff */
[----:B------:R-:W-:Y:S01]  /*5f900*/  LEA.HI.X.SX32 R5, R22, UR5, 0x1, P3 ;  /* 0x0000000516057c11 */ /* 0x000fe200098f0eff */
[----:B------:R-:W-:Y:S02]  /*5f910*/  ULDC.64 UR4, c[0x0][0x228] ;  /* 0x00008a0000047ab9 */ /* 0x000fe40000000a00 */
[----:B------:R-:W-:Y:S01]  /*5f920*/  IMAD.WIDE R22, R24, 0x2, R4 ;  /* 0x0000000218167825 */ /* 0x000fe200078e0204 */
[----:B---3--:R-:W-:Y:S01]  /*5f930*/  ISETP.GE.AND P2, PT, R10, UR9, PT ;  /* 0x000000090a007c0c */ /* 0x008fe2000bf46270 */
[----:B------:R-:W-:-:S03]  /*5f940*/  ULDC.64 UR8, c[0x0][0x228] ;  /* 0x00008a0000087ab9 */ /* 0x000fc60000000a00 */
[----:B------:R-:W-:Y:S01]  /*5f950*/  ISETP.LT.AND P4, PT, R19, UR12, !P2 ;  /* 0x0000000c13007c0c */ /* 0x000fe2000d781270 */
[----:B0-----:R-:W-:Y:S01]  /*5f960*/  VIADD R3, R24, UR24 ;  /* 0x0000001818037c36 */ /* 0x001fe20008000000 */
[----:B----4-:R-:W-:Y:S01]  /*5f970*/  ISETP.LT.AND P5, PT, R9, UR8, !P1 ;  /* 0x0000000809007c0c */ /* 0x010fe2000cfa1270 */
[----:B------:R-:W-:Y:S01]  /*5f980*/  VIADD R0, R10, 0x2 ;  /* 0x000000020a007836 */ /* 0x000fe20000000000 */
[----:B------:R-:W-:Y:S02]  /*5f990*/  ISETP.LT.AND P6, PT, R8, UR4, !P1 ;  /* 0x0000000408007c0c */ /* 0x000fe4000cfc1270 */
[----:B------:R-:W-:Y:S01]  /*5f9a0*/  ISETP.LT.AND P3, PT, R11, UR10, !P2 ;  /* 0x0000000a0b007c0c */ /* 0x000fe2000d761270 */
[----:B------:R-:W-:-:S06]  /*5f9b0*/  ULDC UR12, c[0x0][0x228] ;  /* 0x00008a00000c7ab9 */ /* 0x000fcc0000000800 */
[----:B------:R0:W-:Y:S01]  /*5f9c0*/  @P4 STG.E.U16 desc[UR6][R22.64], R18 ;  /* 0x0000001216004986 */ /* 0x0001e2000c101506 */
[----:B------:R-:W-:Y:S01]  /*5f9d0*/  IMAD.WIDE R24, R24, 0x2, R6 ;  /* 0x0000000218187825 */ /* 0x000fe200078e0206 */
[----:B------:R-:W-:Y:S01]  /*5f9e0*/  ISETP.LT.AND P4, PT, R19, UR20, !P1 ;  /* 0x0000001413007c0c */ /* 0x000fe2000cf81270 */
[----:B------:R-:W-:Y:S02]  /*5f9f0*/  ULDC UR4, c[0x0][0x22c] ;  /* 0x00008b0000047ab9 */ /* 0x000fe40000000800 */
[----:B------:R-:W-:Y:S01]  /*5fa00*/  IMAD.WIDE R20, R3, 0x2, R14 ;  /* 0x0000000203147825 */ /* 0x000fe200078e020e */
[----:B------:R-:W-:Y:S01]  /*5fa10*/  ISETP.GE.AND P2, PT, R0, UR14, PT ;  /* 0x0000000e00007c0c */ /* 0x000fe2000bf46270 */
[----:B------:R-:W-:Y:S01]  /*5fa20*/  ULDC.64 UR14, c[0x0][0x228] ;  /* 0x00008a00000e7ab9 */ /* 0x000fe20000000a00 */
[----:B------:R-:W-:Y:S01]  /*5fa30*/  PRMT R28, R17, 0x7632, R28 ;  /* 0x00007632111c7816 */ /* 0x000fe2000000001c */
[----:B------:R-:W-:Y:S01]  /*5fa40*/  IMAD.WIDE R26, R3, 0x2, R12 ;  /* 0x00000002031a7825 */ /* 0x000fe200078e020c */
[----:B------:R-:W-:Y:S01]  /*5fa50*/  ULDC UR8, c[0x0][0x228] ;  /* 0x00008a0000087ab9 */ /* 0x000fe20000000800 */
[----:B------:R-:W-:-:S02]  /*5fa60*/  ULDC UR10, c[0x0][0x228] ;  /* 0x00008a00000a7ab9 */ /* 0x000fc40000000800 */
[----:B0-----:R-:W-:-:S04]  /*5fa70*/  IMAD.WIDE R22, R3, 0x2, R4 ;  /* 0x0000000203167825 */ /* 0x001fc800078e0204 */
[----:B------:R-:W-:Y:S01]  /*5fa80*/  VIADD R0, R3, UR24 ;  /* 0x0000001803007c36 */ /* 0x000fe20008000000 */
[----:B--2---:R-:W-:Y:S02]  /*5fa90*/  PRMT R29, R18, 0x7632, R29 ;  /* 0x00007632121d7816 */ /* 0x004fe4000000001d */
[----:B------:R-:W2:Y:S04]  /*5faa0*/  LDL.LU R18, [R1+0x74] ;  /* 0x0000740001127983 */ /* 0x000ea80000300800 */
[----:B------:R-:W-:Y:S01]  /*5fab0*/  @P3 STG.E.U16 desc[UR6][R24.64], R29 ;  /* 0x0000001d18003986 */ /* 0x000fe2000c101506 */
[----:B------:R-:W-:-:S03]  /*5fac0*/  ISETP.LT.AND P3, PT, R11, UR18, !P1 ;  /* 0x000000120b007c0c */ /* 0x000fc6000cf61270 */
[----:B------:R0:W-:Y:S01]  /*5fad0*/  @P5 STG.E.U16 desc[UR6][R20.64], R17 ;  /* 0x0000001114005986 */ /* 0x0001e2000c101506 */
[----:B------:R-:W-:-:S03]  /*5fae0*/  ISETP.LT.AND P5, PT, R9, UR16, !P2 ;  /* 0x0000001009007c0c */ /* 0x000fc6000d7a1270 */
[----:B------:R-:W-:Y:S04]  /*5faf0*/  @P6 STG.E.U16 desc[UR6][R26.64], R28 ;  /* 0x0000001c1a006986 */ /* 0x000fe8000c101506 */
[----:B0-----:R-:W3:Y:S01]  /*5fb00*/  LDL.LU R17, [R1+0x64] ;  /* 0x0000640001117983 */ /* 0x001ee20000300800 */
[----:B------:R-:W-:Y:S01]  /*5fb10*/  IMAD.WIDE R24, R3, 0x2, R6 ;  /* 0x0000000203187825 */ /* 0x000fe200078e0206 */
[----:B------:R-:W-:Y:S02]  /*5fb20*/  PRMT R29, R2, 0x7632, R29 ;  /* 0x00007632021d7816 */ /* 0x000fe4000000001d */
[----:B------:R0:W-:Y:S01]  /*5fb30*/  @P4 STG.E.U16 desc[UR6][R22.64], R2 ;  /* 0x0000000216004986 */ /* 0x0001e2000c101506 */
[----:B------:R-:W-:Y:S01]  /*5fb40*/  IMAD.WIDE R20, R0, 0x2, R14 ;  /* 0x0000000200147825 */ /* 0x000fe200078e020e */
[----:B------:R-:W-:-:S02]  /*5fb50*/  PRMT R3, R16, 0x7632, R3 ;  /* 0x0000763210037816 */ /* 0x000fc40000000003 */
[----:B------:R-:W-:Y:S04]  /*5fb60*/  @P3 STG.E.U16 desc[UR6][R24.64], R29 ;  /* 0x0000001d18003986 */ /* 0x000fe8000c101506 */
[----:B0-----:R-:W4:Y:S04]  /*5fb70*/  LDL.LU R2, [R1+0x54] ;  /* 0x0000540001027983 */ /* 0x001f280000300800 */
[----:B------:R0:W-:Y:S04]  /*5fb80*/  @P5 STG.E.U16 desc[UR6][R20.64], R16 ;  /* 0x0000001014005986 */ /* 0x0001e8000c101506 */
[----:B0-----:R-:W4:Y:S01]  /*5fb90*/  LDL.LU R16, [R1+0x88] ;  /* 0x0000880001107983 */ /* 0x001f220000300800 */
[----:B------:R-:W-:Y:S01]  /*5fba0*/  ISETP.LT.AND P6, PT, R8, UR14, !P2 ;  /* 0x0000000e08007c0c */ /* 0x000fe2000d7c1270 */
[----:B------:R-:W-:Y:S01]  /*5fbb0*/  VIADD R28, R10, 0x3 ;  /* 0x000000030a1c7836 */ /* 0x000fe20000000000 */
[----:B------:R-:W-:-:S02]  /*5fbc0*/  ISETP.LT.AND P3, PT, R19, UR22, !P2 ;  /* 0x0000001613007c0c */ /* 0x000fc4000d761270 */
[----:B------:R-:W-:Y:S02]  /*5fbd0*/  ISETP.LT.AND P4, PT, R11, UR26, !P2 ;  /* 0x0000001a0b007c0c */ /* 0x000fe4000d781270 */
[----:B------:R-:W-:Y:S01]  /*5fbe0*/  ISETP.GE.AND P1, PT, R28, UR4, PT ;  /* 0x000000041c007c0c */ /* 0x000fe2000bf26270 */
[----:B------:R-:W-:Y:S01]  /*5fbf0*/  IMAD.WIDE R26, R0, 0x2, R12 ;  /* 0x00000002001a7825 */ /* 0x000fe200078e020c */
[----:B------:R-:W-:Y:S02]  /*5fc00*/  ULDC UR4, c[0x0][0x22c] ;  /* 0x00008b0000047ab9 */ /* 0x000fe40000000800 */
[----:B------:R-:W-:Y:S01]  /*5fc10*/  ISETP.LT.AND P5, PT, R9, UR28, !P1 ;  /* 0x0000001c09007c0c */ /* 0x000fe2000cfa1270 */
[----:B------:R-:W-:Y:S02]  /*5fc20*/  VIADD R28, R10, 0x4 ;  /* 0x000000040a1c7836 */ /* 0x000fe40000000000 */
[----:B------:R-:W-:Y:S01]  /*5fc30*/  IMAD.WIDE R22, R0, 0x2, R4 ;  /* 0x0000000200167825 */ /* 0x000fe200078e0204 */
[----:B------:R0:W-:Y:S01]  /*5fc40*/  @P6 STG.E.U16 desc[UR6][R26.64], R3 ;  /* 0x000000031a006986 */ /* 0x0001e2000c101506 */
[----:B------:R-:W-:-:S02]  /*5fc50*/  ISETP.LT.AND P6, PT, R8, UR30, !P1 ;  /* 0x0000001e08007c0c */ /* 0x000fc4000cfc1270 */
[----:B------:R-:W-:Y:S01]  /*5fc60*/  IMAD.WIDE R24, R0, 0x2, R6 ;  /* 0x0000000200187825 */ /* 0x000fe200078e0206 */
[----:B------:R-:W-:Y:S01]  /*5fc70*/  ISETP.GE.AND P2, PT, R28, UR4, PT ;  /* 0x000000041c007c0c */ /* 0x000fe2000bf46270 */
[----:B------:R-:W-:Y:S02]  /*5fc80*/  ULDC UR4, c[0x0][0x228] ;  /* 0x00008a0000047ab9 */ /* 0x000fe40000000800 */
[----:B0-----:R-:W-:-:S04]  /*5fc90*/  VIADD R3, R0, UR24 ;  /* 0x0000001800037c36 */ /* 0x001fc80008000000 */
[----:B------:R-:W-:-:S04]  /*5fca0*/  IMAD.WIDE R20, R3, 0x2, R14 ;  /* 0x0000000203147825 */ /* 0x000fc800078e020e */
[----:B------:R-:W-:Y:S01]  /*5fcb0*/  IMAD.WIDE R26, R3, 0x2, R12 ;  /* 0x00000002031a7825 */ /* 0x000fe200078e020c */
[----:B--2---:R-:W-:Y:S01]  /*5fcc0*/  PRMT R29, R18, 0x7632, R29 ;  /* 0x00007632121d7816 */ /* 0x004fe2000000001d */
[----:B------:R0:W-:Y:S04]  /*5fcd0*/  @P3 STG.E.U16 desc[UR6][R22.64], R18 ;  /* 0x0000001216003986 */ /* 0x0001e8000c101506 */
[----:B------:R1:W-:Y:S01]  /*5fce0*/  @P4 STG.E.U16 desc[UR6][R24.64], R29 ;  /* 0x0000001d18004986 */ /* 0x0003e2000c101506 */
[----:B------:R-:W-:Y:S01]  /*5fcf0*/  ISETP.LT.AND P4, PT, R19, UR4, !P1 ;  /* 0x0000000413007c0c */ /* 0x000fe2000cf81270 */
[----:B------:R-:W-:Y:S02]  /*5fd00*/  VIADD R28, R10, 0x5 ;  /* 0x000000050a1c7836 */ /* 0x000fe40000000000 */
[----:B0-----:R-:W2:Y:S01]  /*5fd10*/  LDL.LU R18, [R1+0x78] ;  /* 0x0000780001127983 */ /* 0x001ea20000300800 */
[----:B------:R-:W-:Y:S01]  /*5fd20*/  ISETP.LT.AND P3, PT, R11, UR8, !P1 ;  /* 0x000000080b007c0c */ /* 0x000fe2000cf61270 */
[----:B------:R-:W-:Y:S01]  /*5fd30*/  IMAD.WIDE R22, R3, 0x2, R4 ;  /* 0x0000000203167825 */ /* 0x000fe200078e0204 */
[----:B------:R-:W-:Y:S01]  /*5fd40*/  ULDC UR4, c[0x0][0x22c] ;  /* 0x00008b0000047ab9 */ /* 0x000fe20000000800 */
[----:B------:R-:W-:Y:S01]  /*5fd50*/  ULDC UR8, c[0x0][0x228] ;  /* 0x00008a0000087ab9 */ /* 0x000fe20000000800 */
[----:B---3--:R-:W-:Y:S01]  /*5fd60*/  PRMT R0, R17, 0x7632, R0 ;  /* 0x0000763211007816 */ /* 0x008fe20000000000 */
[----:B------:R0:W-:Y:S01]  /*5fd70*/  @P5 STG.E.U16 desc[UR6][R20.64], R17 ;  /* 0x0000001114005986 */ /* 0x0001e2000c101506 */
[----:B------:R-:W-:Y:S01]  /*5fd80*/  ISETP.LT.AND P5, PT, R9, UR10, !P2 ;  /* 0x0000000a09007c0c */ /* 0x000fe2000d7a1270 */
[C---:B-1----:R-:W-:Y:S01]  /*5fd90*/  IMAD.WIDE R24, R3.reuse, 0x2, R6 ;  /* 0x0000000203187825 */ /* 0x042fe200078e0206 */
[----:B----4-:R-:W-:Y:S01]  /*5fda0*/  PRMT R29, R2, 0x7632, R29 ;  /* 0x00007632021d7816 */ /* 0x010fe2000000001d */
[----:B0-----:R-:W3:Y:S01]  /*5fdb0*/  LDL.LU R17, [R1+0x68] ;  /* 0x0000680001117983 */ /* 0x001ee20000300800 */
[----:B------:R-:W-:Y:S01]  /*5fdc0*/  ISETP.GE.AND P1, PT, R28, UR4, PT ;  /* 0x000000041c007c0c */ /* 0x000fe2000bf26270 */
[----:B------:R-:W-:Y:S01]  /*5fdd0*/  ULDC UR4, c[0x0][0x228] ;  /* 0x00008a0000047ab9 */ /* 0x000fe20000000800 */
[----:B------:R-:W-:Y:S01]  /*5fde0*/  ULDC UR10, c[0x0][0x228] ;  /* 0x00008a00000a7ab9 */ /* 0x000fe20000000800 */
[----:B------:R0:W-:Y:S04]  /*5fdf0*/  @P6 STG.E.U16 desc[UR6][R26.64], R0 ;  /* 0x000000001a006986 */ /* 0x0001e8000c101506 */
[----:B------:R1:W-:Y:S01]  /*5fe00*/  @P4 STG.E.U16 desc[UR6][R22.64], R2 ;  /* 0x0000000216004986 */ /* 0x0003e2000c101506 */
[----:B0-----:R-:W-:-:S04]  /*5fe10*/  VIADD R0, R3, UR24 ;  /* 0x0000001803007c36 */ /* 0x001fc80008000000 */
[----:B------:R-:W-:Y:S01]  /*5fe20*/  IMAD.WIDE R20, R0, 0x2, R14 ;  /* 0x0000000200147825 */ /* 0x000fe200078e020e */
[----:B-1----:R-:W4:Y:S01]  /*5fe30*/  LDL.LU R2, [R1+0x58] ;  /* 0x0000580001027983 */ /* 0x002f220000300800 */
[----:B------:R-:W-:-:S03]  /*5fe40*/  PRMT R3, R16, 0x7632, R3 ;  /* 0x0000763210037816 */ /* 0x000fc60000000003 */
[----:B------:R-:W-:Y:S04]  /*5fe50*/  @P3 STG.E.U16 desc[UR6][R24.64], R29 ;  /* 0x0000001d18003986 */ /* 0x000fe8000c101506 */
[----:B------:R0:W-:Y:S04]  /*5fe60*/  @P5 STG.E.U16 desc[UR6][R20.64], R16 ;  /* 0x0000001014005986 */ /* 0x0001e8000c101506 */
[----:B0-----:R-:W4:Y:S01]  /*5fe70*/  LDL.LU R16, [R1+0x8c] ;  /* 0x00008c0001107983 */ /* 0x001f220000300800 */
[----:B------:R-:W-:Y:S02]  /*5fe80*/  ISETP.LT.AND P6, PT, R8, UR12, !P2 ;  /* 0x0000000c08007c0c */ /* 0x000fe4000d7c1270 */
[----:B------:R-:W-:Y:S01]  /*5fe90*/  ISETP.LT.AND P4, PT, R19, UR4, !P2 ;  /* 0x0000000413007c0c */ /* 0x000fe2000d781270 */
[----:B------:R-:W-:Y:S01]  /*5fea0*/  IMAD.WIDE R26, R0, 0x2, R12 ;  /* 0x00000002001a7825 */ /* 0x000fe200078e020c */
[----:B------:R-:W-:Y:S01]  /*5feb0*/  ISETP.LT.AND P3, PT, R11, UR8, !P2 ;  /* 0x000000080b007c0c */ /* 0x000fe2000d761270 */
[----:B------:R-:W-:Y:S01]  /*5fec0*/  ULDC UR12, c[0x0][0x228] ;  /* 0x00008a00000c7ab9 */ /* 0x000fe20000000800 */
[----:B------:R-:W-:Y:S01]  /*5fed0*/  ISETP.LT.AND P5, PT, R9, UR10, !P1 ;  /* 0x0000000a09007c0c */ /* 0x000fe2000cfa1270 */
[----:B------:R-:W-:Y:S01]  /*5fee0*/  VIADD R28, R10, 0x6 ;  /* 0x000000060a1c7836 */ /* 0x000fe20000000000 */
[----:B------:R-:W-:Y:S01]  /*5fef0*/  ULDC UR4, c[0x0][0x22c] ;  /* 0x00008b0000047ab9 */ /* 0x000fe20000000800 */
[----:B------:R-:W-:Y:S01]  /*5ff00*/  IMAD.WIDE R20, R0, 0x2, R4 ;  /* 0x0000000200147825 */ /* 0x000fe200078e0204 */
[----:B------:R-:W-:Y:S01]  /*5ff10*/  ULDC UR8, c[0x0][0x228] ;  /* 0x00008a0000087ab9 */ /* 0x000fe20000000800 */
[----:B------:R-:W-:-:S02]  /*5ff20*/  ULDC UR10, c[0x0][0x228] ;  /* 0x00008a00000a7ab9 */ /* 0x000fc40000000800 */
[----:B------:R0:W-:Y:S01]  /*5ff30*/  @P6 STG.E.U16 desc[UR6][R26.64], R3 ;  /* 0x000000031a006986 */ /* 0x0001e2000c101506 */
[----:B------:R-:W-:Y:S01]  /*5ff40*/  ISETP.LT.AND P6, PT, R8, UR12, !P1 ;  /* 0x0000000c08007c0c */ /* 0x000fe2000cfc1270 */
[----:B------:R-:W-:Y:S01]  /*5ff50*/  IMAD.WIDE R22, R0, 0x2, R6 ;  /* 0x0000000200167825 */ /* 0x000fe200078e0206 */
[----:B------:R-:W-:Y:S01]  /*5ff60*/  ISETP.GE.AND P2, PT, R28, UR4, PT ;  /* 0x000000041c007c0c */ /* 0x000fe2000bf46270 */
[----:B------:R-:W-:Y:S01]  /*5ff70*/  ULDC UR4, c[0x0][0x228] ;  /* 0x00008a0000047ab9 */ /* 0x000fe20000000800 */
[----:B------:R-:W-:Y:S01]  /*5ff80*/  ULDC UR12, c[0x0][0x228] ;  /* 0x00008a00000c7ab9 */ /* 0x000fe20000000800 */
[----:B0-----:R-:W-:-:S04]  /*5ff90*/  VIADD R3, R0, UR24 ;  /* 0x0000001800037c36 */ /* 0x001fc80008000000 */
[----:B------:R-:W-:-:S04]  /*5ffa0*/  IMAD.WIDE R24, R3, 0x2, R14 ;  /* 0x0000000203187825 */ /* 0x000fc800078e020e */
[----:B------:R-:W-:Y:S01]  /*5ffb0*/  IMAD.WIDE R26, R3, 0x2, R12 ;  /* 0x00000002031a7825 */ /* 0x000fe200078e020c */
[----:B--2---:R-:W-:Y:S01]  /*5ffc0*/  PRMT R29, R18, 0x7632, R29 ;  /* 0x00007632121d7816 */ /* 0x004fe2000000001d */
[----:B------:R0:W-:Y:S01]  /*5ffd0*/  @P4 STG.E.U16 desc[UR6][R20.64], R18 ;  /* 0x0000001214004986 */ /* 0x0001e2000c101506 */
[----:B------:R-:W-:Y:S01]  /*5ffe0*/  ISETP.LT.AND P4, PT, R19, UR4, !P1 ;  /* 0x0000000413007c0c */ /* 0x000fe2000cf81270 */
[----:B------:R-:W-:Y:S01]  /*5fff0*/  VIADD R28, R10, 0x7 ;  /* 0x000000070a1c7836 */ /* 0x000fe20000000000 */
[----:B------:R-:W-:Y:S01]  /*60000*/  ULDC UR4, c[0x0][0x22c] ;  /* 0x00008b0000047ab9 */ /* 0x000fe20000000800 */
[----:B------:R1:W-:Y:S01]  /*60010*/  @P3 STG.E.U16 desc[UR6][R22.64], R29 ;  /* 0x0000001d16003986 */ /* 0x0003e2000c101506 */
[----:B------:R-:W-:Y:S01]  /*60020*/  ISETP.LT.AND P3, PT, R11, UR8, !P1 ;  /* 0x000000080b007c0c */ /* 0x000fe2000cf61270 */
[----:B------:R-:W-:Y:S02]  /*60030*/  ULDC UR8, c[0x0][0x228] ;  /* 0x00008a0000087ab9 */ /* 0x000fe40000000800 */
[----:B0-----:R-:W2:Y:S01]  /*60040*/  LDL.LU R18, [R1+0x7c] ;  /* 0x00007c0001127983 */ /* 0x001ea20000300800 */
[----:B------:R-:W-:Y:S01]  /*60050*/  IMAD.WIDE R20, R3, 0x2, R4 ;  /* 0x0000000203147825 */ /* 0x000fe200078e0204 */
[----:B---3--:R-:W-:-:S02]  /*60060*/  PRMT R0, R17, 0x7632, R0 ;  /* 0x0000763211007816 */ /* 0x008fc40000000000 */
        /* <DEDUP_REMOVED lines=46> */
[----:B------:R-:W-:-:S04]  /*60350*/  IMAD.WIDE R20, R3, 0x2, R4 ;  /* 0x0000000203147825 */ /* 0x000fc800078e0204 */
[----:B-1----:R-:W-:Y:S01]  /*60360*/  IMAD.WIDE R22, R3, 0x2, R6 ;  /* 0x0000000203167825 */ /* 0x002fe200078e0206 */
[----:B---3--:R-:W-:Y:S01]  /*60370*/  PRMT R0, R17, 0x7632, R0 ;  /* 0x0000763211007816 */ /* 0x008fe20000000000 */
[----:B------:R0:W-:Y:S01]  /*60380*/  @P5 STG.E.U16 desc[UR6][R24.64], R17 ;  /* 0x0000001118005986 */ /* 0x0001e2000c101506 */
[----:B------:R-:W-:Y:S01]  /*60390*/  ISETP.LT.AND P5, PT, R9, UR10, !P2 ;  /* 0x0000000a09007c0c */ /* 0x000fe2000d7a1270 */
[----:B------:R-:W-:Y:S02]  /*603a0*/  ULDC UR10, c[0x0][0x228] ;  /* 0x00008a00000a7ab9 */ /* 0x000fe40000000800 */
[----:B------:R1:W-:Y:S04]  /*603b0*/  @P6 STG.E.U16 desc[UR6][R26.64], R0 ;  /* 0x000000001a006986 */ /* 0x0003e8000c101506 */
[----:B0-----:R-:W3:Y:S01]  /*603c0*/  LDL.LU R17, [R1+0x20] ;  /* 0x0000200001117983 */ /* 0x001ee20000300800 */
[----:B-1----:R-:W-:Y:S01]  /*603d0*/  VIADD R0, R3, UR24 ;  /* 0x0000001803007c36 */ /* 0x002fe20008000000 */
[----:B----4-:R-:W-:-:S02]  /*603e0*/  PRMT R29, R2, 0x7632, R29 ;  /* 0x00007632021d7816 */ /* 0x010fc4000000001d */
[----:B------:R0:W-:Y:S01]  /*603f0*/  @P4 STG.E.U16 desc[UR6][R20.64], R2 ;  /* 0x0000000214004986 */ /* 0x0001e2000c101506 */
[----:B------:R-:W-:-:S03]  /*60400*/  IMAD.WIDE R24, R0, 0x2, R14 ;  /* 0x0000000200187825 */ /* 0x000fc600078e020e */
[----:B------:R-:W-:Y:S04]  /*60410*/  @P3 STG.E.U16 desc[UR6][R22.64], R29 ;  /* 0x0000001d16003986 */ /* 0x000fe8000c101506 */
[----:B0-----:R-:W4:Y:S01]  /*60420*/  LDL.LU R2, [R1+0x10] ;  /* 0x0000100001027983 */ /* 0x001f220000300800 */
[----:B------:R-:W-:-:S03]  /*60430*/  PRMT R3, R16, 0x7632, R3 ;  /* 0x0000763210037816 */ /* 0x000fc60000000003 */
[----:B------:R0:W-:Y:S04]  /*60440*/  @P5 STG.E.U16 desc[UR6][R24.64], R16 ;  /* 0x0000001018005986 */ /* 0x0001e8000c101506 */
[----:B0-----:R-:W4:Y:S01]  /*60450*/  LDL.LU R16, [R1+0x44] ;  /* 0x0000440001107983 */ /* 0x001f220000300800 */
[----:B------:R-:W-:Y:S02]  /*60460*/  ISETP.LT.AND P6, PT, R8, UR12, !P2 ;  /* 0x0000000c08007c0c */ /* 0x000fe4000d7c1270 */
[----:B------:R-:W-:Y:S01]  /*60470*/  ISETP.GE.AND P1, PT, R28, UR4, PT ;  /* 0x000000041c007c0c */ /* 0x000fe2000bf26270 */
[----:B------:R-:W-:Y:S01]  /*60480*/  ULDC UR4, c[0x0][0x228] ;  /* 0x00008a0000047ab9 */ /* 0x000fe20000000800 */
[----:B------:R-:W-:Y:S01]  /*60490*/  IMAD.WIDE R26, R0, 0x2, R12 ;  /* 0x00000002001a7825 */ /* 0x000fe200078e020c */
[----:B------:R-:W-:Y:S01]  /*604a0*/  ISETP.LT.AND P4, PT, R19, UR4, !P2 ;  /* 0x0000000413007c0c */ /* 0x000fe2000d781270 */
[----:B------:R-:W-:Y:S01]  /*604b0*/  ULDC UR12, c[0x0][0x228] ;  /* 0x00008a00000c7ab9 */ /* 0x000fe20000000800 */
[----:B------:R-:W-:Y:S01]  /*604c0*/  ISETP.LT.AND P3, PT, R11, UR8, !P2 ;  /* 0x000000080b007c0c */ /* 0x000fe2000d761270 */
[----:B------:R-:W-:Y:S01]  /*604d0*/  VIADD R28, R10, 0xa ;  /* 0x0000000a0a1c7836 */ /* 0x000fe20000000000 */
[----:B------:R-:W-:Y:S01]  /*604e0*/  ISETP.LT.AND P5, PT, R9, UR10, !P1 ;  /* 0x0000000a09007c0c */ /* 0x000fe2000cfa1270 */
[----:B------:R-:W-:Y:S01]  /*604f0*/  IMAD.WIDE R20, R0, 0x2, R4 ;  /* 0x0000000200147825 */ /* 0x000fe200078e0204 */
[----:B------:R-:W-:Y:S01]  /*60500*/  ULDC UR4, c[0x0][0x22c] ;  /* 0x00008b0000047ab9 */ /* 0x000fe20000000800 */
[----:B------:R-:W-:Y:S01]  /*60510*/  ULDC UR8, c[0x0][0x228] ;  /* 0x00008a0000087ab9 */ /* 0x000fe20000000800 */
[----:B------:R0:W-:Y:S01]  /*60520*/  @P6 STG.E.U16 desc[UR6][R26.64], R3 ;  /* 0x000000031a006986 */ /* 0x0001e2000c101506 */
[----:B------:R-:W-:Y:S01]  /*60530*/  ISETP.LT.AND P6, PT, R8, UR12, !P1 ;  /* 0x0000000c08007c0c */ /* 0x000fe2000cfc1270 */
[----:B------:R-:W-:Y:S01]  /*60540*/  IMAD.WIDE R22, R0, 0x2, R6 ;  /* 0x0000000200167825 */ /* 0x000fe200078e0206 */
[----:B------:R-:W-:Y:S01]  /*60550*/  ISETP.GE.AND P2, PT, R28, UR4, PT ;  /* 0x000000041c007c0c */ /* 0x000fe2000bf46270 */
[----:B------:R-:W-:Y:S01]  /*60560*/  ULDC UR4, c[0x0][0x228] ;  /* 0x00008a0000047ab9 */ /* 0x000fe20000000800 */
[----:B------:R-:W-:Y:S01]  /*60570*/  ULDC UR10, c[0x0][0x228] ;  /* 0x00008a00000a7ab9 */ /* 0x000fe20000000800 */
[----:B0-----:R-:W-:Y:S01]  /*60580*/  VIADD R3, R0, UR24 ;  /* 0x0000001800037c36 */ /* 0x001fe20008000000 */
[----:B------:R-:W-:-:S03]  /*60590*/  ULDC UR12, c[0x0][0x228] ;  /* 0x00008a00000c7ab9 */ /* 0x000fc60000000800 */
        /* <DEDUP_REMOVED lines=79> */
[C---:B------:R-:W-:Y:S01]  /*60a90*/  IMAD.WIDE R26, R0.reuse, 0x2, R12 ;  /* 0x00000002001a7825 */ /* 0x040fe200078e020c */
[----:B------:R-:W-:Y:S01]  /*60aa0*/  ISETP.LT.AND P4, PT, R19, UR4, !P2 ;  /* 0x0000000413007c0c */ /* 0x000fe2000d781270 */
[----:B------:R-:W-:Y:S01]  /*60ab0*/  ULDC UR12, c[0x0][0x228] ;  /* 0x00008a00000c7ab9 */ /* 0x000fe20000000800 */
[----:B------:R-:W-:Y:S01]  /*60ac0*/  ISETP.LT.AND P3, PT, R11, UR8, !P2 ;  /* 0x000000080b007c0c */ /* 0x000fe2000d761270 */
[C---:B------:R-:W-:Y:S01]  /*60ad0*/  VIADD R22, R0.reuse, UR24 ;  /* 0x0000001800167c36 */ /* 0x040fe20008000000 */
[----:B------:R-:W-:Y:S01]  /*60ae0*/  ISETP.LT.AND P5, PT, R9, UR10, !P1 ;  /* 0x0000000a09007c0c */ /* 0x000fe2000cfa1270 */
[----:B------:R-:W-:Y:S01]  /*60af0*/  IMAD.WIDE R20, R0, 0x2, R4 ;  /* 0x0000000200147825 */ /* 0x000fe200078e0204 */
[----:B------:R-:W-:Y:S01]  /*60b00*/  ULDC UR4, c[0x0][0x22c] ;  /* 0x00008b0000047ab9 */ /* 0x000fe20000000800 */
[----:B------:R-:W-:Y:S01]  /*60b10*/  ULDC UR8, c[0x0][0x228] ;  /* 0x00008a0000087ab9 */ /* 0x000fe20000000800 */
[----:B------:R0:W-:Y:S01]  /*60b20*/  @P6 STG.E.U16 desc[UR6][R26.64], R3 ;  /* 0x000000031a006986 */ /* 0x0001e2000c101506 */
[----:B------:R-:W-:Y:S01]  /*60b30*/  ISETP.LT.AND P6, PT, R8, UR12, !P1 ;  /* 0x0000000c08007c0c */ /* 0x000fe2000cfc1270 */
[----:B------:R-:W-:Y:S01]  /*60b40*/  IMAD.WIDE R24, R0, 0x2, R6 ;  /* 0x0000000200187825 */ /* 0x000fe200078e0206 */
[----:B------:R-:W-:Y:S01]  /*60b50*/  ULDC UR10, c[0x0][0x228] ;  /* 0x00008a00000a7ab9 */ /* 0x000fe20000000800 */
[----:B------:R-:W-:-:S02]  /*60b60*/  ULDC UR12, c[0x0][0x228] ;  /* 0x00008a00000c7ab9 */ /* 0x000fc40000000800 */
[----:B0-----:R-:W-:Y:S02]  /*60b70*/  VIADD R3, R10, 0xe ;  /* 0x0000000e0a037836 */ /* 0x001fe40000000000 */
[----:B------:R-:W-:-:S03]  /*60b80*/  IMAD.WIDE R26, R22, 0x2, R14 ;  /* 0x00000002161a7825 */ /* 0x000fc600078e020e */
[----:B------:R-:W-:Y:S01]  /*60b90*/  ISETP.GE.AND P2, PT, R3, UR4, PT ;  /* 0x0000000403007c0c */ /* 0x000fe2000bf46270 */
[----:B------:R-:W-:Y:S01]  /*60ba0*/  ULDC UR4, c[0x0][0x228] ;  /* 0x00008a0000047ab9 */ /* 0x000fe20000000800 */
[----:B------:R-:W-:Y:S01]  /*60bb0*/  IMAD.WIDE R28, R22, 0x2, R12 ;  /* 0x00000002161c7825 */ /* 0x000fe200078e020c */
[----:B--2---:R-:W-:Y:S01]  /*60bc0*/  PRMT R23, R18, 0x7632, R23 ;  /* 0x0000763212177816 */ /* 0x004fe20000000017 */
[----:B------:R0:W-:Y:S01]  /*60bd0*/  @P4 STG.E.U16 desc[UR6][R20.64], R18 ;  /* 0x0000001214004986 */ /* 0x0001e2000c101506 */
[----:B------:R-:W-:Y:S02]  /*60be0*/  ISETP.LT.AND P4, PT, R19, UR4, !P1 ;  /* 0x0000000413007c0c */ /* 0x000fe4000cf81270 */
[----:B---3--:R-:W-:Y:S01]  /*60bf0*/  PRMT R0, R17, 0x7632, R0 ;  /* 0x0000763211007816 */ /* 0x008fe20000000000 */
[----:B------:R-:W-:Y:S01]  /*60c00*/  @P3 STG.E.U16 desc[UR6][R24.64], R23 ;  /* 0x0000001718003986 */ /* 0x000fe2000c101506 */
[----:B------:R-:W-:-:S03]  /*60c10*/  ISETP.LT.AND P3, PT, R11, UR8, !P1 ;  /* 0x000000080b007c0c */ /* 0x000fc6000cf61270 */
[----:B0-----:R-:W2:Y:S01]  /*60c20*/  LDL.LU R18, [R1+0x3c] ;  /* 0x00003c0001127983 */ /* 0x001ea20000300800 */
[----:B------:R-:W-:Y:S01]  /*60c30*/  IMAD.WIDE R20, R22, 0x2, R4 ;  /* 0x0000000216147825 */ /* 0x000fe200078e0204 */
[----:B------:R-:W-:Y:S01]  /*60c40*/  ULDC UR4, c[0x0][0x22c] ;  /* 0x00008b0000047ab9 */ /* 0x000fe20000000800 */
[----:B------:R-:W-:Y:S01]  /*60c50*/  ULDC UR8, c[0x0][0x228] ;  /* 0x00008a0000087ab9 */ /* 0x000fe20000000800 */
[----:B------:R0:W-:Y:S01]  /*60c60*/  @P5 STG.E.U16 desc[UR6][R26.64], R17 ;  /* 0x000000111a005986 */ /* 0x0001e2000c101506 */
[----:B------:R-:W-:Y:S01]  /*60c70*/  ISETP.LT.AND P5, PT, R9, UR10, !P2 ;  /* 0x0000000a09007c0c */ /* 0x000fe2000d7a1270 */
[----:B------:R-:W-:Y:S01]  /*60c80*/  VIADD R3, R10, 0xf ;  /* 0x0000000f0a037836 */ /* 0x000fe20000000000 */
[----:B------:R-:W-:Y:S01]  /*60c90*/  ULDC UR10, c[0x0][0x228] ;  /* 0x00008a00000a7ab9 */ /* 0x000fe20000000800 */
[----:B------:R1:W-:Y:S04]  /*60ca0*/  @P6 STG.E.U16 desc[UR6][R28.64], R0 ;  /* 0x000000001c006986 */ /* 0x0003e8000c101506 */
[----:B0-----:R-:W3:Y:S01]  /*60cb0*/  LDL.LU R17, [R1+0x2c] ;  /* 0x00002c0001117983 */ /* 0x001ee20000300800 */
[----:B-1----:R-:W-:Y:S01]  /*60cc0*/  VIADD R0, R22, UR24 ;  /* 0x0000001816007c36 */ /* 0x002fe20008000000 */
[----:B----4-:R-:W-:Y:S01]  /*60cd0*/  PRMT R28, R2, 0x7632, R28 ;  /* 0x00007632021c7816 */ /* 0x010fe2000000001c */
[----:B------:R-:W-:Y:S01]  /*60ce0*/  IMAD.WIDE R22, R22, 0x2, R6 ;  /* 0x0000000216167825 */ /* 0x000fe200078e0206 */
[----:B------:R-:W-:Y:S03]  /*60cf0*/  @P4 STG.E.U16 desc[UR6][R20.64], R2 ;  /* 0x0000000214004986 */ /* 0x000fe6000c101506 */
[----:B------:R-:W-:Y:S01]  /*60d00*/  IMAD.WIDE R24, R0, 0x2, R14 ;  /* 0x0000000200187825 */ /* 0x000fe200078e020e */
[----:B------:R-:W-:Y:S01]  /*60d10*/  @P3 STG.E.U16 desc[UR6][R22.64], R28 ;  /* 0x0000001c16003986 */ /* 0x000fe2000c101506 */
[----:B------:R-:W-:-:S03]  /*60d20*/  PRMT R29, R16, 0x7632, R29 ;  /* 0x00007632101d7816 */ /* 0x000fc6000000001d */
[----:B------:R0:W-:Y:S04]  /*60d30*/  @P5 STG.E.U16 desc[UR6][R24.64], R16 ;  /* 0x0000001018005986 */ /* 0x0001e8000c101506 */
[----:B0-----:R-:W4:Y:S04]  /*60d40*/  LDL.LU R16, [R1+0x1c] ;  /* 0x00001c0001107983 */ /* 0x001f280000300800 */
[----:B------:R-:W4:Y:S01]  /*60d50*/  LDL.LU R2, [R1+0x1b0] ;  /* 0x0001b00001027983 */ /* 0x000f220000300800 */
[----:B------:R-:W-:Y:S01]  /*60d60*/  ISETP.GE.AND P1, PT, R3, UR4, PT ;  /* 0x0000000403007c0c */ /* 0x000fe2000bf26270 */
[----:B------:R-:W-:Y:S01]  /*60d70*/  ULDC UR4, c[0x0][0x228] ;  /* 0x00008a0000047ab9 */ /* 0x000fe20000000800 */
[----:B------:R-:W-:-:S02]  /*60d80*/  ISETP.LT.AND P6, PT, R8, UR12, !P2 ;  /* 0x0000000c08007c0c */ /* 0x000fc4000d7c1270 */
[----:B------:R-:W-:Y:S01]  /*60d90*/  ISETP.LT.AND P3, PT, R11, UR8, !P2 ;  /* 0x000000080b007c0c */ /* 0x000fe2000d761270 */
[C---:B------:R-:W-:Y:S01]  /*60da0*/  VIADD R3, R0.reuse, UR24 ;  /* 0x0000001800037c36 */ /* 0x040fe20008000000 */
[----:B------:R-:W-:Y:S01]  /*60db0*/  ISETP.LT.AND P4, PT, R19, UR4, !P2 ;  /* 0x0000000413007c0c */ /* 0x000fe2000d781270 */
[----:B------:R-:W-:Y:S01]  /*60dc0*/  IMAD.WIDE R26, R0, 0x2, R12 ;  /* 0x00000002001a7825 */ /* 0x000fe200078e020c */
[----:B------:R-:W-:Y:S01]  /*60dd0*/  ISETP.LT.AND P5, PT, R9, UR10, !P1 ;  /* 0x0000000a09007c0c */ /* 0x000fe2000cfa1270 */
[----:B------:R-:W-:Y:S01]  /*60de0*/  ULDC UR4, c[0x0][0x22c] ;  /* 0x00008b0000047ab9 */ /* 0x000fe20000000800 */
[----:B------:R-:W-:Y:S01]  /*60df0*/  ULDC UR12, c[0x0][0x228] ;  /* 0x00008a00000c7ab9 */ /* 0x000fe20000000800 */
[----:B------:R-:W-:Y:S01]  /*60e00*/  VIADD R28, R10, 0x10 ;  /* 0x000000100a1c7836 */ /* 0x000fe20000000000 */
[----:B------:R-:W-:Y:S01]  /*60e10*/  ULDC UR8, c[0x0][0x228] ;  /* 0x00008a0000087ab9 */ /* 0x000fe20000000800 */
[----:B------:R-:W-:Y:S01]  /*60e20*/  IMAD.WIDE R20, R0, 0x2, R4 ;  /* 0x0000000200147825 */ /* 0x000fe200078e0204 */
[----:B------:R-:W-:-:S03]  /*60e30*/  ULDC UR10, c[0x0][0x228] ;  /* 0x00008a00000a7ab9 */ /* 0x000fc60000000800 */
[----:B------:R-:W-:Y:S01]  /*60e40*/  IMAD.WIDE R22, R0, 0x2, R6 ;  /* 0x0000000200167825 */ /* 0x000fe200078e0206 */
[----:B------:R0:W-:Y:S03]  /*60e50*/  @P6 STG.E.U16 desc[UR6][R26.64], R29 ;  /* 0x0000001d1a006986 */ /* 0x0001e6000c101506 */
[C---:B------:R-:W-:Y:S01]  /*60e60*/  IMAD.WIDE R24, R3.reuse, 0x2, R14 ;  /* 0x0000000203187825 */ /* 0x040fe200078e020e */
[----:B------:R-:W-:Y:S01]  /*60e70*/  ISETP.GE.AND P2, PT, R28, UR4, PT ;  /* 0x000000041c007c0c */ /* 0x000fe2000bf46270 */
[----:B------:R-:W-:Y:S01]  /*60e80*/  ULDC UR4, c[0x0][0x228] ;  /* 0x00008a0000047ab9 */ /* 0x000fe20000000800 */
[----:B------:R-:W-:Y:S01]  /*60e90*/  ISETP.LT.AND P6, PT, R8, UR12, !P1 ;  /* 0x0000000c08007c0c */ /* 0x000fe2000cfc1270 */
[----:B------:R-:W-:Y:S01]  /*60ea0*/  ULDC UR12, c[0x0][0x228] ;  /* 0x00008a00000c7ab9 */ /* 0x000fe20000000800 */
[----:B0-----:R-:W-:Y:S01]  /*60eb0*/  IMAD.WIDE R26, R3, 0x2, R12 ;  /* 0x00000002031a7825 */ /* 0x001fe200078e020c */
[----:B--2---:R-:W-:Y:S01]  /*60ec0*/  PRMT R0, R18, 0x7632, R0 ;  /* 0x0000763212007816 */ /* 0x004fe20000000000 */
[----:B------:R0:W-:Y:S01]  /*60ed0*/  @P4 STG.E.U16 desc[UR6][R20.64], R18 ;  /* 0x0000001214004986 */ /* 0x0001e2000c101506 */
[----:B------:R-:W-:-:S02]  /*60ee0*/  ISETP.LT.AND P4, PT, R19, UR4, !P1 ;  /* 0x0000000413007c0c */ /* 0x000fc4000cf81270 */
[----:B---3--:R-:W-:Y:S01]  /*60ef0*/  PRMT R29, R17, 0x7632, R29 ;  /* 0x00007632111d7816 */ /* 0x008fe2000000001d */
[----:B------:R-:W-:Y:S01]  /*60f00*/  @P3 STG.E.U16 desc[UR6][R22.64], R0 ;  /* 0x0000000016003986 */ /* 0x000fe2000c101506 */
[----:B------:R-:W-:Y:S01]  /*60f10*/  ISETP.LT.AND P3, PT, R11, UR8, !P1 ;  /* 0x000000080b007c0c */ /* 0x000fe2000cf61270 */
[----:B0-----:R-:W-:Y:S01]  /*60f20*/  IMAD.WIDE R20, R3, 0x2, R4 ;  /* 0x0000000203147825 */ /* 0x001fe200078e0204 */
[----:B------:R-:W-:Y:S01]  /*60f30*/  ULDC UR4, c[0x0][0x22c] ;  /* 0x00008b0000047ab9 */ /* 0x000fe20000000800 */
[----:B------:R0:W-:Y:S01]  /*60f40*/  @P5 STG.E.U16 desc[UR6][R24.64], R17 ;  /* 0x0000001118005986 */ /* 0x0001e2000c101506 */
[----:B------:R-:W-:Y:S01]  /*60f50*/  ISETP.LT.AND P5, PT, R9, UR10, !P2 ;  /* 0x0000000a09007c0c */ /* 0x000fe2000d7a1270 */
[----:B------:R-:W-:Y:S01]  /*60f60*/  VIADD R28, R10, 0x11 ;  /* 0x000000110a1c7836 */ /* 0x000fe20000000000 */
[----:B------:R-:W-:Y:S01]  /*60f70*/  ULDC UR8, c[0x0][0x228] ;  /* 0x00008a0000087ab9 */ /* 0x000fe20000000800 */
[----:B0-----:R-:W2:Y:S01]  /*60f80*/  LDL.LU R17, [R1+0x1a0] ;  /* 0x0001a00001117983 */ /* 0x001ea20000300800 */
[----:B------:R-:W-:Y:S01]  /*60f90*/  VIADD R0, R3, UR24 ;  /* 0x0000001803007c36 */ /* 0x000fe20008000000 */
[----:B------:R-:W-:-:S02]  /*60fa0*/  ULDC UR10, c[0x0][0x228] ;  /* 0x00008a00000a7ab9 */ /* 0x000fc40000000800 */
[----:B------:R-:W3:Y:S01]  /*60fb0*/  LDL.LU R18, [R1] ;  /* 0x0000000001127983 */ /* 0x000ee20000300800 */
[----:B------:R-:W-:-:S04]  /*60fc0*/  IMAD.WIDE R22, R3, 0x2, R6 ;  /* 0x0000000203167825 */ /* 0x000fc800078e0206 */
[----:B------:R-:W-:Y:S01]  /*60fd0*/  IMAD.WIDE R24, R0, 0x2, R14 ;  /* 0x0000000200187825 */ /* 0x000fe200078e020e */
[----:B------:R0:W-:Y:S01]  /*60fe0*/  @P6 STG.E.U16 desc[UR6][R26.64], R29 ;  /* 0x0000001d1a006986 */ /* 0x0001e2000c101506 */
[----:B----4-:R-:W-:-:S03]  /*60ff0*/  PRMT R3, R16, 0x7632, R3 ;  /* 0x0000763210037816 */ /* 0x010fc60000000003 */
[----:B------:R1:W-:Y:S04]  /*61000*/  @P4 STG.E.U16 desc[UR6][R20.64], R16 ;  /* 0x0000001014004986 */ /* 0x0003e8000c101506 */
[----:B------:R-:W-:Y:S01]  /*61010*/  @P3 STG.E.U16 desc[UR6][R22.64], R3 ;  /* 0x0000000316003986 */ /* 0x000fe2000c101506 */
[----:B0-----:R-:W-:-:S03]  /*61020*/  PRMT R29, R2, 0x7632, R29 ;  /* 0x00007632021d7816 */ /* 0x001fc6000000001d */
[----:B------:R0:W-:Y:S04]  /*61030*/  @P5 STG.E.U16 desc[UR6][R24.64], R2 ;  /* 0x0000000218005986 */ /* 0x0001e8000c101506 */
[----:B-1----:R-:W4:Y:S04]  /*61040*/  LDL.LU R16, [R1+0x2014] ;  /* 0x0020140001107983 */ /* 0x002f280000300800 */
[----:B0-----:R-:W4:Y:S01]  /*61050*/  LDL.LU R2, [R1+0x1b4] ;  /* 0x0001b40001027983 */ /* 0x001f220000300800 */
[----:B------:R-:W-:Y:S01]  /*61060*/  ISETP.LT.AND P6, PT, R8, UR12, !P2 ;  /* 0x0000000c08007c0c */ /* 0x000fe2000d7c1270 */
[----:B------:R-:W-:Y:S01]  /*61070*/  IMAD.WIDE R26, R0, 0x2, R12 ;  /* 0x00000002001a7825 */ /* 0x000fe200078e020c */
[----:B------:R-:W-:Y:S01]  /*61080*/  ISETP.GE.AND P1, PT, R28, UR4, PT ;  /* 0x000000041c007c0c */ /* 0x000fe2000bf26270 */
[----:B------:R-:W-:Y:S01]  /*61090*/  ULDC UR4, c[0x0][0x228] ;  /* 0x00008a0000047ab9 */ /* 0x000fe20000000800 */
[----:B------:R-:W-:Y:S01]  /*610a0*/  ULDC UR12, c[0x0][0x228] ;  /* 0x00008a00000c7ab9 */ /* 0x000fe20000000800 */
[----:B------:R-:W-:-:S02]  /*610b0*/  ISETP.LT.AND P4, PT, R19, UR4, !P2 ;  /* 0x0000000413007c0c */ /* 0x000fc4000d781270 */
[----:B------:R-:W-:Y:S01]  /*610c0*/  ISETP.LT.AND P3, PT, R11, UR8, !P2 ;  /* 0x000000080b007c0c */ /* 0x000fe2000d761270 */
[----:B------:R-:W-:Y:S01]  /*610d0*/  VIADD R3, R0, UR24 ;  /* 0x0000001800037c36 */ /* 0x000fe20008000000 */
[----:B------:R-:W-:-:S04]  /*610e0*/  ISETP.LT.AND P5, PT, R9, UR10, !P1 ;  /* 0x0000000a09007c0c */ /* 0x000fc8000cfa1270 */
[----:B------:R0:W-:Y:S01]  /*610f0*/  @P6 STG.E.U16 desc[UR6][R26.64], R29 ;  /* 0x0000001d1a006986 */ /* 0x0001e2000c101506 */
[----:B------:R-:W-:Y:S01]  /*61100*/  ISETP.LT.AND P6, PT, R8, UR12, !P1 ;  /* 0x0000000c08007c0c */ /* 0x000fe2000cfc1270 */
[----:B------:R-:W-:Y:S01]  /*61110*/  VIADD R28, R10, 0x12 ;  /* 0x000000120a1c7836 */ /* 0x000fe20000000000 */
[----:B------:R-:W-:Y:S01]  /*61120*/  ULDC UR4, c[0x0][0x22c] ;  /* 0x00008b0000047ab9 */ /* 0x000fe20000000800 */
[C---:B------:R-:W-:Y:S01]  /*61130*/  IMAD.WIDE R20, R0.reuse, 0x2, R4 ;  /* 0x0000000200147825 */ /* 0x040fe200078e0204 */
[----:B------:R-:W-:Y:S01]  /*61140*/  ULDC UR8, c[0x0][0x228] ;  /* 0x00008a0000087ab9 */ /* 0x000fe20000000800 */
[----:B------:R-:W-:Y:S02]  /*61150*/  ULDC UR10, c[0x0][0x228] ;  /* 0x00008a00000a7ab9 */ /* 0x000fe40000000800 */
[----:B------:R-:W-:Y:S01]  /*61160*/  IMAD.WIDE R22, R0, 0x2, R6 ;  /* 0x0000000200167825 */ /* 0x000fe200078e0206 */
[----:B------:R-:W-:Y:S01]  /*61170*/  ISETP.GE.AND P2, PT, R28, UR4, PT ;  /* 0x000000041c007c0c */ /* 0x000fe2000bf46270 */
[----:B------:R-:W-:Y:S01]  /*61180*/  ULDC UR4, c[0x0][0x228] ;  /* 0x00008a0000047ab9 */ /* 0x000fe20000000800 */
[----:B------:R-:W-:Y:S01]  /*61190*/  ULDC UR12, c[0x0][0x228] ;  /* 0x00008a00000c7ab9 */ /* 0x000fe20000000800 */
[----:B------:R-:W-:-:S04]  /*611a0*/  IMAD.WIDE R24, R3, 0x2, R14 ;  /* 0x0000000203187825 */ /* 0x000fc800078e020e */
[----:B0-----:R-:W-:Y:S01]  /*611b0*/  IMAD.WIDE R26, R3, 0x2, R12 ;  /* 0x00000002031a7825 */ /* 0x001fe200078e020c */
[----:B--2---:R-:W-:Y:S01]  /*611c0*/  PRMT R0, R17, 0x7632, R0 ;  /* 0x0000763211007816 */ /* 0x004fe20000000000 */
[----:B------:R0:W-:Y:S01]  /*611d0*/  @P4 STG.E.U16 desc[UR6][R20.64], R17 ;  /* 0x0000001114004986 */ /* 0x0001e2000c101506 */
[----:B---3--:R-:W-:-:S03]  /*611e0*/  PRMT R29, R18, 0x7632, R29 ;  /* 0x00007632121d7816 */ /* 0x008fc6000000001d */
[----:B------:R1:W-:Y:S01]  /*611f0*/  @P3 STG.E.U16 desc[UR6][R22.64], R0 ;  /* 0x0000000016003986 */ /* 0x0003e2000c101506 */
[----:B------:R-:W-:Y:S01]  /*61200*/  ISETP.LT.AND P4, PT, R19, UR4, !P1 ;  /* 0x0000000413007c0c */ /* 0x000fe2000cf81270 */
[----:B------:R-:W-:Y:S01]  /*61210*/  VIADD R28, R10, 0x13 ;  /* 0x000000130a1c7836 */ /* 0x000fe20000000000 */
[----:B------:R-:W-:Y:S01]  /*61220*/  ISETP.LT.AND P3, PT, R11, UR8, !P1 ;  /* 0x000000080b007c0c */ /* 0x000fe2000cf61270 */
[----:B------:R2:W-:Y:S01]  /*61230*/  @P5 STG.E.U16 desc[UR6][R24.64], R18 ;  /* 0x0000001218005986 */ /* 0x0005e2000c101506 */
[----:B------:R-:W-:Y:S01]  /*61240*/  ISETP.LT.AND P5, PT, R9, UR10, !P2 ;  /* 0x0000000a09007c0c */ /* 0x000fe2000d7a1270 */
[----:B------:R-:W-:Y:S01]  /*61250*/  ULDC UR4, c[0x0][0x22c] ;  /* 0x00008b0000047ab9 */ /* 0x000fe20000000800 */
[----:B------:R-:W-:Y:S01]  /*61260*/  ULDC UR8, c[0x0][0x228] ;  /* 0x00008a0000087ab9 */ /* 0x000fe20000000800 */
[----:B------:R3:W-:Y:S01]  /*61270*/  @P6 STG.E.U16 desc[UR6][R26.64], R29 ;  /* 0x0000001d1a006986 */ /* 0x0007e2000c101506 */
[----:B------:R-:W-:Y:S01]  /*61280*/  ISETP.LT.AND P6, PT, R8, UR12, !P2 ;  /* 0x0000000c08007c0c */ /* 0x000fe2000d7c1270 */
[----:B0-----:R-:W-:-:S02]  /*61290*/  IMAD.WIDE R20, R3, 0x2, R4 ;  /* 0x0000000203147825 */ /* 0x001fc400078e0204 */
[----:B------:R-:W3:Y:S02]  /*612a0*/  LDL.LU R17, [R1+0x2010] ;  /* 0x0020100001117983 */ /* 0x000ee40000300800 */
[C---:B-1----:R-:W-:Y:S02]  /*612b0*/  VIADD R0, R3.reuse, UR24 ;  /* 0x0000001803007c36 */ /* 0x042fe40008000000 */
[----:B------:R-:W-:Y:S01]  /*612c0*/  IMAD.WIDE R22, R3, 0x2, R6 ;  /* 0x0000000203167825 */ /* 0x000fe200078e0206 */
[----:B--2---:R-:W2:Y:S01]  /*612d0*/  LDL.LU R18, [R1+0x1a4] ;  /* 0x0001a40001127983 */ /* 0x004ea20000300800 */
[----:B------:R-:W-:Y:S01]  /*612e0*/  ISETP.GE.AND P1, PT, R28, UR4, PT ;  /* 0x000000041c007c0c */ /* 0x000fe2000bf26270 */
[----:B------:R-:W-:Y:S01]  /*612f0*/  ULDC UR4, c[0x0][0x228] ;  /* 0x00008a0000047ab9 */ /* 0x000fe20000000800 */
[----:B------:R-:W-:Y:S01]  /*61300*/  IMAD.WIDE R24, R0, 0x2, R14 ;  /* 0x0000000200187825 */ /* 0x000fe200078e020e */
[----:B------:R-:W-:Y:S01]  /*61310*/  ULDC UR10, c[0x0][0x228] ;  /* 0x00008a00000a7ab9 */ /* 0x000fe20000000800 */
[----:B------:R-:W-:Y:S01]  /*61320*/  ULDC UR12, c[0x0][0x228] ;  /* 0x00008a00000c7ab9 */ /* 0x000fe20000000800 */
[----:B----4-:R-:W-:Y:S01]  /*61330*/  PRMT R3, R16, 0x7632, R3 ;  /* 0x0000763210037816 */ /* 0x010fe20000000003 */
[----:B---3--:R-:W-:Y:S01]  /*61340*/  IMAD.WIDE R26, R0, 0x2, R12 ;  /* 0x00000002001a7825 */ /* 0x008fe200078e020c */
[----:B------:R-:W-:Y:S01]  /*61350*/  @P4 STG.E.U16 desc[UR6][R20.64], R16 ;  /* 0x0000001014004986 */ /* 0x000fe2000c101506 */
[----:B------:R-:W-:-:S03]  /*61360*/  PRMT R29, R2, 0x7632, R29 ;  /* 0x00007632021d7816 */ /* 0x000fc6000000001d */
[----:B------:R-:W-:Y:S04]  /*61370*/  @P3 STG.E.U16 desc[UR6][R22.64], R3 ;  /* 0x0000000316003986 */ /* 0x000fe8000c101506 */
[----:B------:R0:W-:Y:S04]  /*61380*/  @P5 STG.E.U16 desc[UR6][R24.64], R2 ;  /* 0x0000000218005986 */ /* 0x0001e8000c101506 */
[----:B------:R1:W-:Y:S04]  /*61390*/  @P6 STG.E.U16 desc[UR6][R26.64], R29 ;  /* 0x0000001d1a006986 */ /* 0x0003e8000c101506 */
[----:B0-----:R-:W3:Y:S04]  /*613a0*/  LDL.LU R2, [R1+0x1b8] ;  /* 0x0001b80001027983 */ /* 0x001ee80000300800 */
[----:B-1----:R-:W4:Y:S01]  /*613b0*/  LDL.LU R29, [R1+0x4] ;  /* 0x00000400011d7983 */ /* 0x002f220000300800 */
[----:B------:R-:W-:Y:S01]  /*613c0*/  ISETP.LT.AND P4, PT, R19, UR4, !P2 ;  /* 0x0000000413007c0c */ /* 0x000fe2000d781270 */
[----:B------:R-:W-:Y:S01]  /*613d0*/  VIADD R3, R0, UR24 ;  /* 0x0000001800037c36 */ /* 0x000fe20008000000 */
[----:B------:R-:W-:Y:S01]  /*613e0*/  ISETP.LT.AND P3, PT, R11, UR8, !P2 ;  /* 0x000000080b007c0c */ /* 0x000fe2000d761270 */
[----:B------:R-:W-:Y:S01]  /*613f0*/  VIADD R16, R10, 0x14 ;  /* 0x000000140a107836 */ /* 0x000fe20000000000 */
[----:B------:R-:W-:Y:S01]  /*61400*/  ISETP.LT.AND P5, PT, R9, UR10, !P1 ;  /* 0x0000000a09007c0c */ /* 0x000fe2000cfa1270 */
[----:B------:R-:W-:Y:S01]  /*61410*/  IMAD.WIDE R20, R0, 0x2, R4 ;  /* 0x0000000200147825 */ /* 0x000fe200078e0204 */
[----:B------:R-:W-:Y:S01]  /*61420*/  ISETP.LT.AND P6, PT, R8, UR12, !P1 ;  /* 0x0000000c08007c0c */ /* 0x000fe2000cfc1270 */
[----:B------:R-:W-:Y:S01]  /*61430*/  ULDC UR4, c[0x0][0x22c] ;  /* 0x00008b0000047ab9 */ /* 0x000fe20000000800 */
[----:B------:R-:W-:Y:S01]  /*61440*/  ULDC UR8, c[0x0][0x228] ;  /* 0x00008a0000087ab9 */ /* 0x000fe20000000800 */
[----:B------:R-:W-:Y:S01]  /*61450*/  IMAD.WIDE R22, R0, 0x2, R6 ;  /* 0x0000000200167825 */ /* 0x000fe200078e0206 */
[----:B------:R-:W-:Y:S01]  /*61460*/  ISETP.GE.AND P2, PT, R16, UR4, PT ;  /* 0x0000000410007c0c */ /* 0x000fe2000bf46270 */
[----:B------:R-:W-:Y:S01]  /*61470*/  ULDC UR4, c[0x0][0x228] ;  /* 0x00008a0000047ab9 */ /* 0x000fe20000000800 */
[----:B------:R-:W-:Y:S01]  /*61480*/  ULDC UR10, c[0x0][0x228] ;  /* 0x00008a00000a7ab9 */ /* 0x000fe20000000800 */
[----:B------:R-:W-:Y:S01]  /*61490*/  IMAD.WIDE R24, R3, 0x2, R14 ;  /* 0x0000000203187825 */ /* 0x000fe200078e020e */
[----:B------:R-:W-:-:S03]  /*614a0*/  ULDC UR12, c[0x0][0x228] ;  /* 0x00008a00000c7ab9 */ /* 0x000fc60000000800 */
[----:B------:R-:W-:Y:S01]  /*614b0*/  IMAD.WIDE R26, R3, 0x2, R12 ;  /* 0x00000002031a7825 */ /* 0x000fe200078e020c */
[----:B--2---:R-:W-:Y:S01]  /*614c0*/  PRMT R0, R18, 0x7632, R0 ;  /* 0x0000763212007816 */ /* 0x004fe20000000000 */
[----:B------:R0:W-:Y:S01]  /*614d0*/  @P4 STG.E.U16 desc[UR6][R20.64], R18 ;  /* 0x0000001214004986 */ /* 0x0001e2000c101506 */
[----:B------:R-:W-:Y:S02]  /*614e0*/  ISETP.LT.AND P4, PT, R19, UR4, !P1 ;  /* 0x0000000413007c0c */ /* 0x000fe4000cf81270 */
[----:B----4-:R-:W-:Y:S01]  /*614f0*/  PRMT R28, R29, 0x7632, R28 ;  /* 0x000076321d1c7816 */ /* 0x010fe2000000001c */
[----:B------:R1:W-:Y:S01]  /*61500*/  @P3 STG.E.U16 desc[UR6][R22.64], R0 ;  /* 0x0000000016003986 */ /* 0x0003e2000c101506 */
[----:B------:R-:W-:Y:S01]  /*61510*/  ISETP.LT.AND P3, PT, R11, UR8, !P1 ;  /* 0x000000080b007c0c */ /* 0x000fe2000cf61270 */
[----:B0-----:R-:W-:Y:S01]  /*61520*/  IMAD.WIDE R20, R3, 0x2, R4 ;  /* 0x0000000203147825 */ /* 0x001fe200078e0204 */
[----:B------:R-:W-:Y:S01]  /*61530*/  ULDC UR4, c[0x0][0x22c] ;  /* 0x00008b0000047ab9 */ /* 0x000fe20000000800 */
[----:B------:R0:W-:Y:S01]  /*61540*/  @P5 STG.E.U16 desc[UR6][R24.64], R29 ;  /* 0x0000001d18005986 */ /* 0x0001e2000c101506 */
[----:B------:R-:W-:Y:S01]  /*61550*/  ISETP.LT.AND P5, PT, R9, UR10, !P2 ;  /* 0x0000000a09007c0c */ /* 0x000fe2000d7a1270 */
[----:B------:R-:W-:Y:S01]  /*61560*/  VIADD R16, R10, 0x15 ;  /* 0x000000150a107836 */ /* 0x000fe20000000000 */
[----:B------:R-:W-:Y:S01]  /*61570*/  ULDC UR8, c[0x0][0x228] ;  /* 0x00008a0000087ab9 */ /* 0x000fe20000000800 */
[----:B------:R3:W-:Y:S01]  /*61580*/  @P6 STG.E.U16 desc[UR6][R26.64], R28 ;  /* 0x0000001c1a006986 */ /* 0x0007e2000c101506 */
[----:B------:R-:W-:Y:S01]  /*61590*/  ISETP.LT.AND P6, PT, R8, UR12, !P2 ;  /* 0x0000000c08007c0c */ /* 0x000fe2000d7c1270 */
[----:B------:R-:W-:Y:S01]  /*615a0*/  ULDC UR10, c[0x0][0x228] ;  /* 0x00008a00000a7ab9 */ /* 0x000fe20000000800 */
[C---:B-1----:R-:W-:Y:S01]  /*615b0*/  VIADD R0, R3.reuse, UR24 ;  /* 0x0000001803007c36 */ /* 0x042fe20008000000 */
[----:B------:R-:W2:Y:S01]  /*615c0*/  LDL.LU R18, [R1+0x200c] ;  /* 0x00200c0001127983 */ /* 0x000ea20000300800 */
[----:B------:R-:W-:Y:S01]  /*615d0*/  IMAD.WIDE R22, R3, 0x2, R6 ;  /* 0x0000000203167825 */ /* 0x000fe200078e0206 */
[----:B------:R-:W-:Y:S01]  /*615e0*/  PRMT R3, R17, 0x7632, R3 ;  /* 0x0000763211037816 */ /* 0x000fe20000000003 */
[----:B------:R-:W-:Y:S01]  /*615f0*/  ULDC UR12, c[0x0][0x228] ;  /* 0x00008a00000c7ab9 */ /* 0x000fe20000000800 */
[----:B------:R-:W-:Y:S01]  /*61600*/  @P4 STG.E.U16 desc[UR6][R20.64], R17 ;  /* 0x0000001114004986 */ /* 0x000fe2000c101506 */
[----:B0-----:R-:W-:Y:S01]  /*61610*/  IMAD.WIDE R24, R0, 0x2, R14 ;  /* 0x0000000200187825 */ /* 0x001fe200078e020e */
[----:B---3--:R-:W-:-:S03]  /*61620*/  PRMT R28, R2, 0x7632, R28 ;  /* 0x00007632021c7816 */ /* 0x008fc6000000001c */
[----:B------:R-:W-:Y:S01]  /*61630*/  IMAD.WIDE R26, R0, 0x2, R12 ;  /* 0x00000002001a7825 */ /* 0x000fe200078e020c */
[----:B------:R-:W-:Y:S04]  /*61640*/  @P3 STG.E.U16 desc[UR6][R22.64], R3 ;  /* 0x0000000316003986 */ /* 0x000fe8000c101506 */
[----:B------:R-:W3:Y:S04]  /*61650*/  LDL.LU R29, [R1+0x8] ;  /* 0x00000800011d7983 */ /* 0x000ee80000300800 */
[----:B------:R0:W-:Y:S04]  /*61660*/  @P5 STG.E.U16 desc[UR6][R24.64], R2 ;  /* 0x0000000218005986 */ /* 0x0001e8000c101506 */
[----:B------:R1:W-:Y:S04]  /*61670*/  @P6 STG.E.U16 desc[UR6][R26.64], R28 ;  /* 0x0000001c1a006986 */ /* 0x0003e8000c101506 */
[----:B0-----:R-:W4:Y:S04]  /*61680*/  LDL.LU R2, [R1+0x1bc] ;  /* 0x0001bc0001027983 */ /* 0x001f280000300800 */
[----:B-1----:R-:W2:Y:S01]  /*61690*/  LDL.LU R28, [R1+0x1a8] ;  /* 0x0001a800011c7983 */ /* 0x002ea20000300800 */
[----:B------:R-:W-:Y:S01]  /*616a0*/  ISETP.GE.AND P1, PT, R16, UR4, PT ;  /* 0x0000000410007c0c */ /* 0x000fe2000bf26270 */
[----:B------:R-:W-:Y:S01]  /*616b0*/  ULDC UR4, c[0x0][0x228] ;  /* 0x00008a0000047ab9 */ /* 0x000fe20000000800 */
        /* <DEDUP_REMOVED lines=16> */
[----:B---3--:R-:W-:Y:S02]  /*617c0*/  PRMT R27, R29, 0x7632, R27 ;  /* 0x000076321d1b7816 */ /* 0x008fe4000000001b */
[----:B--2---:R-:W-:Y:S01]  /*617d0*/  PRMT R0, R28, 0x7632, R0 ;  /* 0x000076321c007816 */ /* 0x004fe20000000000 */
[----:B------:R0:W-:Y:S01]  /*617e0*/  @P4 STG.E.U16 desc[UR6][R16.64], R28 ;  /* 0x0000001c10004986 */ /* 0x0001e2000c101506 */
[----:B------:R-:W-:Y:S01]  /*617f0*/  ISETP.LT.AND P4, PT, R19, UR4, !P1 ;  /* 0x0000000413007c0c */ /* 0x000fe2000cf81270 */
[----:B------:R-:W-:Y:S01]  /*61800*/  VIADD R26, R10, 0x17 ;  /* 0x000000170a1a7836 */ /* 0x000fe20000000000 */
[----:B------:R-:W-:Y:S01]  /*61810*/  ULDC UR4, c[0x0][0x22c] ;  /* 0x00008b0000047ab9 */ /* 0x000fe20000000800 */
[----:B------:R1:W-:Y:S01]  /*61820*/  @P3 STG.E.U16 desc[UR6][R20.64], R0 ;  /* 0x0000000014003986 */ /* 0x0003e2000c101506 */
[----:B------:R-:W-:Y:S01]  /*61830*/  ISETP.LT.AND P3, PT, R11, UR8, !P1 ;  /* 0x000000080b007c0c */ /* 0x000fe2000cf61270 */
[----:B------:R-:W-:-:S02]  /*61840*/  ULDC UR8, c[0x0][0x228] ;  /* 0x00008a0000087ab9 */ /* 0x000fc40000000800 */
[----:B------:R2:W-:Y:S01]  /*61850*/  @P5 STG.E.U16 desc[UR6][R22.64], R29 ;  /* 0x0000001d16005986 */ /* 0x0005e2000c101506 */
[----:B------:R-:W-:Y:S01]  /*61860*/  ISETP.LT.AND P5, PT, R9, UR10, !P2 ;  /* 0x0000000a09007c0c */ /* 0x000fe2000d7a1270 */
[----:B------:R-:W-:Y:S02]  /*61870*/  ULDC UR10, c[0x0][0x228] ;  /* 0x00008a00000a7ab9 */ /* 0x000fe40000000800 */
[----:B------:R4:W-:Y:S01]  /*61880*/  @P6 STG.E.U16 desc[UR6][R24.64], R27 ;  /* 0x0000001b18006986 */ /* 0x0009e2000c101506 */
[----:B------:R-:W-:Y:S01]  /*61890*/  ISETP.LT.AND P6, PT, R8, UR12, !P2 ;  /* 0x0000000c08007c0c */ /* 0x000fe2000d7c1270 */
[C---:B0-----:R-:W-:Y:S02]  /*618a0*/  IMAD.WIDE R16, R3.reuse, 0x2, R4 ;  /* 0x0000000203107825 */ /* 0x041fe400078e0204 */
[----:B------:R-:W3:Y:S02]  /*618b0*/  LDL.LU R19, [R1+0x2008] ;  /* 0x0020080001137983 */ /* 0x000ee40000300800 */
[----:B-1----:R-:W-:-:S02]  /*618c0*/  VIADD R0, R3, UR24 ;  /* 0x0000001803007c36 */ /* 0x002fc40008000000 */
[----:B------:R-:W-:Y:S01]  /*618d0*/  IMAD.WIDE R20, R3, 0x2, R6 ;  /* 0x0000000203147825 */ /* 0x000fe200078e0206 */
[----:B------:R-:W-:Y:S01]  /*618e0*/  PRMT R3, R18, 0x7632, R3 ;  /* 0x0000763212037816 */ /* 0x000fe20000000003 */
[----:B------:R-:W-:Y:S01]  /*618f0*/  @P4 STG.E.U16 desc[UR6][R16.64], R18 ;  /* 0x0000001210004986 */ /* 0x000fe2000c101506 */
[----:B------:R-:W-:Y:S01]  /*61900*/  ISETP.GE.AND P1, PT, R26, UR4, PT ;  /* 0x000000041a007c0c */ /* 0x000fe2000bf26270 */
[----:B--2---:R-:W-:Y:S01]  /*61910*/  IMAD.WIDE R22, R0, 0x2, R14 ;  /* 0x0000000200167825 */ /* 0x004fe200078e020e */
[----:B----4-:R-:W-:Y:S01]  /*61920*/  PRMT R27, R2, 0x7632, R27 ;  /* 0x00007632021b7816 */ /* 0x010fe2000000001b */
[----:B------:R-:W2:Y:S01]  /*61930*/  LDL.LU R28, [R1+0x1ac] ;  /* 0x0001ac00011c7983 */ /* 0x000ea20000300800 */
[----:B------:R-:W-:Y:S01]  /*61940*/  ULDC UR4, c[0x0][0x228] ;  /* 0x00008a0000047ab9 */ /* 0x000fe20000000800 */
[C---:B------:R-:W-:Y:S01]  /*61950*/  IMAD.WIDE R24, R0.reuse, 0x2, R12 ;  /* 0x0000000200187825 */ /* 0x040fe200078e020c */
[----:B------:R-:W-:Y:S01]  /*61960*/  ULDC UR12, c[0x0][0x228] ;  /* 0x00008a00000c7ab9 */ /* 0x000fe20000000800 */
[----:B------:R-:W-:Y:S04]  /*61970*/  @P3 STG.E.U16 desc[UR6][R20.64], R3 ;  /* 0x0000000314003986 */ /* 0x000fe8000c101506 */
[----:B------:R-:W4:Y:S04]  /*61980*/  LDL.LU R29, [R1+0xc] ;  /* 0x00000c00011d7983 */ /* 0x000f280000300800 */
[----:B------:R0:W-:Y:S04]  /*61990*/  @P5 STG.E.U16 desc[UR6][R22.64], R2 ;  /* 0x0000000216005986 */ /* 0x0001e8000c101506 */
[----:B------:R1:W-:Y:S04]  /*619a0*/  @P6 STG.E.U16 desc[UR6][R24.64], R27 ;  /* 0x0000001b18006986 */ /* 0x0003e8000c101506 */
[----:B0-----:R-:W3:Y:S04]  /*619b0*/  LDL.LU R2, [R1+0x190] ;  /* 0x0001900001027983 */ /* 0x001ee80000300800 */
[----:B-1----:R-:W3:Y:S01]  /*619c0*/  LDL.LU R27, [R1+0xc7c] ;  /* 0x000c7c00011b7983 */ /* 0x002ee20000300800 */
[----:B------:R-:W-:Y:S01]  /*619d0*/  ISETP.LT.AND P3, PT, R11, UR8, !P2 ;  /* 0x000000080b007c0c */ /* 0x000fe2000d761270 */
[----:B------:R-:W-:Y:S01]  /*619e0*/  VIADD R3, R0, UR24 ;  /* 0x0000001800037c36 */ /* 0x000fe20008000000 */
[----:B------:R-:W-:Y:S01]  /*619f0*/  ISETP.LT.AND P5, PT, R9, UR10, !P1 ;  /* 0x0000000a09007c0c */ /* 0x000fe2000cfa1270 */
[----:B------:R-:W-:Y:S01]  /*61a00*/  VIADD R18, R10, 0x18 ;  /* 0x000000180a127836 */ /* 0x000fe20000000000 */
[----:B------:R-:W-:Y:S01]  /*61a10*/  ISETP.LT.AND P6, PT, R8, UR12, !P1 ;  /* 0x0000000c08007c0c */ /* 0x000fe2000cfc1270 */
[C---:B------:R-:W-:Y:S01]  /*61a20*/  IMAD.WIDE R16, R0.reuse, 0x2, R4 ;  /* 0x0000000200107825 */ /* 0x040fe200078e0204 */
[----:B------:R-:W-:Y:S01]  /*61a30*/  ULDC UR8, c[0x0][0x228] ;  /* 0x00008a0000087ab9 */ /* 0x000fe20000000800 */
[----:B------:R-:W-:Y:S01]  /*61a40*/  ULDC UR10, c[0x0][0x228] ;  /* 0x00008a00000a7ab9 */ /* 0x000fe20000000800 */
[----:B------:R-:W-:Y:S01]  /*61a50*/  ULDC UR12, c[0x0][0x228] ;  /* 0x00008a00000c7ab9 */ /* 0x000fe20000000800 */
[----:B------:R-:W-:-:S04]  /*61a60*/  IMAD.WIDE R20, R0, 0x2, R6 ;  /* 0x0000000200147825 */ /* 0x000fc800078e0206 */
[----:B------:R-:W-:-:S04]  /*61a70*/  IMAD.WIDE R22, R3, 0x2, R14 ;  /* 0x0000000203167825 */ /* 0x000fc800078e020e */
[----:B------:R-:W-:Y:S01]  /*61a80*/  IMAD.WIDE R24, R3, 0x2, R12 ;  /* 0x0000000203187825 */ /* 0x000fe200078e020c */
[----:B--2---:R-:W-:Y:S02]  /*61a90*/  PRMT R0, R28, 0x7632, R0 ;  /* 0x000076321c007816 */ /* 0x004fe40000000000 */
[----:B----4-:R-:W-:Y:S02]  /*61aa0*/  PRMT R26, R29, 0x7632, R26 ;  /* 0x000076321d1a7816 */ /* 0x010fe4000000001a */
[----:B---3--:R-:W-:Y:S01]  /*61ab0*/  ISETP.LT.AND P4, PT, R27, UR4, !P2 ;  /* 0x000000041b007c0c */ /* 0x008fe2000d781270 */
[----:B------:R-:W-:Y:S02]  /*61ac0*/  ULDC UR4, c[0x0][0x22c] ;  /* 0x00008b0000047ab9 */ /* 0x000fe40000000800 */
[----:B------:R-:W-:Y:S01]  /*61ad0*/  ISETP.GE.AND P2, PT, R18, UR4, PT ;  /* 0x0000000412007c0c */ /* 0x000fe2000bf46270 */
[----:B------:R-:W-:-:S09]  /*61ae0*/  ULDC UR4, c[0x0][0x228] ;  /* 0x00008a0000047ab9 */ /* 0x000fd20000000800 */
[----:B------:R0:W-:Y:S01]  /*61af0*/  @P4 STG.E.U16 desc[UR6][R16.64], R28 ;  /* 0x0000001c10004986 */ /* 0x0001e2000c101506 */
[----:B------:R-:W-:Y:S01]  /*61b00*/  ISETP.LT.AND P4, PT, R27, UR4, !P1 ;  /* 0x000000041b007c0c */ /* 0x000fe2000cf81270 */
[----:B------:R-:W-:Y:S01]  /*61b10*/  VIADD R18, R10, 0x19 ;  /* 0x000000190a127836 */ /* 0x000fe20000000000 */
[----:B------:R-:W-:Y:S01]  /*61b20*/  ULDC UR4, c[0x0][0x22c] ;  /* 0x00008b0000047ab9 */ /* 0x000fe20000000800 */
[----:B------:R1:W-:Y:S01]  /*61b30*/  @P3 STG.E.U16 desc[UR6][R20.64], R0 ;  /* 0x0000000014003986 */ /* 0x0003e2000c101506 */
[----:B------:R-:W-:Y:S01]  /*61b40*/  ISETP.LT.AND P3, PT, R11, UR8, !P1 ;  /* 0x000000080b007c0c */ /* 0x000fe2000cf61270 */
[----:B------:R-:W-:Y:S02]  /*61b50*/  ULDC UR8, c[0x0][0x228] ;  /* 0x00008a0000087ab9 */ /* 0x000fe40000000800 */
[----:B------:R2:W-:Y:S01]  /*61b60*/  @P5 STG.E.U16 desc[UR6][R22.64], R29 ;  /* 0x0000001d16005986 */ /* 0x0005e2000c101506 */
[----:B------:R-:W-:Y:S01]  /*61b70*/  ISETP.LT.AND P5, PT, R9, UR10, !P2 ;  /* 0x0000000a09007c0c */ /* 0x000fe2000d7a1270 */
[----:B------:R-:W-:-:S02]  /*61b80*/  ULDC UR10, c[0x0][0x228] ;  /* 0x00008a00000a7ab9 */ /* 0x000fc40000000800 */
[----:B------:R3:W-:Y:S01]  /*61b90*/  @P6 STG.E.U16 desc[UR6][R24.64], R26 ;  /* 0x0000001a18006986 */ /* 0x0007e2000c101506 */
[----:B------:R-:W-:Y:S01]  /*61ba0*/  ISETP.LT.AND P6, PT, R8, UR12, !P2 ;  /* 0x0000000c08007c0c */ /* 0x000fe2000d7c1270 */
[----:B0-----:R-:W-:-:S04]  /*61bb0*/  IMAD.WIDE R16, R3, 0x2, R4 ;  /* 0x0000000203107825 */ /* 0x001fc800078e0204 */
[C---:B-1----:R-:W-:Y:S02]  /*61bc0*/  VIADD R0, R3.reuse, UR24 ;  /* 0x0000001803007c36 */ /* 0x042fe40008000000 */
[----:B------:R-:W-:Y:S01]  /*61bd0*/  IMAD.WIDE R20, R3, 0x2, R6 ;  /* 0x0000000203147825 */ /* 0x000fe200078e0206 */
[----:B------:R-:W-:Y:S01]  /*61be0*/  PRMT R3, R19, 0x7632, R3 ;  /* 0x0000763213037816 */ /* 0x000fe20000000003 */
[----:B--2---:R-:W2:Y:S01]  /*61bf0*/  LDL.LU R29, [R1+0x180] ;  /* 0x00018000011d7983 */ /* 0x004ea20000300800 */
[----:B------:R-:W-:Y:S01]  /*61c00*/  ISETP.GE.AND P1, PT, R18, UR4, PT ;  /* 0x0000000412007c0c */ /* 0x000fe2000bf26270 */
[----:B------:R-:W-:Y:S01]  /*61c10*/  IMAD.WIDE R22, R0, 0x2, R14 ;  /* 0x0000000200167825 */ /* 0x000fe200078e020e */
[----:B---3--:R-:W-:Y:S01]  /*61c20*/  PRMT R26, R2, 0x7632, R26 ;  /* 0x00007632021a7816 */ /* 0x008fe2000000001a */
[----:B------:R-:W-:Y:S01]  /*61c30*/  @P4 STG.E.U16 desc[UR6][R16.64], R19 ;  /* 0x0000001310004986 */ /* 0x000fe2000c101506 */
[----:B------:R-:W-:Y:S01]  /*61c40*/  ULDC UR4, c[0x0][0x228] ;  /* 0x00008a0000047ab9 */ /* 0x000fe20000000800 */
[----:B------:R-:W-:Y:S01]  /*61c50*/  IMAD.WIDE R24, R0, 0x2, R12 ;  /* 0x0000000200187825 */ /* 0x000fe200078e020c */
[----:B------:R-:W-:Y:S01]  /*61c60*/  ULDC UR12, c[0x0][0x228] ;  /* 0x00008a00000c7ab9 */ /* 0x000fe20000000800 */
[----:B------:R-:W3:Y:S04]  /*61c70*/  LDL.LU R8, [R1+0x170] ;  /* 0x0001700001087983 */ /* 0x000ee80000300800 */
[----:B------:R-:W-:Y:S04]  /*61c80*/  @P3 STG.E.U16 desc[UR6][R20.64], R3 ;  /* 0x0000000314003986 */ /* 0x000fe8000c101506 */
[----:B------:R0:W-:Y:S04]  /*61c90*/  @P5 STG.E.U16 desc[UR6][R22.64], R2 ;  /* 0x0000000216005986 */ /* 0x0001e8000c101506 */
[----:B------:R-:W4:Y:S04]  /*61ca0*/  LDL.LU R28, [R1+0x160] ;  /* 0x00016000011c7983 */ /* 0x000f280000300800 */
[----:B------:R1:W-:Y:S04]  /*61cb0*/  @P6 STG.E.U16 desc[UR6][R24.64], R26 ;  /* 0x0000001a18006986 */ /* 0x0003e8000c101506 */
[----:B0-----:R-:W4:Y:S04]  /*61cc0*/  LDL.LU R2, [R1+0x194] ;  /* 0x0001940001027983 */ /* 0x001f280000300800 */
[----:B-1----:R-:W4:Y:S01]  /*61cd0*/  LDL.LU R26, [R1+0xbe0] ;  /* 0x000be000011a7983 */ /* 0x002f220000300800 */
[----:B------:R-:W-:Y:S01]  /*61ce0*/  ISETP.LT.AND P4, PT, R27, UR4, !P2 ;  /* 0x000000041b007c0c */ /* 0x000fe2000d781270 */
[----:B------:R-:W-:Y:S01]  /*61cf0*/  VIADD R16, R10, 0x1a ;  /* 0x0000001a0a107836 */ /* 0x000fe20000000000 */
[----:B------:R-:W-:Y:S01]  /*61d00*/  ISETP.LT.AND P3, PT, R11, UR8, !P2 ;  /* 0x000000080b007c0c */ /* 0x000fe2000d761270 */
[C---:B------:R-:W-:Y:S01]  /*61d10*/  IMAD.WIDE R18, R0.reuse, 0x2, R4 ;  /* 0x0000000200127825 */ /* 0x040fe200078e0204 */
[----:B------:R-:W-:Y:S01]  /*61d20*/  ISETP.LT.AND P5, PT, R9, UR10, !P1 ;  /* 0x0000000a09007c0c */ /* 0x000fe2000cfa1270 */
[----:B------:R-:W-:Y:S01]  /*61d30*/  ULDC UR4, c[0x0][0x22c] ;  /* 0x00008b0000047ab9 */ /* 0x000fe20000000800 */
[----:B------:R-:W-:Y:S01]  /*61d40*/  ULDC UR8, c[0x0][0x228] ;  /* 0x00008a0000087ab9 */ /* 0x000fe20000000800 */
[----:B------:R-:W-:Y:S01]  /*61d50*/  VIADD R3, R0, UR24 ;  /* 0x0000001800037c36 */ /* 0x000fe20008000000 */
[----:B------:R-:W-:Y:S01]  /*61d60*/  ISETP.GE.AND P2, PT, R16, UR4, PT ;  /* 0x0000000410007c0c */ /* 0x000fe2000bf46270 */
[----:B------:R-:W-:Y:S01]  /*61d70*/  IMAD.WIDE R22, R0, 0x2, R6 ;  /* 0x0000000200167825 */ /* 0x000fe200078e0206 */
[----:B------:R-:W-:Y:S01]  /*61d80*/  ULDC UR4, c[0x0][0x228] ;  /* 0x00008a0000047ab9 */ /* 0x000fe20000000800 */
[----:B------:R-:W-:-:S02]  /*61d90*/  ULDC UR10, c[0x0][0x228] ;  /* 0x00008a00000a7ab9 */ /* 0x000fc40000000800 */
[----:B------:R-:W-:-:S04]  /*61da0*/  IMAD.WIDE R20, R3, 0x2, R14 ;  /* 0x0000000203147825 */ /* 0x000fc800078e020e */
[----:B------:R-:W-:Y:S01]  /*61db0*/  IMAD.WIDE R24, R3, 0x2, R12 ;  /* 0x0000000203187825 */ /* 0x000fe200078e020c */
[----:B--2---:R-:W-:Y:S01]  /*61dc0*/  PRMT R0, R29, 0x7632, R0 ;  /* 0x000076321d007816 */ /* 0x004fe20000000000 */
[----:B------:R0:W-:Y:S01]  /*61dd0*/  @P4 STG.E.U16 desc[UR6][R18.64], R29 ;  /* 0x0000001d12004986 */ /* 0x0001e2000c101506 */
[----:B------:R-:W-:Y:S02]  /*61de0*/  ISETP.LT.AND P4, PT, R27, UR4, !P1 ;  /* 0x000000041b007c0c */ /* 0x000fe4000cf81270 */
[----:B---3--:R-:W-:Y:S01]  /*61df0*/  PRMT R17, R8, 0x7632, R17 ;  /* 0x0000763208117816 */ /* 0x008fe20000000011 */
[----:B0-----:R-:W2:Y:S01]  /*61e00*/  LDL.LU R29, [R1+0x184] ;  /* 0x00018400011d7983 */ /* 0x001ea20000300800 */
[----:B------:R-:W-:Y:S01]  /*61e10*/  IMAD.WIDE R18, R3, 0x2, R4 ;  /* 0x0000000203127825 */ /* 0x000fe200078e0204 */
[----:B------:R-:W-:Y:S02]  /*61e20*/  ULDC UR4, c[0x0][0x22c] ;  /* 0x00008b0000047ab9 */ /* 0x000fe40000000800 */
[----:B------:R0:W-:Y:S01]  /*61e30*/  @P3 STG.E.U16 desc[UR6][R22.64], R0 ;  /* 0x0000000016003986 */ /* 0x0001e2000c101506 */
[----:B------:R-:W-:-:S02]  /*61e40*/  ISETP.LT.AND P3, PT, R11, UR8, !P1 ;  /* 0x000000080b007c0c */ /* 0x000fc4000cf61270 */
[----:B----4-:R-:W-:Y:S01]  /*61e50*/  ISETP.LT.AND P6, PT, R26, UR12, !P1 ;  /* 0x0000000c1a007c0c */ /* 0x010fe2000cfc1270 */
[----:B------:R1:W-:Y:S01]  /*61e60*/  @P5 STG.E.U16 desc[UR6][R20.64], R8 ;  /* 0x0000000814005986 */ /* 0x0003e2000c101506 */
[----:B------:R-:W-:Y:S01]  /*61e70*/  ISETP.LT.AND P5, PT, R9, UR10, !P2 ;  /* 0x0000000a09007c0c */ /* 0x000fe2000d7a1270 */
[C---:B0-----:R-:W-:Y:S01]  /*61e80*/  VIADD R0, R3.reuse, UR24 ;  /* 0x0000001803007c36 */ /* 0x041fe20008000000 */
[----:B------:R-:W-:Y:S01]  /*61e90*/  ULDC UR12, c[0x0][0x228] ;  /* 0x00008a00000c7ab9 */ /* 0x000fe20000000800 */
[----:B------:R-:W-:Y:S01]  /*61ea0*/  IMAD.WIDE R22, R3, 0x2, R6 ;  /* 0x0000000203167825 */ /* 0x000fe200078e0206 */
[----:B------:R-:W-:Y:S01]  /*61eb0*/  PRMT R3, R28, 0x7632, R3 ;  /* 0x000076321c037816 */ /* 0x000fe20000000003 */
[----:B------:R-:W-:Y:S01]  /*61ec0*/  ULDC UR8, c[0x0][0x228] ;  /* 0x00008a0000087ab9 */ /* 0x000fe20000000800 */
[----:B------:R-:W-:Y:S01]  /*61ed0*/  ULDC UR10, c[0x0][0x228] ;  /* 0x00008a00000a7ab9 */ /* 0x000fe20000000800 */
[----:B-1----:R-:W3:Y:S01]  /*61ee0*/  LDL.LU R8, [R1+0x174] ;  /* 0x0001740001087983 */ /* 0x002ee20000300800 */
[----:B------:R-:W-:-:S03]  /*61ef0*/  IMAD.WIDE R20, R0, 0x2, R14 ;  /* 0x0000000200147825 */ /* 0x000fc600078e020e */
[----:B------:R-:W-:Y:S04]  /*61f00*/  @P6 STG.E.U16 desc[UR6][R24.64], R17 ;  /* 0x0000001118006986 */ /* 0x000fe8000c101506 */
[----:B------:R0:W-:Y:S04]  /*61f10*/  @P4 STG.E.U16 desc[UR6][R18.64], R28 ;  /* 0x0000001c12004986 */ /* 0x0001e8000c101506 */
[----:B------:R-:W-:Y:S04]  /*61f20*/  @P3 STG.E.U16 desc[UR6][R22.64], R3 ;  /* 0x0000000316003986 */ /* 0x000fe8000c101506 */
[----:B0-----:R-:W4:Y:S01]  /*61f30*/  LDL.LU R28, [R1+0x164] ;  /* 0x00016400011c7983 */ /* 0x001f220000300800 */
[----:B------:R-:W-:-:S03]  /*61f40*/  PRMT R17, R2, 0x7632, R17 ;  /* 0x0000763202117816 */ /* 0x000fc60000000011 */
[----:B------:R0:W-:Y:S04]  /*61f50*/  @P5 STG.E.U16 desc[UR6][R20.64], R2 ;  /* 0x0000000214005986 */ /* 0x0001e8000c101506 */
[----:B0-----:R-:W4:Y:S01]  /*61f60*/  LDL.LU R2, [R1+0x198] ;  /* 0x0001980001027983 */ /* 0x001f220000300800 */
[----:B------:R-:W-:Y:S01]  /*61f70*/  VIADD R16, R10, 0x1b ;  /* 0x0000001b0a107836 */ /* 0x000fe20000000000 */
[----:B------:R-:W-:Y:S01]  /*61f80*/  ISETP.LT.AND P6, PT, R26, UR12, !P2 ;  /* 0x0000000c1a007c0c */ /* 0x000fe2000d7c1270 */
[----:B------:R-:W-:Y:S01]  /*61f90*/  IMAD.WIDE R24, R0, 0x2, R12 ;  /* 0x0000000200187825 */ /* 0x000fe200078e020c */
[----:B------:R-:W-:Y:S01]  /*61fa0*/  ISETP.LT.AND P3, PT, R11, UR8, !P2 ;  /* 0x000000080b007c0c */ /* 0x000fe2000d761270 */
[----:B------:R-:W-:Y:S01]  /*61fb0*/  ULDC UR12, c[0x0][0x228] ;  /* 0x00008a00000c7ab9 */ /* 0x000fe20000000800 */
[----:B------:R-:W-:Y:S01]  /*61fc0*/  ISETP.GE.AND P1, PT, R16, UR4, PT ;  /* 0x0000000410007c0c */ /* 0x000fe2000bf26270 */
[----:B------:R-:W-:Y:S01]  /*61fd0*/  ULDC UR4, c[0x0][0x228] ;  /* 0x00008a0000047ab9 */ /* 0x000fe20000000800 */
[----:B------:R-:W-:Y:S01]  /*61fe0*/  VIADD R3, R0, UR24 ;  /* 0x0000001800037c36 */ /* 0x000fe20008000000 */
[----:B------:R-:W-:Y:S01]  /*61ff0*/  ISETP.LT.AND P4, PT, R27, UR4, !P2 ;  /* 0x000000041b007c0c */ /* 0x000fe2000d781270 */
[----:B------:R-:W-:Y:S01]  /*62000*/  ULDC UR4, c[0x0][0x22c] ;  /* 0x00008b0000047ab9 */ /* 0x000fe20000000800 */
[----:B------:R-:W-:-:S04]  /*62010*/  ISETP.LT.AND P5, PT, R9, UR10, !P1 ;  /* 0x0000000a09007c0c */ /* 0x000fc8000cfa1270 */
[----:B------:R0:W-:Y:S01]  /*62020*/  @P6 STG.E.U16 desc[UR6][R24.64], R17 ;  /* 0x0000001118006986 */ /* 0x0001e2000c101506 */
[----:B------:R-:W-:Y:S01]  /*62030*/  IMAD.WIDE R18, R0, 0x2, R6 ;  /* 0x0000000200127825 */ /* 0x000fe200078e0206 */
[----:B------:R-:W-:Y:S01]  /*62040*/  ISETP.LT.AND P6, PT, R26, UR12, !P1 ;  /* 0x0000000c1a007c0c */ /* 0x000fe2000cfc1270 */
[----:B------:R-:W-:Y:S01]  /*62050*/  ULDC UR8, c[0x0][0x228] ;  /* 0x00008a0000087ab9 */ /* 0x000fe20000000800 */
[----:B------:R-:W-:Y:S01]  /*62060*/  ULDC UR10, c[0x0][0x228] ;  /* 0x00008a00000a7ab9 */ /* 0x000fe20000000800 */
[----:B------:R-:W-:Y:S01]  /*62070*/  IMAD.WIDE R20, R3, 0x2, R14 ;  /* 0x0000000203147825 */ /* 0x000fe200078e020e */
[----:B------:R-:W-:-:S03]  /*62080*/  ULDC UR12, c[0x0][0x228] ;  /* 0x00008a00000c7ab9 */ /* 0x000fc60000000800 */
        /* <DEDUP_REMOVED lines=9> */
[----:B0-----:R-:W2:Y:S01]  /*62120*/  LDL.LU R29, [R1+0x188] ;  /* 0x00018800011d7983 */ /* 0x001ea20000300800 */
[----:B------:R-:W-:Y:S01]  /*62130*/  IMAD.WIDE R16, R3, 0x2, R4 ;  /* 0x0000000203107825 */ /* 0x000fe200078e0204 */
[----:B------:R-:W-:-:S02]  /*62140*/  ULDC UR4, c[0x0][0x22c] ;  /* 0x00008b0000047ab9 */ /* 0x000fc40000000800 */
[----:B------:R0:W-:Y:S01]  /*62150*/  @P3 STG.E.U16 desc[UR6][R18.64], R0 ;  /* 0x0000000012003986 */ /* 0x0001e2000c101506 */
[----:B------:R-:W-:Y:S01]  /*62160*/  ISETP.LT.AND P3, PT, R11, UR8, !P1 ;  /* 0x000000080b007c0c */ /* 0x000fe2000cf61270 */
[----:B------:R-:W-:Y:S01]  /*62170*/  VIADD R24, R10, 0x1d ;  /* 0x0000001d0a187836 */ /* 0x000fe20000000000 */
[----:B------:R-:W-:Y:S01]  /*62180*/  ULDC UR8, c[0x0][0x228] ;  /* 0x00008a0000087ab9 */ /* 0x000fe20000000800 */
[----:B------:R1:W-:Y:S01]  /*62190*/  @P5 STG.E.U16 desc[UR6][R20.64], R8 ;  /* 0x0000000814005986 */ /* 0x0003e2000c101506 */
[----:B------:R-:W-:Y:S01]  /*621a0*/  ISETP.LT.AND P5, PT, R9, UR10, !P2 ;  /* 0x0000000a09007c0c */ /* 0x000fe2000d7a1270 */
[----:B------:R-:W-:Y:S02]  /*621b0*/  ULDC UR10, c[0x0][0x228] ;  /* 0x00008a00000a7ab9 */ /* 0x000fe40000000800 */
[----:B------:R-:W-:Y:S01]  /*621c0*/  @P6 STG.E.U16 desc[UR6][R22.64], R25 ;  /* 0x0000001916006986 */ /* 0x000fe2000c101506 */
[----:B0-----:R-:W-:-:S03]  /*621d0*/  VIADD R0, R3, UR24 ;  /* 0x0000001803007c36 */ /* 0x001fc60008000000 */
[----:B-1----:R-:W3:Y:S01]  /*621e0*/  LDL.LU R8, [R1+0x178] ;  /* 0x0001780001087983 */ /* 0x002ee20000300800 */
[----:B------:R-:W-:Y:S01]  /*621f0*/  IMAD.WIDE R18, R3, 0x2, R6 ;  /* 0x0000000203127825 */ /* 0x000fe200078e0206 */
[----:B----4-:R-:W-:Y:S02]  /*62200*/  PRMT R3, R28, 0x7632, R3 ;  /* 0x000076321c037816 */ /* 0x010fe40000000003 */
[----:B------:R0:W-:Y:S01]  /*62210*/  @P4 STG.E.U16 desc[UR6][R16.64], R28 ;  /* 0x0000001c10004986 */ /* 0x0001e2000c101506 */
[----:B------:R-:W-:-:S03]  /*62220*/  IMAD.WIDE R20, R0, 0x2, R14 ;  /* 0x0000000200147825 */ /* 0x000fc600078e020e */
[----:B------:R-:W-:Y:S04]  /*62230*/  @P3 STG.E.U16 desc[UR6][R18.64], R3 ;  /* 0x0000000312003986 */ /* 0x000fe8000c101506 */
[----:B0-----:R-:W4:Y:S01]  /*62240*/  LDL.LU R28, [R1+0x168] ;  /* 0x00016800011c7983 */ /* 0x001f220000300800 */
[----:B------:R-:W-:-:S03]  /*62250*/  PRMT R25, R2, 0x7632, R25 ;  /* 0x0000763202197816 */ /* 0x000fc60000000019 */
[----:B------:R0:W-:Y:S04]  /*62260*/  @P5 STG.E.U16 desc[UR6][R20.64], R2 ;  /* 0x0000000214005986 */ /* 0x0001e8000c101506 */
[----:B0-----:R-:W4:Y:S01]  /*62270*/  LDL.LU R2, [R1+0x19c] ;  /* 0x00019c0001027983 */ /* 0x001f220000300800 */
[----:B------:R-:W-:Y:S01]  /*62280*/  ISETP.GE.AND P1, PT, R24, UR4, PT ;  /* 0x0000000418007c0c */ /* 0x000fe2000bf26270 */
[----:B------:R-:W-:Y:S01]  /*62290*/  ULDC UR4, c[0x0][0x228] ;  /* 0x00008a0000047ab9 */ /* 0x000fe20000000800 */
[----:B------:R-:W-:Y:S01]  /*622a0*/  ISETP.LT.AND P6, PT, R26, UR12, !P2 ;  /* 0x0000000c1a007c0c */ /* 0x000fe2000d7c1270 */
        /* <DEDUP_REMOVED lines=9> */
[----:B------:R-:W-:Y:S01]  /*62340*/  ISETP.GE.AND P2, PT, R24, UR4, PT ;  /* 0x0000000418007c0c */ /* 0x000fe2000bf46270 */
[C---:B------:R-:W-:Y:S01]  /*62350*/  VIADD R3, R0.reuse, UR24 ;  /* 0x0000001800037c36 */ /* 0x040fe20008000000 */
[----:B------:R-:W-:Y:S01]  /*62360*/  ULDC UR4, c[0x0][0x228] ;  /* 0x00008a0000047ab9 */ /* 0x000fe20000000800 */
[----:B------:R0:W-:Y:S01]  /*62370*/  @P6 STG.E.U16 desc[UR6][R22.64], R25 ;  /* 0x0000001916006986 */ /* 0x0001e2000c101506 */
[----:B------:R-:W-:Y:S01]  /*62380*/  IMAD.WIDE R18, R0, 0x2, R6 ;  /* 0x0000000200127825 */ /* 0x000fe200078e0206 */
[----:B------:R-:W-:Y:S01]  /*62390*/  ISETP.LT.AND P6, PT, R26, UR12, !P1 ;  /* 0x0000000c1a007c0c */ /* 0x000fe2000cfc1270 */
[----:B------:R-:W-:Y:S01]  /*623a0*/  ULDC UR10, c[0x0][0x228] ;  /* 0x00008a00000a7ab9 */ /* 0x000fe20000000800 */
[----:B------:R-:W-:Y:S01]  /*623b0*/  ULDC UR12, c[0x0][0x228] ;  /* 0x00008a00000c7ab9 */ /* 0x000fe20000000800 */
[----:B------:R-:W-:-:S04]  /*623c0*/  IMAD.WIDE R20, R3, 0x2, R14 ;  /* 0x0000000203147825 */ /* 0x000fc800078e020e */
[----:B0-----:R-:W-:Y:S01]  /*623d0*/  IMAD.WIDE R22, R3, 0x2, R12 ;  /* 0x0000000203167825 */ /* 0x001fe200078e020c */
        /* <DEDUP_REMOVED lines=13> */
[C---:B-1----:R-:W-:Y:S02]  /*624b0*/  VIADD R0, R3.reuse, UR24 ;  /* 0x0000001803007c36 */ /* 0x042fe40008000000 */
[----:B------:R-:W-:Y:S01]  /*624c0*/  IMAD.WIDE R18, R3, 0x2, R6 ;  /* 0x0000000203127825 */ /* 0x000fe200078e0206 */
[----:B------:R-:W-:Y:S01]  /*624d0*/  @P6 STG.E.U16 desc[UR6][R22.64], R25 ;  /* 0x0000001916006986 */ /* 0x000fe2000c101506 */
[----:B------:R-:W-:Y:S01]  /*624e0*/  ISETP.GE.AND P1, PT, R24, UR4, PT ;  /* 0x0000000418007c0c */ /* 0x000fe2000bf26270 */
[----:B------:R-:W-:Y:S01]  /*624f0*/  ULDC UR4, c[0x0][0x228] ;  /* 0x00008a0000047ab9 */ /* 0x000fe20000000800 */
[----:B------:R-:W-:Y:S01]  /*62500*/  ULDC UR10, c[0x0][0x228] ;  /* 0x00008a00000a7ab9 */ /* 0x000fe20000000800 */
[----:B0-----:R-:W3:Y:S01]  /*62510*/  LDL.LU R8, [R1+0x17c] ;  /* 0x00017c0001087983 */ /* 0x001ee20000300800 */
[----:B------:R-:W-:Y:S01]  /*62520*/  IMAD.WIDE R20, R0, 0x2, R14 ;  /* 0x0000000200147825 */ /* 0x000fe200078e020e */
[----:B----4-:R-:W-:-:S02]  /*62530*/  PRMT R3, R28, 0x7632, R3 ;  /* 0x000076321c037816 */ /* 0x010fc40000000003 */
[----:B------:R0:W-:Y:S04]  /*62540*/  @P4 STG.E.U16 desc[UR6][R16.64], R28 ;  /* 0x0000001c10004986 */ /* 0x0001e8000c101506 */
[----:B------:R-:W-:Y:S04]  /*62550*/  @P3 STG.E.U16 desc[UR6][R18.64], R3 ;  /* 0x0000000312003986 */ /* 0x000fe8000c101506 */
[----:B0-----:R-:W4:Y:S01]  /*62560*/  LDL.LU R28, [R1+0x16c] ;  /* 0x00016c00011c7983 */ /* 0x001f220000300800 */
[----:B------:R-:W-:-:S03]  /*62570*/  PRMT R25, R2, 0x7632, R25 ;  /* 0x0000763202197816 */ /* 0x000fc60000000019 */
        /* <DEDUP_REMOVED lines=12> */
[----:B------:R-:W-:Y:S01]  /*62640*/  ULDC UR10, c[0x0][0x228] ;  /* 0x00008a00000a7ab9 */ /* 0x000fe20000000800 */
[----:B------:R-:W-:Y:S01]  /*62650*/  ISETP.GE.AND P2, PT, R24, UR4, PT ;  /* 0x0000000418007c0c */ /* 0x000fe2000bf46270 */
[C---:B------:R-:W-:Y:S01]  /*62660*/  VIADD R3, R0.reuse, UR24 ;  /* 0x0000001800037c36 */ /* 0x040fe20008000000 */
[----:B------:R0:W-:Y:S01]  /*62670*/  @P6 STG.E.U16 desc[UR6][R22.64], R25 ;  /* 0x0000001916006986 */ /* 0x0001e2000c101506 */
[----:B------:R-:W-:Y:S01]  /*62680*/  IMAD.WIDE R18, R0, 0x2, R6 ;  /* 0x0000000200127825 */ /* 0x000fe200078e0206 */
[----:B------:R-:W-:Y:S01]  /*62690*/  ULDC UR4, c[0x0][0x228] ;  /* 0x00008a0000047ab9 */ /* 0x000fe20000000800 */
[----:B------:R-:W-:Y:S01]  /*626a0*/  ISETP.LT.AND P6, PT, R26, UR12, !P1 ;  /* 0x0000000c1a007c0c */ /* 0x000fe2000cfc1270 */
        /* <DEDUP_REMOVED lines=43> */
[----:B------:R0:W-:Y:S01]  /*62960*/  @P6 STG.E.U16 desc[UR6][R22.64], R25 ;  /* 0x0000001916006986 */ /* 0x0001e2000c101506 */
[----:B------:R-:W-:Y:S01]  /*62970*/  VIADD R3, R0, UR24 ;  /* 0x0000001800037c36 */ /* 0x000fe20008000000 */
[----:B------:R-:W-:Y:S01]  /*62980*/  ULDC UR4, c[0x0][0x228] ;  /* 0x00008a0000047ab9 */ /* 0x000fe20000000800 */
[----:B------:R-:W-:Y:S01]  /*62990*/  ISETP.LT.AND P6, PT, R26, UR12, !P1 ;  /* 0x0000000c1a007c0c */ /* 0x000fe2000cfc1270 */
[----:B------:R-:W-:Y:S01]  /*629a0*/  ULDC UR12, c[0x0][0x228] ;  /* 0x00008a00000c7ab9 */ /* 0x000fe20000000800 */
[----:B------:R-:W-:-:S04]  /*629b0*/  IMAD.WIDE R20, R3, 0x2, R14 ;  /* 0x0000000203147825 */ /* 0x000fc800078e020e */
[----:B0-----:R-:W-:-:S04]  /*629c0*/  IMAD.WIDE R22, R0, 0x2, R6 ;  /* 0x0000000200167825 */ /* 0x001fc800078e0206 */
        /* <DEDUP_REMOVED lines=16> */
[----:B0-----:R-:W-:-:S03]  /*62ad0*/  VIADD R0, R3, UR24 ;  /* 0x0000001803007c36 */ /* 0x001fc60008000000 */
[----:B-1----:R-:W2:Y:S01]  /*62ae0*/  LDL.LU R8, [R1+0x134] ;  /* 0x0001340001087983 */ /* 0x002ea20000300800 */
[----:B------:R-:W-:Y:S01]  /*62af0*/  IMAD.WIDE R22, R3, 0x2, R6 ;  /* 0x0000000203167825 */ /* 0x000fe200078e0206 */
[----:B----4-:R-:W-:Y:S02]  /*62b00*/  PRMT R3, R28, 0x7632, R3 ;  /* 0x000076321c037816 */ /* 0x010fe40000000003 */
[----:B------:R0:W-:Y:S01]  /*62b10*/  @P4 STG.E.U16 desc[UR6][R18.64], R28 ;  /* 0x0000001c12004986 */ /* 0x0001e2000c101506 */
[----:B------:R-:W-:-:S03]  /*62b20*/  IMAD.WIDE R20, R0, 0x2, R14 ;  /* 0x0000000200147825 */ /* 0x000fc600078e020e */
[----:B------:R-:W-:Y:S01]  /*62b30*/  @P3 STG.E.U16 desc[UR6][R22.64], R3 ;  /* 0x0000000316003986 */ /* 0x000fe2000c101506 */
[----:B---3--:R-:W-:-:S03]  /*62b40*/  PRMT R17, R2, 0x7632, R17 ;  /* 0x0000763202117816 */ /* 0x008fc60000000011 */
[----:B0-----:R-:W3:Y:S04]  /*62b50*/  LDL.LU R28, [R1+0x124] ;  /* 0x00012400011c7983 */ /* 0x001ee80000300800 */
        /* <DEDUP_REMOVED lines=11> */
[----:B------:R-:W-:Y:S01]  /*62c10*/  ULDC UR12, c[0x0][0x228] ;  /* 0x00008a00000c7ab9 */ /* 0x000fe20000000800 */
[----:B------:R-:W-:Y:S01]  /*62c20*/  IMAD.WIDE R18, R0, 0x2, R6 ;  /* 0x0000000200127825 */ /* 0x000fe200078e0206 */
        /* <DEDUP_REMOVED lines=14> */
[----:B------:R-:W-:Y:S01]  /*62d10*/  PRMT R25, R8, 0x7632, R25 ;  /* 0x0000763208197816 */ /* 0x000fe20000000019 */
        /* <DEDUP_REMOVED lines=11> */
[----:B0-----:R-:W-:-:S03]  /*62dd0*/  VIADD R0, R3, UR24 ;  /* 0x0000001803007c36 */ /* 0x001fc60008000000 */
[----:B-1----:R-:W2:Y:S01]  /*62de0*/  LDL.LU R8, [R1+0x138] ;  /* 0x0001380001087983 */ /* 0x002ea20000300800 */
[----:B------:R-:W-:Y:S01]  /*62df0*/  IMAD.WIDE R18, R3, 0x2, R6 ;  /* 0x0000000203127825 */ /* 0x000fe200078e0206 */
[----:B---3--:R-:W-:Y:S02]  /*62e00*/  PRMT R3, R28, 0x7632, R3 ;  /* 0x000076321c037816 */ /* 0x008fe40000000003 */
[----:B------:R0:W-:Y:S01]  /*62e10*/  @P4 STG.E.U16 desc[UR6][R16.64], R28 ;  /* 0x0000001c10004986 */ /* 0x0001e2000c101506 */
[----:B------:R-:W-:-:S03]  /*62e20*/  IMAD.WIDE R20, R0, 0x2, R14 ;  /* 0x0000000200147825 */ /* 0x000fc600078e020e */
[----:B------:R-:W-:Y:S01]  /*62e30*/  @P3 STG.E.U16 desc[UR6][R18.64], R3 ;  /* 0x0000000312003986 */ /* 0x000fe2000c101506 */
[----:B----4-:R-:W-:-:S03]  /*62e40*/  PRMT R25, R2, 0x7632, R25 ;  /* 0x0000763202197816 */ /* 0x010fc60000000019 */
[----:B0-----:R-:W3:Y:S04]  /*62e50*/  LDL.LU R28, [R1+0x128] ;  /* 0x00012800011c7983 */ /* 0x001ee80000300800 */
        /* <DEDUP_REMOVED lines=34> */
[----:B------:R-:W-:-:S02]  /*63080*/  PRMT R25, R8, 0x7632, R25 ;  /* 0x0000763208197816 */ /* 0x000fc40000000019 */
        /* <DEDUP_REMOVED lines=8> */
[----:B0-----:R-:W2:Y:S01]  /*63110*/  LDL.LU R8, [R1+0x13c] ;  /* 0x00013c0001087983 */ /* 0x001ea20000300800 */
[----:B------:R-:W-:Y:S01]  /*63120*/  IMAD.WIDE R20, R0, 0x2, R14 ;  /* 0x0000000200147825 */ /* 0x000fe200078e020e */
[----:B---3--:R-:W-:-:S02]  /*63130*/  PRMT R3, R28, 0x7632, R3 ;  /* 0x000076321c037816 */ /* 0x008fc40000000003 */
[----:B------:R0:W-:Y:S04]  /*63140*/  @P4 STG.E.U16 desc[UR6][R16.64], R28 ;  /* 0x0000001c10004986 */ /* 0x0001e8000c101506 */
[----:B------:R-:W-:Y:S04]  /*63150*/  @P3 STG.E.U16 desc[UR6][R18.64], R3 ;  /* 0x0000000312003986 */ /* 0x000fe8000c101506 */
[----:B0-----:R-:W3:Y:S01]  /*63160*/  LDL.LU R28, [R1+0x12c] ;  /* 0x00012c00011c7983 */ /* 0x001ee20000300800 */
[----:B----4-:R-:W-:-:S03]  /*63170*/  PRMT R25, R2, 0x7632, R25 ;  /* 0x0000763202197816 */ /* 0x010fc60000000019 */
        /* <DEDUP_REMOVED lines=73> */
[----:B------:R-:W-:Y:S01]  /*63610*/  PRMT R17, R8, 0x7632, R17 ;  /* 0x0000763208117816 */ /* 0x000fe20000000011 */
        /* <DEDUP_REMOVED lines=72> */
[----:B------:R-:W-:-:S02]  /*63aa0*/  ISETP.LT.AND P6, PT, R26, UR12, !P2 ;  /* 0x0000000c1a007c0c */ /* 0x000fc4000d7c1270 */
[----:B------:R-:W-:Y:S01]  /*63ab0*/  ISETP.LT.AND P3, PT, R11, UR8, !P2 ;  /* 0x000000080b007c0c */ /* 0x000fe2000d761270 */
[C---:B------:R-:W-:Y:S01]  /*63ac0*/  IMAD.WIDE R22, R0.reuse, 0x2, R12 ;  /* 0x0000000200167825 */ /* 0x040fe200078e020c */
[----:B------:R-:W-:Y:S01]  /*63ad0*/  ISETP.LT.AND P4, PT, R27, UR4, !P2 ;  /* 0x000000041b007c0c */ /* 0x000fe2000d781270 */
[----:B------:R-:W-:Y:S01]  /*63ae0*/  ULDC UR4, c[0x0][0x22c] ;  /* 0x00008b0000047ab9 */ /* 0x000fe20000000800 */
[----:B------:R-:W-:Y:S01]  /*63af0*/  ISETP.LT.AND P5, PT, R9, UR10, !P1 ;  /* 0x0000000a09007c0c */ /* 0x000fe2000cfa1270 */
[----:B------:R-:W-:Y:S01]  /*63b00*/  VIADD R3, R0, UR24 ;  /* 0x0000001800037c36 */ /* 0x000fe20008000000 */
[----:B------:R-:W-:Y:S01]  /*63b10*/  ULDC UR12, c[0x0][0x228] ;  /* 0x00008a00000c7ab9 */ /* 0x000fe20000000800 */
[----:B------:R-:W-:Y:S01]  /*63b20*/  VIADD R24, R10, 0x2e ;  /* 0x0000002e0a187836 */ /* 0x000fe20000000000 */
[----:B------:R-:W-:Y:S01]  /*63b30*/  ULDC UR8, c[0x0][0x228] ;  /* 0x00008a0000087ab9 */ /* 0x000fe20000000800 */
[----:B------:R-:W-:Y:S01]  /*63b40*/  IMAD.WIDE R16, R0, 0x2, R4 ;  /* 0x0000000200107825 */ /* 0x000fe200078e0204 */
[----:B------:R-:W-:-:S03]  /*63b50*/  ULDC UR10, c[0x0][0x228] ;  /* 0x00008a00000a7ab9 */ /* 0x000fc60000000800 */
[----:B------:R-:W-:Y:S01]  /*63b60*/  IMAD.WIDE R18, R0, 0x2, R6 ;  /* 0x0000000200127825 */ /* 0x000fe200078e0206 */
[----:B------:R0:W-:Y:S01]  /*63b70*/  @P6 STG.E.U16 desc[UR6][R22.64], R25 ;  /* 0x0000001916006986 */ /* 0x0001e2000c101506 */
[----:B------:R-:W-:Y:S01]  /*63b80*/  ISETP.GE.AND P2, PT, R24, UR4, PT ;  /* 0x0000000418007c0c */ /* 0x000fe2000bf46270 */
[----:B------:R-:W-:Y:S01]  /*63b90*/  ULDC UR4, c[0x0][0x228] ;  /* 0x00008a0000047ab9 */ /* 0x000fe20000000800 */
[C---:B------:R-:W-:Y:S01]  /*63ba0*/  IMAD.WIDE R20, R3.reuse, 0x2, R14 ;  /* 0x0000000203147825 */ /* 0x040fe200078e020e */
[----:B------:R-:W-:Y:S01]  /*63bb0*/  ISETP.LT.AND P6, PT, R26, UR12, !P1 ;  /* 0x0000000c1a007c0c */ /* 0x000fe2000cfc1270 */
[----:B------:R-:W-:Y:S02]  /*63bc0*/  ULDC UR12, c[0x0][0x228] ;  /* 0x00008a00000c7ab9 */ /* 0x000fe40000000800 */
[----:B0-----:R-:W-:Y:S01]  /*63bd0*/  IMAD.WIDE R22, R3, 0x2, R12 ;  /* 0x0000000203167825 */ /* 0x001fe200078e020c */
[----:B--2---:R-:W-:Y:S01]  /*63be0*/  PRMT R0, R29, 0x7632, R0 ;  /* 0x000076321d007816 */ /* 0x004fe20000000000 */
[----:B------:R-:W-:Y:S04]  /*63bf0*/  @P4 STG.E.U16 desc[UR6][R16.64], R29 ;  /* 0x0000001d10004986 */ /* 0x000fe8000c101506 */
[----:B------:R0:W-:Y:S01]  /*63c00*/  @P3 STG.E.U16 desc[UR6][R18.64], R0 ;  /* 0x0000000012003986 */ /* 0x0001e2000c101506 */
[----:B------:R-:W-:-:S02]  /*63c10*/  ISETP.LT.AND P3, PT, R27, UR4, !P1 ;  /* 0x000000041b007c0c */ /* 0x000fc4000cf61270 */
[----:B------:R-:W-:Y:S01]  /*63c20*/  PRMT R25, R8, 0x7632, R25 ;  /* 0x0000763208197816 */ /* 0x000fe20000000019 */
[----:B------:R1:W-:Y:S01]  /*63c30*/  @P5 STG.E.U16 desc[UR6][R20.64], R8 ;  /* 0x0000000814005986 */ /* 0x0003e2000c101506 */
[----:B------:R-:W-:Y:S01]  /*63c40*/  ISETP.LT.AND P1, PT, R11, UR8, !P1 ;  /* 0x000000080b007c0c */ /* 0x000fe2000cf21270 */
[----:B0-----:R-:W-:Y:S01]  /*63c50*/  VIADD R0, R3, UR24 ;  /* 0x0000001803007c36 */ /* 0x001fe20008000000 */
[----:B------:R-:W-:Y:S01]  /*63c60*/  ISETP.LT.AND P5, PT, R9, UR10, !P2 ;  /* 0x0000000a09007c0c */ /* 0x000fe2000d7a1270 */
[C---:B------:R-:W-:Y:S01]  /*63c70*/  IMAD.WIDE R16, R3.reuse, 0x2, R4 ;  /* 0x0000000203107825 */ /* 0x040fe200078e0204 */
[----:B------:R-:W-:Y:S01]  /*63c80*/  ULDC UR4, c[0x0][0x22c] ;  /* 0x00008b0000047ab9 */ /* 0x000fe20000000800 */
[----:B-1----:R-:W2:Y:S02]  /*63c90*/  LDL.LU R8, [R1+0x10c] ;  /* 0x00010c0001087983 */ /* 0x002ea40000300800 */
[----:B------:R-:W-:Y:S01]  /*63ca0*/  IMAD.WIDE R18, R3, 0x2, R6 ;  /* 0x0000000203127825 */ /* 0x000fe200078e0206 */
[----:B------:R-:W-:Y:S01]  /*63cb0*/  ULDC UR8, c[0x0][0x228] ;  /* 0x00008a0000087ab9 */ /* 0x000fe20000000800 */
[----:B---3--:R-:W-:Y:S01]  /*63cc0*/  PRMT R3, R28, 0x7632, R3 ;  /* 0x000076321c037816 */ /* 0x008fe20000000003 */
[----:B------:R-:W3:Y:S01]  /*63cd0*/  LDL.LU R29, [R1+0xfc] ;  /* 0x0000fc00011d7983 */ /* 0x000ee20000300800 */
[----:B------:R-:W-:Y:S01]  /*63ce0*/  IMAD.WIDE R20, R0, 0x2, R14 ;  /* 0x0000000200147825 */ /* 0x000fe200078e020e */
[----:B------:R-:W-:-:S02]  /*63cf0*/  ULDC UR10, c[0x0][0x228] ;  /* 0x00008a00000a7ab9 */ /* 0x000fc40000000800 */
[----:B------:R4:W-:Y:S04]  /*63d00*/  @P6 STG.E.U16 desc[UR6][R22.64], R25 ;  /* 0x0000001916006986 */ /* 0x0009e8000c101506 */
[----:B------:R-:W-:Y:S04]  /*63d10*/  @P3 STG.E.U16 desc[UR6][R16.64], R28 ;  /* 0x0000001c10003986 */ /* 0x000fe8000c101506 */
[----:B------:R-:W-:Y:S01]  /*63d20*/  @P1 STG.E.U16 desc[UR6][R18.64], R3 ;  /* 0x0000000312001986 */ /* 0x000fe2000c101506 */
[----:B----4-:R-:W-:-:S03]  /*63d30*/  PRMT R25, R2, 0x7632, R25 ;  /* 0x0000763202197816 */ /* 0x010fc60000000019 */
[----:B------:R0:W-:Y:S04]  /*63d40*/  @P5 STG.E.U16 desc[UR6][R20.64], R2 ;  /* 0x0000000214005986 */ /* 0x0001e8000c101506 */
[----:B0-----:R-:W4:Y:S01]  /*63d50*/  LDL.LU R2, [R1+0xec] ;  /* 0x0000ec0001027983 */ /* 0x001f220000300800 */
[----:B------:R-:W-:Y:S01]  /*63d60*/  VIADD R24, R10, 0x2f ;  /* 0x0000002f0a187836 */ /* 0x000fe20000000000 */
[----:B------:R-:W-:Y:S01]  /*63d70*/  ISETP.LT.AND P6, PT, R26, UR12, !P2 ;  /* 0x0000000c1a007c0c */ /* 0x000fe2000d7c1270 */
[----:B------:R-:W-:Y:S01]  /*63d80*/  IMAD.WIDE R22, R0, 0x2, R12 ;  /* 0x0000000200167825 */ /* 0x000fe200078e020c */
[----:B------:R-:W4:Y:S01]  /*63d90*/  LDL.LU R28, [R1+0xd0] ;  /* 0x0000d000011c7983 */ /* 0x000f220000300800 */
[----:B------:R-:W-:Y:S01]  /*63da0*/  ULDC UR12, c[0x0][0x228] ;  /* 0x00008a00000c7ab9 */ /* 0x000fe20000000800 */
[----:B------:R-:W-:Y:S01]  /*63db0*/  ISETP.GE.AND P4, PT, R24, UR4, PT ;  /* 0x0000000418007c0c */ /* 0x000fe2000bf86270 */
[----:B------:R-:W-:-:S02]  /*63dc0*/  ULDC UR4, c[0x0][0x228] ;  /* 0x00008a0000047ab9 */ /* 0x000fc40000000800 */
[----:B------:R-:W-:Y:S01]  /*63dd0*/  ISETP.LT.AND P3, PT, R27, UR4, !P2 ;  /* 0x000000041b007c0c */ /* 0x000fe2000d761270 */
[----:B------:R-:W-:Y:S01]  /*63de0*/  VIADD R18, R10, 0x30 ;  /* 0x000000300a127836 */ /* 0x000fe20000000000 */
[----:B------:R-:W-:Y:S01]  /*63df0*/  ISETP.LT.AND P2, PT, R11, UR8, !P2 ;  /* 0x000000080b007c0c */ /* 0x000fe2000d741270 */
[----:B------:R-:W-:Y:S01]  /*63e00*/  IMAD.WIDE R16, R0, 0x2, R4 ;  /* 0x0000000200107825 */ /* 0x000fe200078e0204 */
[----:B------:R-:W-:Y:S02]  /*63e10*/  ULDC UR4, c[0x0][0x22c] ;  /* 0x00008b0000047ab9 */ /* 0x000fe40000000800 */
[----:B------:R3:W-:Y:S01]  /*63e20*/  @P6 STG.E.U16 desc[UR6][R22.64], R25 ;  /* 0x0000001916006986 */ /* 0x0007e2000c101506 */
[----:B------:R-:W-:Y:S01]  /*63e30*/  ISETP.GE.AND P1, PT, R18, UR4, PT ;  /* 0x0000000412007c0c */ /* 0x000fe2000bf26270 */
[----:B------:R-:W-:Y:S01]  /*63e40*/  ULDC UR4, c[0x0][0x228] ;  /* 0x00008a0000047ab9 */ /* 0x000fe20000000800 */
[----:B------:R-:W-:Y:S01]  /*63e50*/  ISETP.LT.AND P6, PT, R9, UR10, !P4 ;  /* 0x0000000a09007c0c */ /* 0x000fe2000e7c1270 */
[----:B------:R-:W-:Y:S01]  /*63e60*/  VIADD R3, R0, UR24 ;  /* 0x0000001800037c36 */ /* 0x000fe20008000000 */
[----:B------:R-:W-:Y:S01]  /*63e70*/  ISETP.LT.AND P5, PT, R26, UR12, !P4 ;  /* 0x0000000c1a007c0c */ /* 0x000fe2000e7a1270 */
[----:B------:R-:W-:Y:S01]  /*63e80*/  IMAD.WIDE R18, R0, 0x2, R6 ;  /* 0x0000000200127825 */ /* 0x000fe200078e0206 */
[----:B------:R-:W-:Y:S01]  /*63e90*/  ULDC UR8, c[0x0][0x228] ;  /* 0x00008a0000087ab9 */ /* 0x000fe20000000800 */
[----:B------:R-:W-:Y:S01]  /*63ea0*/  ULDC UR10, c[0x0][0x228] ;  /* 0x00008a00000a7ab9 */ /* 0x000fe20000000800 */
[----:B------:R-:W-:Y:S01]  /*63eb0*/  ULDC UR12, c[0x0][0x228] ;  /* 0x00008a00000c7ab9 */ /* 0x000fe20000000800 */
[----:B------:R-:W-:Y:S01]  /*63ec0*/  IMAD.WIDE R20, R3, 0x2, R12 ;  /* 0x0000000203147825 */ /* 0x000fe200078e020c */
[----:B--2---:R0:W-:Y:S01]  /*63ed0*/  @P3 STG.E.U16 desc[UR6][R16.64], R8 ;  /* 0x0000000810003986 */ /* 0x0041e2000c101506 */
[----:B------:R-:W-:-:S02]  /*63ee0*/  PRMT R0, R8, 0x7632, R0 ;  /* 0x0000763208007816 */ /* 0x000fc40000000000 */
[----:B------:R-:W-:Y:S01]  /*63ef0*/  ISETP.LT.AND P3, PT, R27, UR4, !P4 ;  /* 0x000000041b007c0c */ /* 0x000fe2000e761270 */
[----:B------:R-:W-:Y:S01]  /*63f00*/  ULDC UR4, c[0x0][0x228] ;  /* 0x00008a0000047ab9 */ /* 0x000fe20000000800 */
[----:B---3--:R-:W-:Y:S01]  /*63f10*/  PRMT R22, R29, 0x7632, R22 ;  /* 0x000076321d167816 */ /* 0x008fe20000000016 */
[----:B------:R1:W-:Y:S04]  /*63f20*/  @P2 STG.E.U16 desc[UR6][R18.64], R0 ;  /* 0x0000000012002986 */ /* 0x0003e8000c101506 */
[----:B0-----:R-:W2:Y:S01]  /*63f30*/  LDL.LU R8, [R1+0xc0] ;  /* 0x0000c00001087983 */ /* 0x001ea20000300800 */
[----:B------:R-:W-:-:S04]  /*63f40*/  IMAD.WIDE R16, R3, 0x2, R14 ;  /* 0x0000000203107825 */ /* 0x000fc800078e020e */
[----:B-1----:R-:W-:Y:S01]  /*63f50*/  IMAD.WIDE R18, R3, 0x2, R4 ;  /* 0x0000000203127825 */ /* 0x002fe200078e0204 */
[----:B------:R4:W-:Y:S04]  /*63f60*/  @P6 STG.E.U16 desc[UR6][R16.64], R29 ;  /* 0x0000001d10006986 */ /* 0x0009e8000c101506 */
[----:B------:R-:W-:Y:S01]  /*63f70*/  @P5 STG.E.U16 desc[UR6][R20.64], R22 ;  /* 0x0000001614005986 */ /* 0x000fe2000c101506 */
[----:B----4-:R-:W-:-:S03]  /*63f80*/  PRMT R16, R2, 0x7632, R16 ;  /* 0x0000763202107816 */ /* 0x010fc60000000010 */
[----:B------:R0:W-:Y:S04]  /*63f90*/  @P3 STG.E.U16 desc[UR6][R18.64], R2 ;  /* 0x0000000212003986 */ /* 0x0001e8000c101506 */
[----:B0-----:R-:W3:Y:S04]  /*63fa0*/  LDL.LU R2, [R1+0xb0] ;  /* 0x0000b00001027983 */ /* 0x001ee80000300800 */
[----:B------:R-:W4:Y:S01]  /*63fb0*/  LDL.LU R29, [R1+0xa0] ;  /* 0x0000a000011d7983 */ /* 0x000f220000300800 */
[----:B------:R-:W-:Y:S02]  /*63fc0*/  ISETP.LT.AND P2, PT, R11, UR4, !P4 ;  /* 0x000000040b007c0c */ /* 0x000fe4000e741270 */
[----:B------:R-:W-:-:S02]  /*63fd0*/  ISETP.LT.AND P5, PT, R26, UR10, !P1 ;  /* 0x0000000a1a007c0c */ /* 0x000fc4000cfa1270 */
[----:B------:R-:W-:Y:S01]  /*63fe0*/  ISETP.LT.AND P6, PT, R27, UR12, !P1 ;  /* 0x0000000c1b007c0c */ /* 0x000fe2000cfc1270 */
[----:B------:R-:W-:Y:S01]  /*63ff0*/  VIADD R0, R3, UR24 ;  /* 0x0000001803007c36 */ /* 0x000fe20008000000 */
[----:B------:R-:W-:Y:S01]  /*64000*/  ISETP.LT.AND P4, PT, R9, UR8, !P1 ;  /* 0x0000000809007c0c */ /* 0x000fe2000cf81270 */
[----:B------:R-:W-:Y:S01]  /*64010*/  VIADD R17, R10, 0x31 ;  /* 0x000000310a117836 */ /* 0x000fe20000000000 */
[----:B------:R-:W-:Y:S01]  /*64020*/  ULDC UR4, c[0x0][0x22c] ;  /* 0x00008b0000047ab9 */ /* 0x000fe20000000800 */
[----:B------:R-:W-:Y:S01]  /*64030*/  IMAD.WIDE R18, R3, 0x2, R6 ;  /* 0x0000000203127825 */ /* 0x000fe200078e0206 */
[----:B------:R-:W-:Y:S01]  /*64040*/  PRMT R3, R28, 0x7632, R3 ;  /* 0x000076321c037816 */ /* 0x000fe20000000003 */
[----:B------:R-:W-:Y:S01]  /*64050*/  ULDC UR8, c[0x0][0x228] ;  /* 0x00008a0000087ab9 */ /* 0x000fe20000000800 */
[----:B------:R-:W-:Y:S01]  /*64060*/  ULDC UR10, c[0x0][0x228] ;  /* 0x00008a00000a7ab9 */ /* 0x000fe20000000800 */
[----:B------:R-:W-:Y:S01]  /*64070*/  IMAD.WIDE R20, R0, 0x2, R14 ;  /* 0x0000000200147825 */ /* 0x000fe200078e020e */
[----:B------:R-:W-:Y:S01]  /*64080*/  ISETP.GE.AND P3, PT, R17, UR4, PT ;  /* 0x0000000411007c0c */ /* 0x000fe2000bf66270 */
[----:B------:R-:W-:-:S02]  /*64090*/  ULDC UR12, c[0x0][0x228] ;  /* 0x00008a00000c7ab9 */ /* 0x000fc40000000800 */
[C---:B------:R-:W-:Y:S01]  /*640a0*/  IMAD.WIDE R22, R0.reuse, 0x2, R12 ;  /* 0x0000000200167825 */ /* 0x040fe200078e020c */
[----:B------:R0:W-:Y:S01]  /*640b0*/  @P2 STG.E.U16 desc[UR6][R18.64], R16 ;  /* 0x0000001012002986 */ /* 0x0001e2000c101506 */
[----:B------:R-:W-:Y:S02]  /*640c0*/  ULDC UR4, c[0x0][0x228] ;  /* 0x00008a0000047ab9 */ /* 0x000fe40000000800 */
[----:B------:R-:W-:Y:S01]  /*640d0*/  IMAD.WIDE R24, R0, 0x2, R4 ;  /* 0x0000000200187825 */ /* 0x000fe200078e0204 */
[----:B------:R-:W-:Y:S01]  /*640e0*/  @P4 STG.E.U16 desc[UR6][R20.64], R28 ;  /* 0x0000001c14004986 */ /* 0x000fe2000c101506 */
[----:B------:R-:W-:Y:S01]  /*640f0*/  ISETP.LT.AND P2, PT, R11, UR4, !P1 ;  /* 0x000000040b007c0c */ /* 0x000fe2000cf41270 */
[----:B------:R-:W-:Y:S02]  /*64100*/  ULDC UR4, c[0x0][0x22c] ;  /* 0x00008b0000047ab9 */ /* 0x000fe40000000800 */
[----:B------:R1:W-:Y:S01]  /*64110*/  @P5 STG.E.U16 desc[UR6][R22.64], R3 ;  /* 0x0000000316005986 */ /* 0x0003e2000c101506 */
[----:B------:R-:W-:Y:S01]  /*64120*/  ISETP.LT.AND P4, PT, R9, UR8, !P3 ;  /* 0x0000000809007c0c */ /* 0x000fe2000df81270 */
[----:B------:R-:W-:Y:S01]  /*64130*/  VIADD R17, R10, 0x32 ;  /* 0x000000320a117836 */ /* 0x000fe20000000000 */
[----:B------:R-:W-:Y:S01]  /*64140*/  ISETP.LT.AND P5, PT, R26, UR10, !P3 ;  /* 0x0000000a1a007c0c */ /* 0x000fe2000dfa1270 */
[----:B0-----:R-:W-:Y:S01]  /*64150*/  IMAD.WIDE R18, R0, 0x2, R6 ;  /* 0x0000000200127825 */ /* 0x001fe200078e0206 */
[----:B------:R-:W-:Y:S01]  /*64160*/  ULDC UR8, c[0x0][0x228] ;  /* 0x00008a0000087ab9 */ /* 0x000fe20000000800 */
[----:B------:R-:W-:-:S02]  /*64170*/  ULDC UR10, c[0x0][0x228] ;  /* 0x00008a00000a7ab9 */ /* 0x000fc40000000800 */
[----:B-1----:R-:W-:-:S04]  /*64180*/  VIADD R3, R0, UR24 ;  /* 0x0000001800037c36 */ /* 0x002fc80008000000 */
[----:B------:R-:W-:-:S04]  /*64190*/  IMAD.WIDE R20, R3, 0x2, R14 ;  /* 0x0000000203147825 */ /* 0x000fc800078e020e */
[----:B------:R-:W-:Y:S01]  /*641a0*/  IMAD.WIDE R22, R3, 0x2, R12 ;  /* 0x0000000203167825 */ /* 0x000fe200078e020c */
[----:B--2---:R0:W-:Y:S01]  /*641b0*/  @P6 STG.E.U16 desc[UR6][R24.64], R8 ;  /* 0x0000000818006986 */ /* 0x0041e2000c101506 */
[----:B------:R-:W-:Y:S02]  /*641c0*/  PRMT R16, R8, 0x7632, R16 ;  /* 0x0000763208107816 */ /* 0x000fe40000000010 */
[----:B------:R-:W-:Y:S01]  /*641d0*/  ISETP.LT.AND P6, PT, R27, UR12, !P3 ;  /* 0x0000000c1b007c0c */ /* 0x000fe2000dfc1270 */
[----:B------:R-:W-:Y:S01]  /*641e0*/  ULDC UR12, c[0x0][0x228] ;  /* 0x00008a00000c7ab9 */ /* 0x000fe20000000800 */
[----:B0-----:R-:W2:Y:S04]  /*641f0*/  LDL.LU R8, [R1+0xd4] ;  /* 0x0000d40001087983 */ /* 0x001ea80000300800 */
[----:B------:R-:W2:Y:S01]  /*64200*/  LDL.LU R28, [R1+0xc4] ;  /* 0x0000c400011c7983 */ /* 0x000ea20000300800 */
[----:B------:R-:W-:-:S03]  /*64210*/  IMAD.WIDE R24, R3, 0x2, R4 ;  /* 0x0000000203187825 */ /* 0x000fc600078e0204 */
[----:B------:R-:W-:Y:S01]  /*64220*/  @P2 STG.E.U16 desc[UR6][R18.64], R16 ;  /* 0x0000001012002986 */ /* 0x000fe2000c101506 */
[----:B---3--:R-:W-:-:S03]  /*64230*/  PRMT R0, R2, 0x7632, R0 ;  /* 0x0000763202007816 */ /* 0x008fc60000000000 */
[----:B------:R0:W-:Y:S04]  /*64240*/  @P4 STG.E.U16 desc[UR6][R20.64], R2 ;  /* 0x0000000214004986 */ /* 0x0001e8000c101506 */
[----:B------:R-:W-:Y:S04]  /*64250*/  @P5 STG.E.U16 desc[UR6][R22.64], R0 ;  /* 0x0000000016005986 */ /* 0x000fe8000c101506 */
[----:B----4-:R1:W-:Y:S04]  /*64260*/  @P6 STG.E.U16 desc[UR6][R24.64], R29 ;  /* 0x0000001d18006986 */ /* 0x0103e8000c101506 */
[----:B0-----:R-:W3:Y:S01]  /*64270*/  LDL.LU R2, [R1+0xb4] ;  /* 0x0000b40001027983 */ /* 0x001ee20000300800 */
[----:B-1----:R-:W-:-:S03]  /*64280*/  PRMT R25, R29, 0x7632, R25 ;  /* 0x000076321d197816 */ /* 0x002fc60000000019 */
[----:B------:R-:W4:Y:S01]  /*64290*/  LDL.LU R29, [R1+0xa4] ;  /* 0x0000a400011d7983 */ /* 0x000f220000300800 */
[----:B------:R-:W-:Y:S01]  /*642a0*/  ISETP.GE.AND P1, PT, R17, UR4, PT ;  /* 0x0000000411007c0c */ /* 0x000fe2000bf26270 */
[----:B------:R-:W-:Y:S02]  /*642b0*/  ULDC UR4, c[0x0][0x228] ;  /* 0x00008a0000047ab9 */ /* 0x000fe40000000800 */
        /* <DEDUP_REMOVED lines=13> */
[C---:B------:R-:W-:Y:S01]  /*64390*/  IMAD.WIDE R20, R0.reuse, 0x2, R12 ;  /* 0x0000000200147825 */ /* 0x040fe200078e020c */
[----:B------:R0:W-:Y:S03]  /*643a0*/  @P3 STG.E.U16 desc[UR6][R16.64], R25 ;  /* 0x0000001910003986 */ /* 0x0001e6000c101506 */
[----:B------:R-:W-:Y:S01]  /*643b0*/  IMAD.WIDE R22, R0, 0x2, R4 ;  /* 0x0000000200167825 */ /* 0x000fe200078e0204 */
[----:B------:R-:W-:Y:S01]  /*643c0*/  ISETP.LT.AND P3, PT, R11, UR4, !P1 ;  /* 0x000000040b007c0c */ /* 0x000fe2000cf61270 */
[----:B------:R-:W-:Y:S01]  /*643d0*/  ULDC UR12, c[0x0][0x228] ;  /* 0x00008a00000c7ab9 */ /* 0x000fe20000000800 */
[----:B------:R-:W-:Y:S01]  /*643e0*/  ULDC UR4, c[0x0][0x22c] ;  /* 0x00008b0000047ab9 */ /* 0x000fe20000000800 */
[----:B------:R-:W-:-:S05]  /*643f0*/  VIADD R24, R10, 0x34 ;  /* 0x000000340a187836 */ /* 0x000fca0000000000 */
[----:B------:R-:W-:Y:S01]  /*64400*/  ISETP.GE.AND P1, PT, R24, UR4, PT ;  /* 0x0000000418007c0c */ /* 0x000fe2000bf26270 */
[----:B0-----:R-:W-:Y:S01]  /*64410*/  IMAD.WIDE R16, R0, 0x2, R6 ;  /* 0x0000000200107825 */ /* 0x001fe200078e0206 */
[----:B------:R-:W-:Y:S01]  /*64420*/  ULDC UR4, c[0x0][0x228] ;  /* 0x00008a0000047ab9 */ /* 0x000fe20000000800 */
[----:B--2---:R-:W-:Y:S01]  /*64430*/  PRMT R3, R8, 0x7632, R3 ;  /* 0x0000763208037816 */ /* 0x004fe20000000003 */
[----:B------:R0:W-:Y:S01]  /*64440*/  @P4 STG.E.U16 desc[UR6][R18.64], R8 ;  /* 0x0000000812004986 */ /* 0x0001e2000c101506 */
[----:B------:R-:W-:Y:S01]  /*64450*/  ISETP.LT.AND P4, PT, R9, UR8, !P2 ;  /* 0x0000000809007c0c */ /* 0x000fe2000d781270 */
[----:B------:R-:W-:Y:S01]  /*64460*/  ULDC UR8, c[0x0][0x228] ;  /* 0x00008a0000087ab9 */ /* 0x000fe20000000800 */
[----:B------:R-:W-:Y:S01]  /*64470*/  PRMT R25, R28, 0x7632, R25 ;  /* 0x000076321c197816 */ /* 0x000fe20000000019 */
[----:B------:R1:W-:Y:S01]  /*64480*/  @P5 STG.E.U16 desc[UR6][R20.64], R3 ;  /* 0x0000000314005986 */ /* 0x0003e2000c101506 */
[----:B------:R-:W-:Y:S01]  /*64490*/  ISETP.LT.AND P5, PT, R26, UR10, !P2 ;  /* 0x0000000a1a007c0c */ /* 0x000fe2000d7a1270 */
[----:B------:R-:W-:-:S02]  /*644a0*/  ULDC UR10, c[0x0][0x228] ;  /* 0x00008a00000a7ab9 */ /* 0x000fc40000000800 */
[----:B------:R2:W-:Y:S01]  /*644b0*/  @P6 STG.E.U16 desc[UR6][R22.64], R28 ;  /* 0x0000001c16006986 */ /* 0x0005e2000c101506 */
[----:B------:R-:W-:-:S03]  /*644c0*/  ISETP.LT.AND P6, PT, R27, UR12, !P2 ;  /* 0x0000000c1b007c0c */ /* 0x000fc6000d7c1270 */
[----:B0-----:R-:W4:Y:S04]  /*644d0*/  LDL.LU R8, [R1+0x2004] ;  /* 0x0020040001087983 */ /* 0x001f280000300800 */
[----:B------:R-:W4:Y:S01]  /*644e0*/  LDL.LU R9, [R1+0x2000] ;  /* 0x0020000001097983 */ /* 0x000f220000300800 */
[----:B-1----:R-:W-:-:S03]  /*644f0*/  VIADD R3, R0, UR24 ;  /* 0x0000001800037c36 */ /* 0x002fc60008000000 */
[----:B--2---:R-:W2:Y:S04]  /*64500*/  LDL.LU R28, [R1+0xc8] ;  /* 0x0000c800011c7983 */ /* 0x004ea80000300800 */
[----:B------:R-:W2:Y:S01]  /*64510*/  LDL.LU R24, [R1+0xbdc] ;  /* 0x000bdc0001187983 */ /* 0x000ea20000300800 */
[----:B------:R-:W-:-:S04]  /*64520*/  IMAD.WIDE R18, R3, 0x2, R14 ;  /* 0x0000000203127825 */ /* 0x000fc800078e020e */
[C---:B------:R-:W-:Y:S01]  /*64530*/  IMAD.WIDE R20, R3.reuse, 0x2, R12 ;  /* 0x0000000203147825 */ /* 0x040fe200078e020c */
[----:B------:R-:W-:Y:S03]  /*64540*/  @P3 STG.E.U16 desc[UR6][R16.64], R25 ;  /* 0x0000001910003986 */ /* 0x000fe6000c101506 */
[----:B------:R-:W-:Y:S01]  /*64550*/  IMAD.WIDE R22, R3, 0x2, R4 ;  /* 0x0000000203167825 */ /* 0x000fe200078e0204 */
[----:B---3--:R-:W-:Y:S01]  /*64560*/  PRMT R0, R2, 0x7632, R0 ;  /* 0x0000763202007816 */ /* 0x008fe20000000000 */
[----:B------:R0:W-:Y:S04]  /*64570*/  @P4 STG.E.U16 desc[UR6][R18.64], R2 ;  /* 0x0000000212004986 */ /* 0x0001e8000c101506 */
[----:B------:R-:W-:Y:S04]  /*64580*/  @P5 STG.E.U16 desc[UR6][R20.64], R0 ;  /* 0x0000000014005986 */ /* 0x000fe8000c101506 */
[----:B----4-:R1:W-:Y:S04]  /*64590*/  @P6 STG.E.U16 desc[UR6][R22.64], R29 ;  /* 0x0000001d16006986 */ /* 0x0103e8000c101506 */
[----:B0-----:R-:W3:Y:S04]  /*645a0*/  LDL.LU R2, [R1+0x1ffc] ;  /* 0x001ffc0001027983 */ /* 0x001ee80000300800 */
[----:B-1----:R-:W4:Y:S04]  /*645b0*/  LDL.LU R23, [R1+0xd8] ;  /* 0x0000d80001177983 */ /* 0x002f280000300800 */
[----:B------:R-:W3:Y:S01]  /*645c0*/  LDL.LU R25, [R1+0xb8] ;  /* 0x0000b80001197983 */ /* 0x000ee20000300800 */
[----:B------:R-:W-:-:S03]  /*645d0*/  PRMT R22, R29, 0x7632, R22 ;  /* 0x000076321d167816 */ /* 0x000fc60000000016 */
[----:B------:R-:W3:Y:S01]  /*645e0*/  LDL.LU R29, [R1+0xa8] ;  /* 0x0000a800011d7983 */ /* 0x000ee20000300800 */
[----:B------:R-:W-:Y:S01]  /*645f0*/  ISETP.LT.AND P2, PT, R11, UR4, !P2 ;  /* 0x000000040b007c0c */ /* 0x000fe2000d741270 */
[----:B------:R-:W-:Y:S01]  /*64600*/  ULDC UR4, c[0x0][0x228] ;  /* 0x00008a0000047ab9 */ /* 0x000fe20000000800 */
[----:B------:R-:W-:Y:S01]  /*64610*/  VIADD R0, R3, UR24 ;  /* 0x0000001803007c36 */ /* 0x000fe20008000000 */
[----:B------:R-:W-:Y:S01]  /*64620*/  ISETP.LT.AND P6, PT, R26, UR10, !P1 ;  /* 0x0000000a1a007c0c */ /* 0x000fe2000cfc1270 */
[----:B------:R-:W-:Y:S01]  /*64630*/  VIADD R16, R10, 0x35 ;  /* 0x000000350a107836 */ /* 0x000fe20000000000 */
[----:B------:R-:W-:Y:S01]  /*64640*/  ISETP.LT.AND P4, PT, R27, UR4, !P1 ;  /* 0x000000041b007c0c */ /* 0x000fe2000cf81270 */
[----:B------:R-:W-:Y:S01]  /*64650*/  IMAD.WIDE R20, R3, 0x2, R6 ;  /* 0x0000000203147825 */ /* 0x000fe200078e0206 */
[----:B------:R-:W-:Y:S01]  /*64660*/  ULDC UR4, c[0x0][0x22c] ;  /* 0x00008b0000047ab9 */ /* 0x000fe20000000800 */
[----:B------:R-:W-:Y:S02]  /*64670*/  ULDC UR10, c[0x0][0x228] ;  /* 0x00008a00000a7ab9 */ /* 0x000fe40000000800 */
[----:B------:R-:W-:Y:S01]  /*64680*/  IMAD.WIDE R18, R0, 0x2, R14 ;  /* 0x0000000200127825 */ /* 0x000fe200078e020e */
[----:B------:R-:W-:Y:S01]  /*64690*/  ISETP.GE.AND P3, PT, R16, UR4, PT ;  /* 0x0000000410007c0c */ /* 0x000fe2000bf66270 */
[----:B------:R-:W-:Y:S01]  /*646a0*/  ULDC UR4, c[0x0][0x228] ;  /* 0x00008a0000047ab9 */ /* 0x000fe20000000800 */
[----:B------:R0:W-:Y:S01]  /*646b0*/  @P2 STG.E.U16 desc[UR6][R20.64], R22 ;  /* 0x0000001614002986 */ /* 0x0001e2000c101506 */
[----:B------:R-:W-:-:S04]  /*646c0*/  IMAD.WIDE R16, R0, 0x2, R12 ;  /* 0x0000000200107825 */ /* 0x000fc800078e020c */
[----:B0-----:R-:W-:Y:S01]  /*646d0*/  IMAD.WIDE R20, R0, 0x2, R4 ;  /* 0x0000000200147825 */ /* 0x001fe200078e0204 */
[----:B--2---:R-:W-:Y:S01]  /*646e0*/  ISETP.LT.AND P5, PT, R24, UR8, !P1 ;  /* 0x0000000818007c0c */ /* 0x004fe2000cfa1270 */
[----:B------:R-:W-:Y:S01]  /*646f0*/  ULDC UR8, c[0x0][0x228] ;  /* 0x00008a0000087ab9 */ /* 0x000fe20000000800 */
[----:B----4-:R-:W-:-:S11]  /*64700*/  PRMT R3, R23, 0x7632, R3 ;  /* 0x0000763217037816 */ /* 0x010fd60000000003 */
[----:B------:R0:W-:Y:S04]  /*64710*/  @P5 STG.E.U16 desc[UR6][R18.64], R23 ;  /* 0x0000001712005986 */ /* 0x0001e8000c101506 */
[----:B------:R1:W-:Y:S04]  /*64720*/  @P6 STG.E.U16 desc[UR6][R16.64], R3 ;  /* 0x0000000310006986 */ /* 0x0003e8000c101506 */
[----:B0-----:R-:W2:Y:S04]  /*64730*/  LDL.LU R23, [R1+0xdc] ;  /* 0x0000dc0001177983 */ /* 0x001ea80000300800 */
[----:B------:R0:W-:Y:S01]  /*64740*/  @P4 STG.E.U16 desc[UR6][R20.64], R28 ;  /* 0x0000001c14004986 */ /* 0x0001e2000c101506 */
[----:B-1----:R-:W-:-:S03]  /*64750*/  PRMT R3, R28, 0x7632, R3 ;  /* 0x000076321c037816 */ /* 0x002fc60000000003 */
[----:B0-----:R-:W4:Y:S01]  /*64760*/  LDL.LU R28, [R1+0xcc] ;  /* 0x0000cc00011c7983 */ /* 0x001f220000300800 */
[----:B------:R-:W-:Y:S01]  /*64770*/  ISETP.LT.AND P2, PT, R11, UR4, !P1 ;  /* 0x000000040b007c0c */ /* 0x000fe2000cf41270 */
[----:B------:R-:W-:Y:S01]  /*64780*/  ULDC UR4, c[0x0][0x228] ;  /* 0x00008a0000047ab9 */ /* 0x000fe20000000800 */
[----:B------:R-:W-:Y:S01]  /*64790*/  ISETP.LT.AND P5, PT, R26, UR8, !P3 ;  /* 0x000000081a007c0c */ /* 0x000fe2000dfa1270 */
[----:B------:R-:W-:Y:S01]  /*647a0*/  IMAD.WIDE R16, R0, 0x2, R6 ;  /* 0x0000000200107825 */ /* 0x000fe200078e0206 */
[----:B------:R-:W-:Y:S01]  /*647b0*/  ISETP.LT.AND P4, PT, R24, UR4, !P3 ;  /* 0x0000000418007c0c */ /* 0x000fe2000df81270 */
[----:B------:R-:W-:Y:S01]  /*647c0*/  ULDC UR4, c[0x0][0x228] ;  /* 0x00008a0000047ab9 */ /* 0x000fe20000000800 */
[----:B------:R-:W-:Y:S01]  /*647d0*/  ISETP.LT.AND P6, PT, R27, UR10, !P3 ;  /* 0x0000000a1b007c0c */ /* 0x000fe2000dfc1270 */
[----:B------:R-:W-:Y:S01]  /*647e0*/  VIADD R18, R10, 0x36 ;  /* 0x000000360a127836 */ /* 0x000fe20000000000 */
[----:B---3--:R-:W-:Y:S01]  /*647f0*/  PRMT R22, R25, 0x7632, R22 ;  /* 0x0000763219167816 */ /* 0x008fe20000000016 */
[----:B------:R-:W-:Y:S01]  /*64800*/  VIADD R0, R0, UR24 ;  /* 0x0000001800007c36 */ /* 0x000fe20008000000 */
[----:B------:R-:W-:-:S02]  /*64810*/  ULDC UR8, c[0x0][0x228] ;  /* 0x00008a0000087ab9 */ /* 0x000fc40000000800 */
[----:B------:R-:W-:Y:S01]  /*64820*/  ISETP.GE.AND P1, PT, R18, UR13, PT ;  /* 0x0000000d12007c0c */ /* 0x000fe2000bf26270 */
[----:B------:R0:W-:Y:S01]  /*64830*/  @P2 STG.E.U16 desc[UR6][R16.64], R3 ;  /* 0x0000000310002986 */ /* 0x0001e2000c101506 */
[----:B------:R-:W-:-:S04]  /*64840*/  IMAD.WIDE R18, R0, 0x2, R12 ;  /* 0x0000000200127825 */ /* 0x000fc800078e020c */
[----:B------:R-:W-:-:S04]  /*64850*/  IMAD.WIDE R20, R0, 0x2, R4 ;  /* 0x0000000200147825 */ /* 0x000fc800078e0204 */
[----:B0-----:R-:W-:Y:S01]  /*64860*/  IMAD.WIDE R16, R0, 0x2, R14 ;  /* 0x0000000200107825 */ /* 0x001fe200078e020e */
[----:B------:R-:W-:Y:S01]  /*64870*/  ISETP.LT.AND P3, PT, R11, UR4, !P3 ;  /* 0x000000040b007c0c */ /* 0x000fe2000df61270 */
[----:B------:R-:W-:-:S03]  /*64880*/  ULDC UR4, c[0x0][0x228] ;  /* 0x00008a0000047ab9 */ /* 0x000fc60000000800 */
[----:B------:R-:W-:Y:S04]  /*64890*/  @P4 STG.E.U16 desc[UR6][R16.64], R25 ;  /* 0x0000001910004986 */ /* 0x000fe8000c101506 */
[----:B------:R0:W-:Y:S04]  /*648a0*/  @P5 STG.E.U16 desc[UR6][R18.64], R22 ;  /* 0x0000001612005986 */ /* 0x0001e8000c101506 */
[----:B------:R1:W-:Y:S01]  /*648b0*/  @P6 STG.E.U16 desc[UR6][R20.64], R29 ;  /* 0x0000001d14006986 */ /* 0x0003e2000c101506 */
[----:B------:R-:W-:Y:S01]  /*648c0*/  ISETP.LT.AND P6, PT, R24, UR4, !P1 ;  /* 0x0000000418007c0c */ /* 0x000fe2000cfc1270 */
[----:B------:R-:W-:Y:S01]  /*648d0*/  VIADD R3, R10, 0x37 ;  /* 0x000000370a037836 */ /* 0x000fe20000000000 */
[----:B------:R-:W-:Y:S01]  /*648e0*/  ULDC UR4, c[0x0][0x228] ;  /* 0x00008a0000047ab9 */ /* 0x000fe20000000800 */
[----:B0-----:R-:W-:-:S02]  /*648f0*/  PRMT R18, R29, 0x7632, R18 ;  /* 0x000076321d127816 */ /* 0x001fc40000000012 */
[----:B-1----:R-:W3:Y:S01]  /*64900*/  LDL.LU R29, [R1+0xbc] ;  /* 0x0000bc00011d7983 */ /* 0x002ee20000300800 */
[----:B------:R-:W-:Y:S01]  /*64910*/  IMAD.WIDE R16, R0, 0x2, R6 ;  /* 0x0000000200107825 */ /* 0x000fe200078e0206 */
[----:B------:R-:W-:Y:S01]  /*64920*/  ISETP.LT.AND P5, PT, R26, UR8, !P1 ;  /* 0x000000081a007c0c */ /* 0x000fe2000cfa1270 */
[----:B------:R-:W-:Y:S01]  /*64930*/  ULDC UR8, c[0x0][0x228] ;  /* 0x00008a0000087ab9 */ /* 0x000fe20000000800 */
[----:B------:R-:W-:Y:S01]  /*64940*/  ISETP.GE.AND P2, PT, R3, UR11, PT ;  /* 0x0000000b03007c0c */ /* 0x000fe2000bf46270 */
[----:B------:R-:W-:Y:S01]  /*64950*/  VIADD R0, R0, UR24 ;  /* 0x0000001800007c36 */ /* 0x000fe20008000000 */
[----:B------:R-:W-:Y:S01]  /*64960*/  ISETP.LT.AND P4, PT, R27, UR4, !P1 ;  /* 0x000000041b007c0c */ /* 0x000fe2000cf81270 */
[----:B------:R-:W-:Y:S01]  /*64970*/  VIADD R3, R10, 0x38 ;  /* 0x000000380a037836 */ /* 0x000fe20000000000 */
[----:B------:R0:W-:Y:S01]  /*64980*/  @P3 STG.E.U16 desc[UR6][R16.64], R18 ;  /* 0x0000001210003986 */ /* 0x0001e2000c101506 */
[----:B------:R-:W-:-:S03]  /*64990*/  ULDC UR4, c[0x0][0x228] ;  /* 0x00008a0000047ab9 */ /* 0x000fc60000000800 */
[----:B------:R-:W-:Y:S01]  /*649a0*/  ISETP.GE.AND P3, PT, R3, UR9, PT ;  /* 0x0000000903007c0c */ /* 0x000fe2000bf66270 */
[----:B------:R-:W3:Y:S01]  /*649b0*/  LDL.LU R25, [R1+0xac] ;  /* 0x0000ac0001197983 */ /* 0x000ee20000300800 */
[----:B0-----:R-:W-:-:S04]  /*649c0*/  IMAD.WIDE R16, R0, 0x2, R14 ;  /* 0x0000000200107825 */ /* 0x001fc800078e020e */
[C---:B------:R-:W-:Y:S01]  /*649d0*/  IMAD.WIDE R18, R0.reuse, 0x2, R12 ;  /* 0x0000000200127825 */ /* 0x040fe200078e020c */
[----:B--2---:R-:W-:Y:S01]  /*649e0*/  PRMT R3, R23, 0x7632, R3 ;  /* 0x0000763217037816 */ /* 0x004fe20000000003 */
[----:B------:R0:W-:Y:S04]  /*649f0*/  @P6 STG.E.U16 desc[UR6][R16.64], R23 ;  /* 0x0000001710006986 */ /* 0x0001e8000c101506 */
[----:B------:R4:W-:Y:S01]  /*64a00*/  @P5 STG.E.U16 desc[UR6][R18.64], R3 ;  /* 0x0000000312005986 */ /* 0x0009e2000c101506 */
[----:B0-----:R-:W-:Y:S01]  /*64a10*/  IMAD.WIDE R16, R0, 0x2, R4 ;  /* 0x0000000200107825 */ /* 0x001fe200078e0204 */
[----:B----4-:R-:W-:-:S04]  /*64a20*/  PRMT R3, R28, 0x7632, R3 ;  /* 0x000076321c037816 */ /* 0x010fc80000000003 */
[----:B------:R0:W-:Y:S04]  /*64a30*/  @P4 STG.E.U16 desc[UR6][R16.64], R28 ;  /* 0x0000001c10004986 */ /* 0x0001e8000c101506 */
[----:B0-----:R-:W2:Y:S01]  /*64a40*/  LDL.LU R28, [R1+0x1c0] ;  /* 0x0001c000011c7983 */ /* 0x001ea20000300800 */
[----:B------:R-:W-:Y:S01]  /*64a50*/  ISETP.LT.AND P1, PT, R11, UR4, !P1 ;  /* 0x000000040b007c0c */ /* 0x000fe2000cf21270 */
[----:B------:R-:W-:Y:S02]  /*64a60*/  ULDC UR4, c[0x0][0x228] ;  /* 0x00008a0000047ab9 */ /* 0x000fe40000000800 */
[----:B------:R-:W-:Y:S01]  /*64a70*/  ISETP.LT.AND P6, PT, R24, UR4, !P2 ;  /* 0x0000000418007c0c */ /* 0x000fe2000d7c1270 */
[C---:B------:R-:W-:Y:S01]  /*64a80*/  VIADD R16, R0.reuse, UR24 ;  /* 0x0000001800107c36 */ /* 0x040fe20008000000 */
[----:B------:R-:W-:Y:S01]  /*64a90*/  ULDC UR4, c[0x0][0x228] ;  /* 0x00008a0000047ab9 */ /* 0x000fe20000000800 */
[----:B------:R-:W-:-:S04]  /*64aa0*/  IMAD.WIDE R18, R0, 0x2, R6 ;  /* 0x0000000200127825 */ /* 0x000fc800078e0206 */
[----:B------:R-:W-:Y:S02]  /*64ab0*/  VIADD R0, R10, 0x39 ;  /* 0x000000390a007836 */ /* 0x000fe40000000000 */
[----:B------:R-:W-:Y:S01]  /*64ac0*/  IMAD.WIDE R20, R16, 0x2, R14 ;  /* 0x0000000210147825 */ /* 0x000fe200078e020e */
[----:B------:R-:W-:Y:S02]  /*64ad0*/  @P1 STG.E.U16 desc[UR6][R18.64], R3 ;  /* 0x0000000312001986 */ /* 0x000fe4000c101506 */
[----:B------:R-:W-:Y:S01]  /*64ae0*/  ISETP.GE.AND P1, PT, R0, UR5, PT ;  /* 0x0000000500007c0c */ /* 0x000fe2000bf26270 */
[----:B------:R-:W-:Y:S01]  /*64af0*/  ULDC UR5, c[0x0][0x228] ;  /* 0x00008a0000057ab9 */ /* 0x000fe20000000800 */
[----:B------:R-:W-:Y:S01]  /*64b00*/  ISETP.LT.AND P4, PT, R26, UR4, !P2 ;  /* 0x000000041a007c0c */ /* 0x000fe2000d781270 */
[----:B------:R-:W-:Y:S01]  /*64b10*/  ULDC UR4, c[0x0][0x228] ;  /* 0x00008a0000047ab9 */ /* 0x000fe20000000800 */
[----:B------:R-:W-:Y:S01]  /*64b20*/  ISETP.LT.AND P5, PT, R27, UR8, !P2 ;  /* 0x000000081b007c0c */ /* 0x000fe2000d7a1270 */
[----:B------:R-:W-:Y:S01]  /*64b30*/  ULDC UR8, c[0x0][0x228] ;  /* 0x00008a0000087ab9 */ /* 0x000fe20000000800 */
[----:B------:R-:W-:Y:S01]  /*64b40*/  ISETP.LT.AND P2, PT, R11, UR4, !P2 ;  /* 0x000000040b007c0c */ /* 0x000fe2000d741270 */
[----:B------:R-:W-:Y:S01]  /*64b50*/  ULDC UR4, c[0x0][0x228] ;  /* 0x00008a0000047ab9 */ /* 0x000fe20000000800 */
[----:B---3--:R-:W-:Y:S01]  /*64b60*/  PRMT R0, R29, 0x7632, R0 ;  /* 0x000076321d007816 */ /* 0x008fe20000000000 */
[----:B------:R0:W-:Y:S04]  /*64b70*/  @P6 STG.E.U16 desc[UR6][R20.64], R29 ;  /* 0x0000001d14006986 */ /* 0x0001e8000c101506 */
[----:B0-----:R-:W3:Y:S01]  /*64b80*/  LDL.LU R29, [R1+0x90] ;  /* 0x00009000011d7983 */ /* 0x001ee20000300800 */
[----:B------:R-:W-:Y:S01]  /*64b90*/  IMAD.WIDE R20, R16, 0x2, R12 ;  /* 0x0000000210147825 */ /* 0x000fe200078e020c */
[----:B------:R-:W-:Y:S01]  /*64ba0*/  ISETP.LT.AND P6, PT, R24, UR5, !P3 ;  /* 0x0000000518007c0c */ /* 0x000fe2000dfc1270 */
[----:B------:R-:W-:-:S03]  /*64bb0*/  ULDC UR5, c[0x0][0x228] ;  /* 0x00008a0000057ab9 */ /* 0x000fc60000000800 */
[----:B------:R0:W-:Y:S01]  /*64bc0*/  @P4 STG.E.U16 desc[UR6][R20.64], R0 ;  /* 0x0000000014004986 */ /* 0x0001e2000c101506 */
[----:B------:R-:W-:Y:S01]  /*64bd0*/  IMAD.WIDE R18, R16, 0x2, R4 ;  /* 0x0000000210127825 */ /* 0x000fe200078e0204 */
[----:B------:R-:W-:-:S03]  /*64be0*/  PRMT R3, R25, 0x7632, R3 ;  /* 0x0000763219037816 */ /* 0x000fc60000000003 */
[C---:B0-----:R-:W-:Y:S02]  /*64bf0*/  VIADD R0, R16.reuse, UR24 ;  /* 0x0000001810007c36 */ /* 0x041fe40008000000 */
[----:B------:R-:W-:Y:S01]  /*64c00*/  IMAD.WIDE R20, R16, 0x2, R6 ;  /* 0x0000000210147825 */ /* 0x000fe200078e0206 */
[----:B------:R-:W-:Y:S03]  /*64c10*/  @P5 STG.E.U16 desc[UR6][R18.64], R25 ;  /* 0x0000001912005986 */ /* 0x000fe6000c101506 */
[----:B------:R-:W-:Y:S01]  /*64c20*/  IMAD.WIDE R22, R0, 0x2, R14 ;  /* 0x0000000200167825 */ /* 0x000fe200078e020e */
[----:B------:R-:W-:Y:S04]  /*64c30*/  @P2 STG.E.U16 desc[UR6][R20.64], R3 ;  /* 0x0000000314002986 */ /* 0x000fe8000c101506 */
[----:B------:R-:W0:Y:S04]  /*64c40*/  LDS.128 R16, [R2] ;  /* 0x0000000002107984 */ /* 0x000e280000000c00 */
[----:B--2---:R1:W-:Y:S02]  /*64c50*/  @P6 STG.E.U16 desc[UR6][R22.64], R28 ;  /* 0x0000001c16006986 */ /* 0x0043e4000c101506 */
[----:B-1----:R-:W-:-:S02]  /*64c60*/  PRMT R22, R28, 0x7632, R22 ;  /* 0x000076321c167816 */ /* 0x002fc40000000016 */
[----:B------:R-:W2:Y:S01]  /*64c70*/  LDL.LU R28, [R1+0x1c4] ;  /* 0x0001c400011c7983 */ /* 0x000ea20000300800 */
[----:B------:R-:W-:Y:S01]  /*64c80*/  ISETP.LT.AND P4, PT, R26, UR4, !P3 ;  /* 0x000000041a007c0c */ /* 0x000fe2000df81270 */
[----:B------:R-:W-:Y:S01]  /*64c90*/  ULDC UR4, c[0x0][0x228] ;  /* 0x00008a0000047ab9 */ /* 0x000fe20000000800 */
[----:B------:R-:W-:Y:S01]  /*64ca0*/  ISETP.LT.AND P5, PT, R27, UR5, !P3 ;  /* 0x000000051b007c0c */ /* 0x000fe2000dfa1270 */
[C---:B------:R-:W-:Y:S01]  /*64cb0*/  IMAD.WIDE R2, R0.reuse, 0x2, R12 ;  /* 0x0000000200027825 */ /* 0x040fe200078e020c */
[----:B------:R-:W-:Y:S01]  /*64cc0*/  ISETP.LT.AND P3, PT, R11, UR4, !P3 ;  /* 0x000000040b007c0c */ /* 0x000fe2000df61270 */
[----:B------:R-:W-:Y:S01]  /*64cd0*/  ULDC UR5, c[0x0][0x228] ;  /* 0x00008a0000057ab9 */ /* 0x000fe20000000800 */
[----:B------:R-:W-:Y:S01]  /*64ce0*/  ULDC UR4, c[0x0][0x228] ;  /* 0x00008a0000047ab9 */ /* 0x000fe20000000800 */
[----:B------:R-:W-:Y:S01]  /*64cf0*/  IMAD.WIDE R20, R0, 0x2, R4 ;  /* 0x0000000200147825 */ /* 0x000fe200078e0204 */
[----:B------:R-:W-:Y:S01]  /*64d00*/  ISETP.LT.AND P6, PT, R24, UR5, !P1 ;  /* 0x0000000518007c0c */ /* 0x000fe2000cfc1270 */
[----:B------:R-:W-:-:S04]  /*64d10*/  ULDC UR5, c[0x0][0x228] ;  /* 0x00008a0000057ab9 */ /* 0x000fc80000000800 */
[----:B------:R1:W-:Y:S01]  /*64d20*/  @P4 STG.E.U16 desc[UR6][R2.64], R22 ;  /* 0x0000001602004986 */ /* 0x0003e2000c101506 */
[----:B------:R-:W-:Y:S01]  /*64d30*/  VIADD R23, R10, 0x3a ;  /* 0x0000003a0a177836 */ /* 0x000fe20000000000 */
[----:B------:R-:W-:Y:S01]  /*64d40*/  ISETP.LT.AND P4, PT, R26, UR4, !P1 ;  /* 0x000000041a007c0c */ /* 0x000fe2000cf81270 */
[----:B------:R-:W-:-:S03]  /*64d50*/  ULDC UR4, c[0x0][0x228] ;  /* 0x00008a0000047ab9 */ /* 0x000fc60000000800 */
[----:B------:R-:W-:Y:S01]  /*64d60*/  ISETP.GE.AND P2, PT, R23, UR21, PT ;  /* 0x0000001517007c0c */ /* 0x000fe2000bf46270 */
[----:B-1----:R-:W-:Y:S01]  /*64d70*/  VIADD R2, R0, UR24 ;  /* 0x0000001800027c36 */ /* 0x002fe20008000000 */
[----:B---3--:R1:W-:Y:S01]  /*64d80*/  @P5 STG.E.U16 desc[UR6][R20.64], R29 ;  /* 0x0000001d14005986 */ /* 0x0083e2000c101506 */
[----:B------:R-:W-:Y:S02]  /*64d90*/  PRMT R3, R29, 0x7632, R3 ;  /* 0x000076321d037816 */ /* 0x000fe40000000003 */
[----:B------:R-:W-:-:S04]  /*64da0*/  IMAD.WIDE R22, R2, 0x2, R14 ;  /* 0x0000000202167825 */ /* 0x000fc800078e020e */
[----:B-1----:R-:W-:Y:S01]  /*64db0*/  IMAD.WIDE R20, R0, 0x2, R6 ;  /* 0x0000000200147825 */ /* 0x002fe200078e0206 */
[----:B------:R-:W3:Y:S04]  /*64dc0*/  LDL.LU R29, [R1+0x94] ;  /* 0x00009400011d7983 */ /* 0x000ee80000300800 */
[----:B------:R1:W-:Y:S01]  /*64dd0*/  @P3 STG.E.U16 desc[UR6][R20.64], R3 ;  /* 0x0000000314003986 */ /* 0x0003e2000c101506 */
[----:B------:R-:W-:Y:S01]  /*64de0*/  ISETP.LT.AND P3, PT, R27, UR5, !P1 ;  /* 0x000000051b007c0c */ /* 0x000fe2000cf61270 */
[----:B------:R-:W-:Y:S01]  /*64df0*/  ULDC UR5, c[0x0][0x228] ;  /* 0x00008a0000057ab9 */ /* 0x000fe20000000800 */
[----:B------:R-:W-:Y:S01]  /*64e00*/  VIADD R0, R10, 0x3b ;  /* 0x0000003b0a007836 */ /* 0x000fe20000000000 */
[----:B------:R4:W-:Y:S01]  /*64e10*/  @P6 STG.E.U16 desc[UR6][R22.64], R8 ;  /* 0x0000000816006986 */ /* 0x0009e2000c101506 */
[----:B------:R-:W-:Y:S01]  /*64e20*/  ISETP.LT.AND P5, PT, R11, UR4, !P1 ;  /* 0x000000040b007c0c */ /* 0x000fe2000cfa1270 */
[----:B------:R-:W-:Y:S01]  /*64e30*/  ULDC UR4, c[0x0][0x228] ;  /* 0x00008a0000047ab9 */ /* 0x000fe20000000800 */
[----:B------:R-:W-:Y:S01]  /*64e40*/  ISETP.LT.AND P6, PT, R24, UR5, !P2 ;  /* 0x0000000518007c0c */ /* 0x000fe2000d7c1270 */
[----:B------:R-:W-:Y:S01]  /*64e50*/  ULDC UR5, c[0x0][0x228] ;  /* 0x00008a0000057ab9 */ /* 0x000fe20000000800 */
[----:B------:R-:W-:Y:S01]  /*64e60*/  ISETP.GE.AND P1, PT, R0, UR19, PT ;  /* 0x0000001300007c0c */ /* 0x000fe2000bf26270 */
[----:B-1----:R-:W-:Y:S01]  /*64e70*/  IMAD.WIDE R20, R2, 0x2, R4 ;  /* 0x0000000202147825 */ /* 0x002fe200078e0204 */
[----:B----4-:R-:W-:-:S03]  /*64e80*/  PRMT R8, R8, 0x7632, R8 ;  /* 0x0000763208087816 */ /* 0x010fc60000000008 */
[----:B------:R-:W-:-:S04]  /*64e90*/  IMAD.WIDE R22, R2, 0x2, R12 ;  /* 0x0000000202167825 */ /* 0x000fc800078e020c */
[C---:B------:R-:W-:Y:S01]  /*64ea0*/  VIADD R0, R2.reuse, UR24 ;  /* 0x0000001802007c36 */ /* 0x040fe20008000000 */
[----:B------:R-:W-:Y:S01]  /*64eb0*/  @P4 STG.E.U16 desc[UR6][R22.64], R8 ;  /* 0x0000000816004986 */ /* 0x000fe2000c101506 */
[----:B------:R-:W-:-:S03]  /*64ec0*/  IMAD.WIDE R2, R2, 0x2, R6 ;  /* 0x0000000202027825 */ /* 0x000fc600078e0206 */
[----:B0-----:R0:W-:Y:S02]  /*64ed0*/  @P3 STG.E.U16 desc[UR6][R20.64], R16 ;  /* 0x0000001014003986 */ /* 0x0011e4000c101506 */
[----:B0-----:R-:W-:Y:S01]  /*64ee0*/  PRMT R16, R16, 0x7632, R16 ;  /* 0x0000763210107816 */ /* 0x001fe20000000010 */
[----:B------:R-:W-:-:S04]  /*64ef0*/  IMAD.WIDE R20, R0, 0x2, R14 ;  /* 0x0000000200147825 */ /* 0x000fc800078e020e */
[----:B------:R-:W-:Y:S04]  /*64f00*/  @P5 STG.E.U16 desc[UR6][R2.64], R16 ;  /* 0x0000001002005986 */ /* 0x000fe8000c101506 */
[----:B--2---:R0:W-:Y:S01]  /*64f10*/  @P6 STG.E.U16 desc[UR6][R20.64], R28 ;  /* 0x0000001c14006986 */ /* 0x0041e2000c101506 */
[----:B------:R-:W-:-:S03]  /*64f20*/  PRMT R8, R28, 0x7632, R8 ;  /* 0x000076321c087816 */ /* 0x000fc60000000008 */
[----:B0-----:R-:W2:Y:S01]  /*64f30*/  LDL.LU R28, [R1+0x1c8] ;  /* 0x0001c800011c7983 */ /* 0x001ea20000300800 */
[----:B------:R-:W-:Y:S01]  /*64f40*/  ISETP.LT.AND P3, PT, R26, UR4, !P2 ;  /* 0x000000041a007c0c */ /* 0x000fe2000d761270 */
[----:B------:R-:W-:Y:S01]  /*64f50*/  ULDC UR4, c[0x0][0x228] ;  /* 0x00008a0000047ab9 */ /* 0x000fe20000000800 */
[----:B------:R-:W-:Y:S01]  /*64f60*/  ISETP.LT.AND P4, PT, R27, UR5, !P2 ;  /* 0x000000051b007c0c */ /* 0x000fe2000d781270 */
[----:B------:R-:W-:Y:S01]  /*64f70*/  ULDC UR5, c[0x0][0x228] ;  /* 0x00008a0000057ab9 */ /* 0x000fe20000000800 */
[----:B------:R-:W-:Y:S01]  /*64f80*/  IMAD.WIDE R2, R0, 0x2, R12 ;  /* 0x0000000200027825 */ /* 0x000fe200078e020c */
[----:B------:R-:W-:Y:S01]  /*64f90*/  ISETP.LT.AND P5, PT, R11, UR4, !P2 ;  /* 0x000000040b007c0c */ /* 0x000fe2000d7a1270 */
[----:B------:R-:W-:Y:S01]  /*64fa0*/  ULDC UR4, c[0x0][0x228] ;  /* 0x00008a0000047ab9 */ /* 0x000fe20000000800 */
[----:B------:R-:W-:Y:S01]  /*64fb0*/  ISETP.LT.AND P6, PT, R24, UR5, !P1 ;  /* 0x0000000518007c0c */ /* 0x000fe2000cfc1270 */
[----:B------:R-:W-:Y:S01]  /*64fc0*/  VIADD R16, R10, 0x3c ;  /* 0x0000003c0a107836 */ /* 0x000fe20000000000 */
[----:B------:R-:W-:Y:S01]  /*64fd0*/  ULDC UR5, c[0x0][0x228] ;  /* 0x00008a0000057ab9 */ /* 0x000fe20000000800 */
[----:B------:R-:W-:-:S03]  /*64fe0*/  IMAD.WIDE R20, R0, 0x2, R4 ;  /* 0x0000000200147825 */ /* 0x000fc600078e0204 */
[----:B------:R0:W-:Y:S01]  /*64ff0*/  @P3 STG.E.U16 desc[UR6][R2.64], R8 ;  /* 0x0000000802003986 */ /* 0x0001e2000c101506 */
[----:B------:R-:W-:Y:S02]  /*65000*/  ISETP.GE.AND P2, PT, R16, UR17, PT ;  /* 0x0000001110007c0c */ /* 0x000fe4000bf46270 */
[----:B------:R-:W-:Y:S01]  /*65010*/  ISETP.LT.AND P3, PT, R26, UR4, !P1 ;  /* 0x000000041a007c0c */ /* 0x000fe2000cf61270 */
[----:B------:R-:W-:Y:S01]  /*65020*/  ULDC UR4, c[0x0][0x228] ;  /* 0x00008a0000047ab9 */ /* 0x000fe20000000800 */
[C---:B0-----:R-:W-:Y:S02]  /*65030*/  VIADD R8, R0.reuse, UR24 ;  /* 0x0000001800087c36 */ /* 0x041fe40008000000 */
[----:B------:R-:W-:Y:S01]  /*65040*/  IMAD.WIDE R2, R0, 0x2, R6 ;  /* 0x0000000200027825 */ /* 0x000fe200078e0206 */
[----:B------:R-:W-:Y:S01]  /*65050*/  PRMT R22, R9, 0x7632, R22 ;  /* 0x0000763209167816 */ /* 0x000fe20000000016 */
[----:B---3--:R0:W-:Y:S01]  /*65060*/  @P4 STG.E.U16 desc[UR6][R20.64], R29 ;  /* 0x0000001d14004986 */ /* 0x0081e2000c101506 */
[----:B------:R-:W-:-:S02]  /*65070*/  PRMT R16, R29, 0x7632, R16 ;  /* 0x000076321d107816 */ /* 0x000fc40000000010 */
[----:B------:R-:W-:Y:S01]  /*65080*/  ISETP.LT.AND P4, PT, R27, UR5, !P1 ;  /* 0x000000051b007c0c */ /* 0x000fe2000cf81270 */
[----:B------:R-:W-:Y:S01]  /*65090*/  ULDC UR5, c[0x0][0x228] ;  /* 0x00008a0000057ab9 */ /* 0x000fe20000000800 */
[----:B------:R-:W-:Y:S01]  /*650a0*/  VIADD R0, R10, 0x3d ;  /* 0x0000003d0a007836 */ /* 0x000fe20000000000 */
[----:B------:R1:W-:Y:S04]  /*650b0*/  @P5 STG.E.U16 desc[UR6][R2.64], R16 ;  /* 0x0000001002005986 */ /* 0x0003e8000c101506 */
[----:B0-----:R-:W3:Y:S01]  /*650c0*/  LDL.LU R29, [R1+0x98] ;  /* 0x00009800011d7983 */ /* 0x001ee20000300800 */
[----:B------:R-:W-:Y:S01]  /*650d0*/  IMAD.WIDE R20, R8, 0x2, R14 ;  /* 0x0000000208147825 */ /* 0x000fe200078e020e */
[----:B------:R-:W-:Y:S01]  /*650e0*/  ISETP.LT.AND P5, PT, R11, UR4, !P1 ;  /* 0x000000040b007c0c */ /* 0x000fe2000cfa1270 */
[----:B------:R-:W-:-:S03]  /*650f0*/  ULDC UR4, c[0x0][0x228] ;  /* 0x00008a0000047ab9 */ /* 0x000fc60000000800 */
[----:B------:R0:W-:Y:S01]  /*65100*/  @P6 STG.E.U16 desc[UR6][R20.64], R9 ;  /* 0x0000000914006986 */ /* 0x0001e2000c101506 */
[----:B-1----:R-:W-:Y:S01]  /*65110*/  VIADD R16, R10, 0x3e ;  /* 0x0000003e0a107836 */ /* 0x002fe20000000000 */
[----:B------:R-:W-:Y:S01]  /*65120*/  ISETP.LT.AND P6, PT, R24, UR5, !P2 ;  /* 0x0000000518007c0c */ /* 0x000fe2000d7c1270 */
[----:B------:R-:W-:Y:S01]  /*65130*/  IMAD.WIDE R2, R8, 0x2, R12 ;  /* 0x0000000208027825 */ /* 0x000fe200078e020c */
[----:B------:R-:W4:Y:S01]  /*65140*/  LDL.LU R10, [R1+0x1ff8] ;  /* 0x001ff800010a7983 */ /* 0x000f220000300800 */
[----:B------:R-:W-:Y:S01]  /*65150*/  ISETP.GE.AND P1, PT, R0, UR15, PT ;  /* 0x0000000f00007c0c */ /* 0x000fe2000bf26270 */
[----:B------:R-:W-:Y:S01]  /*65160*/  ULDC UR5, c[0x0][0x228] ;  /* 0x00008a0000057ab9 */ /* 0x000fe20000000800 */
[C---:B------:R-:W-:Y:S01]  /*65170*/  VIADD R0, R8.reuse, UR24 ;  /* 0x0000001808007c36 */ /* 0x040fe20008000000 */
[----:B------:R1:W-:Y:S01]  /*65180*/  @P3 STG.E.U16 desc[UR6][R2.64], R22 ;  /* 0x0000001602003986 */ /* 0x0003e2000c101506 */
[----:B0-----:R-:W-:-:S04]  /*65190*/  IMAD.WIDE R20, R8, 0x2, R4 ;  /* 0x0000000208147825 */ /* 0x001fc800078e0204 */
[----:B------:R-:W-:Y:S01]  /*651a0*/  IMAD.WIDE R8, R8, 0x2, R6 ;  /* 0x0000000208087825 */ /* 0x000fe200078e0206 */
[----:B------:R0:W-:Y:S03]  /*651b0*/  @P4 STG.E.U16 desc[UR6][R20.64], R17 ;  /* 0x0000001114004986 */ /* 0x0001e6000c101506 */
[----:B-1----:R-:W-:Y:S01]  /*651c0*/  IMAD.WIDE R2, R0, 0x2, R14 ;  /* 0x0000000200027825 */ /* 0x002fe200078e020e */
[----:B0-----:R-:W-:-:S05]  /*651d0*/  PRMT R21, R17, 0x7632, R21 ;  /* 0x0000763211157816 */ /* 0x001fca0000000015 */
        /* <DEDUP_REMOVED lines=12> */
[----:B------:R-:W-:Y:S01]  /*652a0*/  IMAD.WIDE R8, R0, 0x2, R4 ;  /* 0x0000000200087825 */ /* 0x000fe200078e0204 */
[----:B------:R-:W-:Y:S01]  /*652b0*/  ISETP.GE.AND P2, PT, R16, UR23, PT ;  /* 0x0000001710007c0c */ /* 0x000fe2000bf46270 */
[----:B------:R-:W-:-:S03]  /*652c0*/  ULDC UR5, c[0x0][0x228] ;  /* 0x00008a0000057ab9 */ /* 0x000fc60000000800 */
[----:B------:R0:W-:Y:S01]  /*652d0*/  @P3 STG.E.U16 desc[UR6][R2.64], R22 ;  /* 0x0000001602003986 */ /* 0x0001e2000c101506 */
[----:B------:R-:W-:Y:S01]  /*652e0*/  ISETP.LT.AND P3, PT, R26, UR4, !P1 ;  /* 0x000000041a007c0c */ /* 0x000fe2000cf61270 */
[----:B------:R-:W-:Y:S01]  /*652f0*/  ULDC UR4, c[0x0][0x228] ;  /* 0x00008a0000047ab9 */ /* 0x000fe20000000800 */
[----:B0-----:R-:W-:-:S04]  /*65300*/  VIADD R2, R0, UR24 ;  /* 0x0000001800027c36 */ /* 0x001fc80008000000 */
[C---:B------:R-:W-:Y:S01]  /*65310*/  IMAD.WIDE R16, R2.reuse, 0x2, R14 ;  /* 0x0000000202107825 */ /* 0x040fe200078e020e */
[----:B---3--:R0:W-:Y:S01]  /*65320*/  @P4 STG.E.U16 desc[UR6][R8.64], R29 ;  /* 0x0000001d08004986 */ /* 0x0081e2000c101506 */
[----:B------:R-:W-:Y:S02]  /*65330*/  PRMT R3, R29, 0x7632, R3 ;  /* 0x000076321d037816 */ /* 0x000fe40000000003 */
[----:B------:R-:W-:Y:S01]  /*65340*/  ISETP.LT.AND P4, PT, R27, UR5, !P1 ;  /* 0x000000051b007c0c */ /* 0x000fe2000cf81270 */
[----:B------:R-:W-:Y:S01]  /*65350*/  ULDC UR5, c[0x0][0x228] ;  /* 0x00008a0000057ab9 */ /* 0x000fe20000000800 */
[----:B------:R-:W-:Y:S01]  /*65360*/  ISETP.LT.AND P1, PT, R11, UR4, !P1 ;  /* 0x000000040b007c0c */ /* 0x000fe2000cf21270 */
[----:B------:R-:W-:Y:S01]  /*65370*/  VIADD R21, R2, UR24 ;  /* 0x0000001802157c36 */ /* 0x000fe20008000000 */
[----:B------:R-:W-:Y:S01]  /*65380*/  ULDC UR4, c[0x0][0x228] ;  /* 0x00008a0000047ab9 */ /* 0x000fe20000000800 */
[----:B0-----:R-:W-:Y:S01]  /*65390*/  IMAD.WIDE R8, R0, 0x2, R6 ;  /* 0x0000000200087825 */ /* 0x001fe200078e0206 */
[----:B----4-:R-:W-:Y:S01]  /*653a0*/  PRMT R0, R10, 0x7632, R0 ;  /* 0x000076320a007816 */ /* 0x010fe20000000000 */
[----:B------:R-:W3:Y:S04]  /*653b0*/  LDL.LU R29, [R1+0x9c] ;  /* 0x00009c00011d7983 */ /* 0x000ee80000300800 */
[----:B------:R0:W-:Y:S04]  /*653c0*/  @P5 STG.E.U16 desc[UR6][R8.64], R3 ;  /* 0x0000000308005986 */ /* 0x0001e8000c101506 */
[----:B------:R1:W-:Y:S01]  /*653d0*/  @P6 STG.E.U16 desc[UR6][R16.64], R10 ;  /* 0x0000000a10006986 */ /* 0x0003e2000c101506 */
[----:B------:R-:W-:Y:S01]  /*653e0*/  ISETP.LT.AND P6, PT, R24, UR5, !P2 ;  /* 0x0000000518007c0c */ /* 0x000fe2000d7c1270 */
[----:B------:R-:W-:Y:S01]  /*653f0*/  IMAD.WIDE R22, R21, 0x2, R14 ;  /* 0x0000000215167825 */ /* 0x000fe200078e020e */
[----:B------:R-:W-:-:S03]  /*65400*/  ULDC UR5, c[0x0][0x228] ;  /* 0x00008a0000057ab9 */ /* 0x000fc60000000800 */
[----:B0-----:R-:W-:-:S04]  /*65410*/  IMAD.WIDE R8, R2, 0x2, R12 ;  /* 0x0000000202087825 */ /* 0x001fc800078e020c */
[C---:B-1----:R-:W-:Y:S01]  /*65420*/  IMAD.WIDE R16, R2.reuse, 0x2, R4 ;  /* 0x0000000202107825 */ /* 0x042fe200078e0204 */
[----:B------:R0:W-:Y:S03]  /*65430*/  @P3 STG.E.U16 desc[UR6][R8.64], R0 ;  /* 0x0000000008003986 */ /* 0x0001e6000c101506 */
[----:B------:R-:W-:Y:S01]  /*65440*/  IMAD.WIDE R2, R2, 0x2, R6 ;  /* 0x0000000202027825 */ /* 0x000fe200078e0206 */
[----:B------:R-:W-:Y:S01]  /*65450*/  @P4 STG.E.U16 desc[UR6][R16.64], R18 ;  /* 0x0000001210004986 */ /* 0x000fe2000c101506 */
[C---:B------:R-:W-:Y:S01]  /*65460*/  ISETP.LT.AND P3, PT, R26.reuse, UR5, !P0 ;  /* 0x000000051a007c0c */ /* 0x040fe2000c761270 */
[----:B------:R-:W-:Y:S01]  /*65470*/  ULDC UR5, c[0x0][0x228] ;  /* 0x00008a0000057ab9 */ /* 0x000fe20000000800 */
[----:B------:R-:W-:Y:S01]  /*65480*/  ISETP.LT.AND P4, PT, R26, UR4, !P2 ;  /* 0x000000041a007c0c */ /* 0x000fe2000d781270 */
[----:B------:R-:W-:Y:S01]  /*65490*/  ULDC UR4, c[0x0][0x228] ;  /* 0x00008a0000047ab9 */ /* 0x000fe20000000800 */
[----:B0-----:R-:W-:-:S05]  /*654a0*/  PRMT R9, R18, 0x7632, R9 ;  /* 0x0000763212097816 */ /* 0x001fca0000000009 */
[----:B------:R0:W-:Y:S01]  /*654b0*/  @P1 STG.E.U16 desc[UR6][R2.64], R9 ;  /* 0x0000000902001986 */ /* 0x0001e2000c101506 */
[----:B------:R-:W-:Y:S01]  /*654c0*/  ISETP.LT.AND P1, PT, R27, UR5, !P0 ;  /* 0x000000051b007c0c */ /* 0x000fe2000c721270 */
[----:B------:R-:W-:Y:S01]  /*654d0*/  ULDC UR5, c[0x0][0x228] ;  /* 0x00008a0000057ab9 */ /* 0x000fe20000000800 */
[----:B------:R-:W-:Y:S02]  /*654e0*/  ISETP.LT.AND P5, PT, R24, UR8, !P0 ;  /* 0x0000000818007c0c */ /* 0x000fe4000c7a1270 */
[----:B------:R-:W-:Y:S01]  /*654f0*/  ISETP.LT.AND P0, PT, R11, UR5, !P0 ;  /* 0x000000050b007c0c */ /* 0x000fe2000c701270 */
[----:B--2---:R1:W-:Y:S01]  /*65500*/  @P6 STG.E.U16 desc[UR6][R22.64], R28 ;  /* 0x0000001c16006986 */ /* 0x0043e2000c101506 */
[----:B------:R-:W-:Y:S01]  /*65510*/  ISETP.LT.AND P6, PT, R27, UR4, !P2 ;  /* 0x000000041b007c0c */ /* 0x000fe2000d7c1270 */
[----:B------:R-:W-:Y:S02]  /*65520*/  ULDC UR4, c[0x0][0x228] ;  /* 0x00008a0000047ab9 */ /* 0x000fe40000000800 */
[----:B------:R-:W-:-:S02]  /*65530*/  ISETP.LT.AND P2, PT, R11, UR4, !P2 ;  /* 0x000000040b007c0c */ /* 0x000fc4000d741270 */
[----:B------:R-:W2:Y:S01]  /*65540*/  LDL.LU R11, [R1+0x1ff4] ;  /* 0x001ff400010b7983 */ /* 0x000ea20000300800 */
[C---:B------:R-:W-:Y:S01]  /*65550*/  VIADD R25, R21.reuse, UR24 ;  /* 0x0000001815197c36 */ /* 0x040fe20008000000 */
[----:B------:R-:W-:Y:S01]  /*65560*/  PRMT R0, R28, 0x7632, R0 ;  /* 0x000076321c007816 */ /* 0x000fe20000000000 */
[----:B0-----:R-:W-:-:S04]  /*65570*/  IMAD.WIDE R2, R21, 0x2, R12 ;  /* 0x0000000215027825 */ /* 0x001fc800078e020c */
[C---:B------:R-:W-:Y:S01]  /*65580*/  IMAD.WIDE R8, R21.reuse, 0x2, R4 ;  /* 0x0000000215087825 */ /* 0x040fe200078e0204 */
[----:B------:R1:W-:Y:S03]  /*65590*/  @P4 STG.E.U16 desc[UR6][R2.64], R0 ;  /* 0x0000000002004986 */ /* 0x0003e6000c101506 */
[----:B------:R-:W-:-:S04]  /*655a0*/  IMAD.WIDE R16, R21, 0x2, R6 ;  /* 0x0000000215107825 */ /* 0x000fc800078e0206 */
[----:B------:R-:W-:-:S04]  /*655b0*/  IMAD.WIDE R14, R25, 0x2, R14 ;  /* 0x00000002190e7825 */ /* 0x000fc800078e020e */
[----:B------:R-:W-:-:S04]  /*655c0*/  IMAD.WIDE R12, R25, 0x2, R12 ;  /* 0x00000002190c7825 */ /* 0x000fc800078e020c */
[----:B------:R-:W-:-:S04]  /*655d0*/  IMAD.WIDE R4, R25, 0x2, R4 ;  /* 0x0000000219047825 */ /* 0x000fc800078e0204 */
[----:B------:R-:W-:Y:S01]  /*655e0*/  IMAD.WIDE R6, R25, 0x2, R6 ;  /* 0x0000000219067825 */ /* 0x000fe200078e0206 */
[----:B---3--:R-:W-:Y:S01]  /*655f0*/  PRMT R10, R29, 0x7632, R10 ;  /* 0x000076321d0a7816 */ /* 0x008fe2000000000a */
[----:B------:R1:W-:Y:S04]  /*65600*/  @P6 STG.E.U16 desc[UR6][R8.64], R29 ;  /* 0x0000001d08006986 */ /* 0x0003e8000c101506 */
[----:B------:R1:W-:Y:S01]  /*65610*/  @P2 STG.E.U16 desc[UR6][R16.64], R10 ;  /* 0x0000000a10002986 */ /* 0x0003e2000c101506 */
[----:B--2---:R-:W-:-:S03]  /*65620*/  PRMT R18, R11, 0x7632, R18 ;  /* 0x000076320b127816 */ /* 0x004fc60000000012 */
[----:B------:R1:W-:Y:S04]  /*65630*/  @P5 STG.E.U16 desc[UR6][R14.64], R11 ;  /* 0x0000000b0e005986 */ /* 0x0003e8000c101506 */
[----:B------:R1:W-:Y:S04]  /*65640*/  @P3 STG.E.U16 desc[UR6][R12.64], R18 ;  /* 0x000000120c003986 */ /* 0x0003e8000c101506 */
[----:B------:R1:W-:Y:S01]  /*65650*/  @P1 STG.E.U16 desc[UR6][R4.64], R19 ;  /* 0x0000001304001986 */ /* 0x0003e2000c101506 */
[----:B------:R-:W-:Y:S05]  /*65660*/  @!P0 EXIT ;  /* 0x000000000000894d */ /* 0x000fea0003800000 */
[----:B-1----:R-:W-:-:S05]  /*65670*/  PRMT R3, R19, 0x7632, R3 ;  /* 0x0000763213037816 */ /* 0x002fca0000000003 */
[----:B------:R-:W-:Y:S01]  /*65680*/  STG.E.U16 desc[UR6][R6.64], R3 ;  /* 0x0000000306007986 */ /* 0x000fe2000c101506 */
[----:B------:R-:W-:Y:S05]  /*65690*/  EXIT ;  /* 0x000000000000794d */ /* 0x000fea0003800000 */
.L_x_2:
[----:B------:R-:W-:-:S00]  /*656a0*/  BRA `(.L_x_2) ;  /* 0xfffffffc00fc7947 */ /* 0x000fc0000383ffff */
[----:B------:R-:W-:-:S00]  /*656b0*/  NOP ;  /* 0x0000000000007918 */ /* 0x000fc00000000000 */
        /* <DEDUP_REMOVED lines=12> */
.L_x_3:


//--------------------- .nv.shared.matmul_kernel  --------------------------
	.section	.nv.shared.matmul_kernel,"aw",@nobits
	.sectionflags	@""
	.align	16
	.zero		1024


//--------------------- .nv.shared.reserved.0     --------------------------
	.section	.nv.shared.reserved.0,"aw",@nobits
	.weak		__nv_reservedSMEM_offset_0_alias
	.size		__nv_reservedSMEM_offset_0_alias, 0, 0
	.other		__nv_reservedSMEM_offset_0_alias,@"STO_CUDA_RESERVED_SHARED STV_DEFAULT"
__nv_reservedSMEM_offset_0_alias:
	.zero		0


//--------------------- .nv.constant0.matmul_kernel --------------------------
	.section	.nv.constant0.matmul_kernel,"a",@progbits
	.sectionflags	@""
	.align	4
.nv.constant0.matmul_kernel:
	.zero		608


//--------------------- SYMBOLS --------------------------

	.type		.nv.reservedSmem.offset0,@object
	.size		.nv.reservedSmem.offset0,0x4
